def matmul_kernel(
    a_ptr,
    b_ptr,
    c_ptr,
    M,
    N,
    K,
    stride_am,
    stride_ak,
    stride_bk,
    stride_bn,
    stride_cm,
    stride_cn,
    BLOCK_M: tl.constexpr,
    BLOCK_N: tl.constexpr,
    BLOCK_K: tl.constexpr,
    GROUP_M: tl.constexpr,
):
    pid = tl.program_id(axis=0)
    num_pid_m = tl.cdiv(M, BLOCK_M)
    num_pid_n = tl.cdiv(N, BLOCK_N)
    num_pid_in_group = GROUP_M * num_pid_n
    group_id = pid // num_pid_in_group
    first_pid_m = group_id * GROUP_M
    group_size_m = min(num_pid_m - first_pid_m, GROUP_M)
    pid_m = first_pid_m + ((pid % num_pid_in_group) % group_size_m)
    pid_n = (pid % num_pid_in_group) // group_size_m

    offs_am = (pid_m * BLOCK_M + tl.arange(0, BLOCK_M)) % M
    offs_bn = (pid_n * BLOCK_N + tl.arange(0, BLOCK_N)) % N
    offs_k = tl.arange(0, BLOCK_K)
    a_ptrs = a_ptr + offs_am[:, None] * stride_am + offs_k[None, :] * stride_ak
    b_ptrs = b_ptr + offs_k[:, None] * stride_bk + offs_bn[None, :] * stride_bn

    acc = tl.zeros((BLOCK_M, BLOCK_N), dtype=tl.float32)
    for kk in range(0, tl.cdiv(K, BLOCK_K)):
        a = tl.load(a_ptrs, mask=offs_k[None, :] < K - kk * BLOCK_K, other=0.0)
        b = tl.load(b_ptrs, mask=offs_k[:, None] < K - kk * BLOCK_K, other=0.0)
        acc = tl.dot(a, b, acc)
        a_ptrs += BLOCK_K * stride_ak
        b_ptrs += BLOCK_K * stride_bk

    c = acc.to(c_ptr.dtype.element_ty)
    offs_cm = pid_m * BLOCK_M + tl.arange(0, BLOCK_M)
    offs_cn = pid_n * BLOCK_N + tl.arange(0, BLOCK_N)
    c_ptrs = c_ptr + offs_cm[:, None] * stride_cm + offs_cn[None, :] * stride_cn
    mask = (offs_cm[:, None] < M) & (offs_cn[None, :] < N)
    tl.store(c_ptrs, c, mask=mask)

# config = {"BLOCK_K": 32, "BLOCK_M": 512, "BLOCK_N": 64, "GROUP_M": 8, "arch": "sm_100", "dtype": "fp32", "num_ctas": 1, "num_stages": 4, "num_warps": 4}
# arch = sm_100


// ===== COMPILED SASS (sm_100a) =====

	.target	sm_100a

	.elftype	@"ET_EXEC"


//--------------------- .note.nv.tkinfo           --------------------------
	.section	.note.nv.tkinfo,"",@"SHT_NOTE"
	.sectionflags	@"SHF_NOTE_NV_TKINFO"
	.tkinfo
        /*0018*/ 	.word	0x00000081
        /*0030*/ 	.string	""
        /*0030*/ 	.string	"ptxas-blackwell"
        /*0030*/ 	.string	"Cuda compilation tools, release 12.9, V12.9.86"
        /*0030*/ 	.string	"Build cuda_12.9.r12.9/compiler.36037853_0"
        /*0030*/ 	.string	"-v  -suppress-debug-info  -lineinfo  -arch sm_100a "



//--------------------- .note.nv.cuver            --------------------------
	.section	.note.nv.cuver,"",@"SHT_NOTE"
	.sectionflags	@"SHF_NOTE_NV_CUVER"
        /*0018*/ 	.short	0x0001
        /*001a*/ 	.short	0x0064
        /*001c*/ 	.short	0x0001
        /*001e*/ 	.short	0x0000
        /*0020*/ 	.short	0x0001
        /*0022*/ 	.short	0x0000


//--------------------- .nv.info                  --------------------------
	.section	.nv.info,"",@"SHT_CUDA_INFO"
	.align	4


	//----- nvinfo : EIATTR_REGCOUNT
	.align		4
        /*0000*/ 	.byte	0x04, 0x2f
        /*0002*/ 	.short	(.L_4 - .L_3)
	.align		4
.L_3:
        /*0004*/ 	.word	index@(matmul_kernel)
        /*0008*/ 	.word	0x000000ff


	//----- nvinfo : EIATTR_FRAME_SIZE
	.align		4
.L_4:
        /*000c*/ 	.byte	0x04, 0x11
        /*000e*/ 	.short	(.L_6 - .L_5)
	.align		4
.L_5:
        /*0010*/ 	.word	index@($__internal_2_$__cuda_sm10x_tcgen05_guardrail_trap_unallocated_columns_being_dealloced)
        /*0014*/ 	.word	0x00000668


	//----- nvinfo : EIATTR_FRAME_SIZE
	.align		4
.L_6:
        /*0018*/ 	.byte	0x04, 0x11
        /*001a*/ 	.short	(.L_8 - .L_7)
	.align		4
.L_7:
        /*001c*/ 	.word	index@($__internal_1_$__cuda_sm10x_tcgen05_guardrail_trap_phase_invalid_during_alloc)
        /*0020*/ 	.word	0x00000668


	//----- nvinfo : EIATTR_FRAME_SIZE
	.align		4
.L_8:
        /*0024*/ 	.byte	0x04, 0x11
        /*0026*/ 	.short	(.L_10 - .L_9)
	.align		4
.L_9:
        /*0028*/ 	.word	index@($__internal_0_$__cuda_sm10x_tcgen05_guardrail_trap_col_being_dealloced_not_returned_by_alloc)
        /*002c*/ 	.word	0x00000668


	//----- nvinfo : EIATTR_FRAME_SIZE
	.align		4
.L_10:
        /*0030*/ 	.byte	0x04, 0x11
        /*0032*/ 	.short	(.L_12 - .L_11)
	.align		4
.L_11:
        /*0034*/ 	.word	index@(matmul_kernel)
        /*0038*/ 	.word	0x00000668


	//----- nvinfo : EIATTR_MIN_STACK_SIZE
	.align		4
.L_12:
        /*003c*/ 	.byte	0x04, 0x12
        /*003e*/ 	.short	(.L_14 - .L_13)
	.align		4
.L_13:
        /*0040*/ 	.word	index@(matmul_kernel)
        /*0044*/ 	.word	0x00000668
.L_14:


//--------------------- .nv.info.matmul_kernel    --------------------------
	.section	.nv.info.matmul_kernel,"",@"SHT_CUDA_INFO"
	.sectionflags	@""
	.align	4


	//----- nvinfo : EIATTR_CUDA_API_VERSION
	.align		4
        /*0000*/ 	.byte	0x04, 0x37
        /*0002*/ 	.short	(.L_16 - .L_15)
.L_15:
        /*0004*/ 	.word	0x00000081


	//----- nvinfo : EIATTR_KPARAM_INFO
	.align		4
.L_16:
        /*0008*/ 	.byte	0x04, 0x17
        /*000a*/ 	.short	(.L_18 - .L_17)
.L_17:
        /*000c*/ 	.word	0x00000000
        /*0010*/ 	.short	0x000d
        /*0012*/ 	.short	0x0048
        /*0014*/ 	.byte	0x00, 0xf4, 0x21, 0x00


	//----- nvinfo : EIATTR_KPARAM_INFO
	.align		4
.L_18:
        /*0018*/ 	.byte	0x04, 0x17
        /*001a*/ 	.short	(.L_20 - .L_19)
.L_19:
        /*001c*/ 	.word	0x00000000
        /*0020*/ 	.short	0x000c
        /*0022*/ 	.short	0x0040
        /*0024*/ 	.byte	0x00, 0xf4, 0x21, 0x00


	//----- nvinfo : EIATTR_KPARAM_INFO
	.align		4
.L_20:
        /*0028*/ 	.byte	0x04, 0x17
        /*002a*/ 	.short	(.L_22 - .L_21)
.L_21:
        /*002c*/ 	.word	0x00000000
        /*0030*/ 	.short	0x000b
        /*0032*/ 	.short	0x0038
        /*0034*/ 	.byte	0x00, 0xf0, 0x11, 0x00


	//----- nvinfo : EIATTR_KPARAM_INFO
	.align		4
.L_22:
        /*0038*/ 	.byte	0x04, 0x17
        /*003a*/ 	.short	(.L_24 - .L_23)
.L_23:
        /*003c*/ 	.word	0x00000000
        /*0040*/ 	.short	0x000a
        /*0042*/ 	.short	0x0034
        /*0044*/ 	.byte	0x00, 0xf0, 0x11, 0x00


	//----- nvinfo : EIATTR_KPARAM_INFO
	.align		4
.L_24:
        /*0048*/ 	.byte	0x04, 0x17
        /*004a*/ 	.short	(.L_26 - .L_25)
.L_25:
        /*004c*/ 	.word	0x00000000
        /*0050*/ 	.short	0x0009
        /*0052*/ 	.short	0x0030
        /*0054*/ 	.byte	0x00, 0xf0, 0x11, 0x00


	//----- nvinfo : EIATTR_KPARAM_INFO
	.align		4
.L_26:
        /*0058*/ 	.byte	0x04, 0x17
        /*005a*/ 	.short	(.L_28 - .L_27)
.L_27:
        /*005c*/ 	.word	0x00000000
        /*0060*/ 	.short	0x0008
        /*0062*/ 	.short	0x002c
        /*0064*/ 	.byte	0x00, 0xf0, 0x11, 0x00


	//----- nvinfo : EIATTR_KPARAM_INFO
	.align		4
.L_28:
        /*0068*/ 	.byte	0x04, 0x17
        /*006a*/ 	.short	(.L_30 - .L_29)
.L_29:
        /*006c*/ 	.word	0x00000000
        /*0070*/ 	.short	0x0007
        /*0072*/ 	.short	0x0028
        /*0074*/ 	.byte	0x00, 0xf0, 0x11, 0x00


	//----- nvinfo : EIATTR_KPARAM_INFO
	.align		4
.L_30:
        /*0078*/ 	.byte	0x04, 0x17
        /*007a*/ 	.short	(.L_32 - .L_31)
.L_31:
        /*007c*/ 	.word	0x00000000
        /*0080*/ 	.short	0x0006
        /*0082*/ 	.short	0x0024
        /*0084*/ 	.byte	0x00, 0xf0, 0x11, 0x00


	//----- nvinfo : EIATTR_KPARAM_INFO
	.align		4
.L_32:
        /*0088*/ 	.byte	0x04, 0x17
        /*008a*/ 	.short	(.L_34 - .L_33)
.L_33:
        /*008c*/ 	.word	0x00000000
        /*0090*/ 	.short	0x0005
        /*0092*/ 	.short	0x0020
        /*0094*/ 	.byte	0x00, 0xf0, 0x11, 0x00


	//----- nvinfo : EIATTR_KPARAM_INFO
	.align		4
.L_34:
        /*0098*/ 	.byte	0x04, 0x17
        /*009a*/ 	.short	(.L_36 - .L_35)
.L_35:
        /*009c*/ 	.word	0x00000000
        /*00a0*/ 	.short	0x0004
        /*00a2*/ 	.short	0x001c
        /*00a4*/ 	.byte	0x00, 0xf0, 0x11, 0x00


	//----- nvinfo : EIATTR_KPARAM_INFO
	.align		4
.L_36:
        /*00a8*/ 	.byte	0x04, 0x17
        /*00aa*/ 	.short	(.L_38 - .L_37)
.L_37:
        /*00ac*/ 	.word	0x00000000
        /*00b0*/ 	.short	0x0003
        /*00b2*/ 	.short	0x0018
        /*00b4*/ 	.byte	0x00, 0xf0, 0x11, 0x00


	//----- nvinfo : EIATTR_KPARAM_INFO
	.align		4
.L_38:
        /*00b8*/ 	.byte	0x04, 0x17
        /*00ba*/ 	.short	(.L_40 - .L_39)
.L_39:
        /*00bc*/ 	.word	0x00000000
        /*00c0*/ 	.short	0x0002
        /*00c2*/ 	.short	0x0010
        /*00c4*/ 	.byte	0x00, 0xf4, 0x21, 0x00


	//----- nvinfo : EIATTR_KPARAM_INFO
	.align		4
.L_40:
        /*00c8*/ 	.byte	0x04, 0x17
        /*00ca*/ 	.short	(.L_42 - .L_41)
.L_41:
        /*00cc*/ 	.word	0x00000000
        /*00d0*/ 	.short	0x0001
        /*00d2*/ 	.short	0x0008
        /*00d4*/ 	.byte	0x00, 0xf4, 0x21, 0x00


	//----- nvinfo : EIATTR_KPARAM_INFO
	.align		4
.L_42:
        /*00d8*/ 	.byte	0x04, 0x17
        /*00da*/ 	.short	(.L_44 - .L_43)
.L_43:
        /*00dc*/ 	.word	0x00000000
        /*00e0*/ 	.short	0x0000
        /*00e2*/ 	.short	0x0000
        /*00e4*/ 	.byte	0x00, 0xf4, 0x21, 0x00


	//----- nvinfo : EIATTR_AT_ENTRY_FRAGMENTS
	.align		4
.L_44:
        /*00e8*/ 	.byte	0x04, 0x4f
        /*00ea*/ 	.short	(.L_46 - .L_45)


	//   ....[0]....
.L_45:
        /*00ec*/ 	.word	0x00000004


	//----- nvinfo : EIATTR_RESERVED_SMEM_USED
	.align		4
.L_46:
        /*00f0*/ 	.byte	0x01, 0x41
	.zero		2


	//----- nvinfo : EIATTR_SPARSE_MMA_MASK
	.align		4
        /*00f4*/ 	.byte	0x03, 0x50
        /*00f6*/ 	.short	0x0000


	//----- nvinfo : EIATTR_TCGEN05_1CTA_USED
	.align		4
        /*00f8*/ 	.byte	0x01, 0x51
	.zero		2


	//----- nvinfo : EIATTR_MAXREG_COUNT
	.align		4
        /*00fc*/ 	.byte	0x03, 0x1b
        /*00fe*/ 	.short	0x00ff


	//----- nvinfo : EIATTR_NUM_BARRIERS
	.align		4
        /*0100*/ 	.byte	0x02, 0x4c
        /*0102*/ 	.byte	0x01
	.zero		1


	//----- nvinfo : EIATTR_ANNOTATIONS
	.align		4
        /*0104*/ 	.byte	0x04, 0x55
        /*0106*/ 	.short	(.L_48 - .L_47)


	//   ....[0]....
.L_47:
        /*0108*/ 	.word	0x00000001
        /*010c*/ 	.byte	0x10, 0x1b, 0x00, 0x00, 0x01, 0x00, 0x00, 0x00, 0x50, 0x1b, 0x00, 0x00, 0x01, 0x00, 0x00, 0x00
        /* <DEDUP_REMOVED lines=553> */
        /*23ac*/ 	.byte	0xb0, 0x55, 0x01, 0x00


	//----- nvinfo : EIATTR_INT_WARP_WIDE_INSTR_OFFSETS
	.align		4
.L_48:
        /*23b0*/ 	.byte	0x04, 0x31
        /*23b2*/ 	.short	(.L_50 - .L_49)


	//   ....[0]....
.L_49:
        /*23b4*/ 	.word	0x00001b30


	//   ....[1]....
        /*23b8*/ 	.word	0x00001de0


	//   ....[2]....
        /*23bc*/ 	.word	0x00001ec0


	//   ....[3]....
        /*23c0*/ 	.word	0x00019a00


	//   ....[4]....
        /*23c4*/ 	.word	0x00019a50


	//----- nvinfo : EIATTR_COOP_GROUP_MASK_REGIDS
	.align		4
.L_50:
        /*23c8*/ 	.byte	0x04, 0x29
        /*23ca*/ 	.short	(.L_52 - .L_51)


	//   ....[0]....
.L_51:
        /*23cc*/ 	.word	0xffffffff


	//   ....[1]....
        /*23d0*/ 	.word	0xffffffff


	//   ....[2]....
        /*23d4*/ 	.word	0xffffffff


	//   ....[3]....
        /*23d8*/ 	.word	0xffffffff


	//----- nvinfo : EIATTR_COOP_GROUP_INSTR_OFFSETS
	.align		4
.L_52:
        /*23dc*/ 	.byte	0x04, 0x28
        /*23de*/ 	.short	(.L_54 - .L_53)


	//   ....[0]....
.L_53:
        /*23e0*/ 	.word	0x00000070


	//   ....[1]....
        /*23e4*/ 	.word	0x00000330


	//   ....[2]....
        /*23e8*/ 	.word	0x00019890


	//   ....[3]....
        /*23ec*/ 	.word	0x00019b00


	//----- nvinfo : EIATTR_VRC_CTA_INIT_COUNT
	.align		4
.L_54:
        /*23f0*/ 	.byte	0x02, 0x4a
        /*23f2*/ 	.byte	0x80
	.zero		1


	//----- nvinfo : EIATTR_MBARRIER_INSTR_OFFSETS
	.align		4
        /*23f4*/ 	.byte	0x04, 0x39
        /*23f6*/ 	.short	(.L_56 - .L_55)


	//   ....[0]....
.L_55:
        /*23f8*/ 	.word	0x00001f70
        /*23fc*/ 	.word	0x000000ff
        /*2400*/ 	.word	0x00000000
        /*2404*/ 	.short	0x0100
        /*2406*/ 	.byte	0x04
	.zero		1


	//   ....[1]....
        /*2408*/ 	.word	0x00002030
        /*240c*/ 	.word	0x000000ff
        /*2410*/ 	.word	0x00038008
        /*2414*/ 	.short	0x0100
        /*2416*/ 	.byte	0x0a
	.zero		1


	//   ....[2]....
        /*2418*/ 	.word	0x00010070
        /*241c*/ 	.word	0x000000ff
        /*2420*/ 	.word	0x00000000
        /*2424*/ 	.short	0x010a
        /*2426*/ 	.byte	0x04
	.zero		1


	//   ....[3]....
        /*2428*/ 	.word	0x000143d0
        /*242c*/ 	.word	0x000000ff
        /*2430*/ 	.word	0x00000000
        /*2434*/ 	.short	0x010a
        /*2436*/ 	.byte	0x04
	.zero		1


	//   ....[4]....
        /*2438*/ 	.word	0x00014490
        /*243c*/ 	.word	0x000000ff
        /*2440*/ 	.word	0x00038000
        /*2444*/ 	.short	0x0108
        /*2446*/ 	.byte	0x0a
	.zero		1


	//   ....[5]....
        /*2448*/ 	.word	0x00014570
        /*244c*/ 	.word	0x000000ff
        /*2450*/ 	.word	0x00038008
        /*2454*/ 	.short	0x0108
        /*2456*/ 	.byte	0x0a
	.zero		1


	//   ....[6]....
        /*2458*/ 	.word	0x00019b20
        /*245c*/ 	.word	0x000000ff
        /*2460*/ 	.word	0x00000000
        /*2464*/ 	.short	0x010a
        /*2466*/ 	.byte	0x04
	.zero		1


	//   ....[7]....
        /*2468*/ 	.word	0x00019b50
        /*246c*/ 	.word	0x000000ff
        /*2470*/ 	.word	0x00000000
        /*2474*/ 	.short	0x010a
        /*2476*/ 	.byte	0x04
	.zero		1


	//----- nvinfo : EIATTR_NUM_MBARRIERS
	.align		4
.L_56:
        /*2478*/ 	.byte	0x03, 0x38
        /*247a*/ 	.short	0x0002


	//----- nvinfo : EIATTR_EXIT_INSTR_OFFSETS
	.align		4
        /*247c*/ 	.byte	0x04, 0x1c
        /*247e*/ 	.short	(.L_58 - .L_57)


	//   ....[0]....
.L_57:
        /*2480*/ 	.word	0x00019b10


	//----- nvinfo : EIATTR_REQNTID
	.align		4
.L_58:
        /*2484*/ 	.byte	0x04, 0x10
        /*2486*/ 	.short	(.L_60 - .L_59)
.L_59:
        /*2488*/ 	.word	0x00000080
        /*248c*/ 	.word	0x00000001
        /*2490*/ 	.word	0x00000001


	//----- nvinfo : EIATTR_CRS_STACK_SIZE
	.align		4
.L_60:
        /*2494*/ 	.byte	0x04, 0x1e
        /*2496*/ 	.short	(.L_62 - .L_61)
.L_61:
        /*2498*/ 	.word	0x00000000


	//----- nvinfo : EIATTR_CBANK_PARAM_SIZE
	.align		4
.L_62:
        /*249c*/ 	.byte	0x03, 0x19
        /*249e*/ 	.short	0x0050


	//----- nvinfo : EIATTR_PARAM_CBANK
	.align		4
        /*24a0*/ 	.byte	0x04, 0x0a
        /*24a2*/ 	.short	(.L_64 - .L_63)
	.align		4
.L_63:
        /*24a4*/ 	.word	index@(.nv.constant0.matmul_kernel)
        /*24a8*/ 	.short	0x0380
        /*24aa*/ 	.short	0x0050


	//----- nvinfo : EIATTR_SW_WAR
	.align		4
.L_64:
        /*24ac*/ 	.byte	0x04, 0x36
        /*24ae*/ 	.short	(.L_66 - .L_65)
.L_65:
        /*24b0*/ 	.word	0x00000008
.L_66:


//--------------------- .nv.compat                --------------------------
	.section	.nv.compat,"",@"SHT_CUDA_COMPAT_INFO"
	.align	4
        /*0000*/ 	.byte	0x02, 0x02, 0x02, 0x00, 0x02, 0x05, 0x05, 0x00, 0x02, 0x03, 0x00, 0x00, 0x02, 0x06, 0x01, 0x00


//--------------------- .nv.callgraph             --------------------------
	.section	.nv.callgraph,"",@"SHT_CUDA_CALLGRAPH"
	.align	4
	.sectionentsize	8
	.align		4
        /*0000*/ 	.word	0x00000000
	.align		4
        /*0004*/ 	.word	0xffffffff
	.align		4
        /*0008*/ 	.word	0x00000000
	.align		4
        /*000c*/ 	.word	0xfffffffe
	.align		4
        /*0010*/ 	.word	0x00000000
	.align		4
        /*0014*/ 	.word	0xfffffffd
	.align		4
        /*0018*/ 	.word	0x00000000
	.align		4
        /*001c*/ 	.word	0xfffffffc


//--------------------- .text.matmul_kernel       --------------------------
	.section	.text.matmul_kernel,"ax",@progbits
	.align	128
        .global         matmul_kernel
        .type           matmul_kernel,@function
        .size           matmul_kernel,(.L_x_21 - matmul_kernel)
        .other          matmul_kernel,@"STO_CUDA_ENTRY STV_DEFAULT"
matmul_kernel:
.text.matmul_kernel:
[----:B------:R-:W1:Y:S01]  /*0000*/  LDC R1, c[0x0][0x37c] ;  /* 0x0000df00ff017b82 */ /* 0x000e620000000800 */
[----:B------:R-:W2:Y:S01]  /*0010*/  S2R R0, SR_TID.X ;  /* 0x0000000000007919 */ /* 0x000ea20000002100 */
[----:B-1----:R-:W-:Y:S01]  /*0020*/  VIADD R1, R1, 0xfffff998 ;  /* 0xfffff99801017836 */ /* 0x002fe20000000000 */
[----:B--2---:R-:W-:-:S13]  /*0030*/  ISETP.GE.U32.AND P0, PT, R0, 0x20, PT ;  /* 0x000000200000780c */ /* 0x004fda0003f06070 */
[----:B------:R-:W-:Y:S02]  /*0040*/  VOTEU.ANY UP0, P0 ;  /* 0x0000000000ff7886 */ /* 0x000fe40000000100 */
[----:B------:R-:W-:Y:S05]  /*0050*/  BRA.U UP0, `(.L_x_0) ;  /* 0x0000000100b87547 */ /* 0x000fea000b800000 */
[----:B------:R-:W1:Y:S01]  /*0060*/  S2UR UR6, SR_CgaCtaId ;  /* 0x00000000000679c3 */ /* 0x000e620000008800 */
[----:B------:R-:W-:Y:S01]  /*0070*/  NOP ;  /* 0x0000000000007918 */ /* 0x000fe20000000000 */
[----:B------:R-:W-:Y:S02]  /*0080*/  UMOV UR4, 0x40 ;  /* 0x0000004000047882 */ /* 0x000fe40000000000 */
[----:B-1----:R-:W-:-:S09]  /*0090*/  ULEA UR4, UR6, UR4, 0x18 ;  /* 0x0000000406047291 */ /* 0x002fd2000f8ec0ff */
[----:B------:R-:W1:Y:S01]  /*00a0*/  LDS.U8 R0, [UR4] ;  /* 0x00000004ff007984 */ /* 0x000e620008000000 */
[----:B------:R-:W-:Y:S02]  /*00b0*/  UMOV UR4, 0x400 ;  /* 0x0000040000047882 */ /* 0x000fe40000000000 */
[----:B------:R-:W-:Y:S01]  /*00c0*/  ULEA UR4, UR6, UR4, 0x18 ;  /* 0x0000000406047291 */ /* 0x000fe2000f8ec0ff */
[----:B-1----:R-:W-:-:S13]  /*00d0*/  ISETP.NE.AND P0, PT, R0, RZ, PT ;  /* 0x000000ff0000720c */ /* 0x002fda0003f05270 */
[----:B------:R-:W-:Y:S05]  /*00e0*/  @P0 BRA `(.L_x_1) ;  /* 0x00000000007c0947 */ /* 0x000fea0003800000 */
[----:B------:R-:W-:-:S13]  /*00f0*/  ELECT P0, URZ, PT ;  /* 0x0000000000ff782f */ /* 0x000fda0003800000 */
[----:B------:R-:W-:Y:S05]  /*0100*/  @!P0 BRA `(.L_x_2) ;  /* 0x0000000000848947 */ /* 0x000fea0003800000 */
[----:B------:R-:W-:Y:S01]  /*0110*/  UMOV UR5, 0x10 ;  /* 0x0000001000057882 */ /* 0x000fe20000000000 */
[----:B------:R-:W-:Y:S02]  /*0120*/  IMAD.MOV.U32 R4, RZ, RZ, 0x1 ;  /* 0x00000001ff047424 */ /* 0x000fe400078e00ff */
[----:B------:R-:W-:Y:S02]  /*0130*/  IMAD.MOV.U32 R5, RZ, RZ, 0xffff ;  /* 0x0000ffffff057424 */ /* 0x000fe400078e00ff */
[----:B------:R-:W-:Y:S04]  /*0140*/  DEPBAR.LE SB1, 0x36 ;  /* 0x00009d800000791a */ /* 0x000fe80000000000 */
[----:B------:R-:W1:Y:S02]  /*0150*/  UTCATOMSWS.FIND_AND_SET.ALIGN UP1, UR5, UR5 ;  /* 0x00000005000575e3 */ /* 0x000e640008020800 */
[----:B-1----:R-:W-:-:S04]  /*0160*/  PLOP3.LUT P0, PT, PT, PT, UP1, 0x80, 0x8 ;  /* 0x000000000008781c */ /* 0x002fc80003f0f018 */
[----:B------:R-:W-:-:S04]  /*0170*/  SEL R0, RZ, 0xffffffff, !P0 ;  /* 0xffffffffff007807 */ /* 0x000fc80004000000 */
[----:B------:R-:W-:Y:S01]  /*0180*/  ISETP.NE.AND P0, PT, R0, RZ, PT ;  /* 0x000000ff0000720c */ /* 0x000fe20003f05270 */
[----:B------:R-:W-:-:S12]  /*0190*/  IMAD.U32 R0, RZ, RZ, UR5 ;  /* 0x00000005ff007e24 */ /* 0x000fd8000f8e00ff */
[----:B------:R-:W-:Y:S05]  /*01a0*/  @P0 BRA `(.L_x_3) ;  /* 0x0000000000240947 */ /* 0x000fea0003800000 */
.L_x_4:
[----:B------:R-:W-:Y:S05]  /*01b0*/  NANOSLEEP 0x64 ;  /* 0x000000640000795d */ /* 0x000fea0003800000 */
[----:B------:R-:W-:-:S05]  /*01c0*/  UMOV UR5, 0x10 ;  /* 0x0000001000057882 */ /* 0x000fca0000000000 */
[----:B------:R-:W-:Y:S04]  /*01d0*/  DEPBAR.LE SB1, 0x36 ;  /* 0x00009d800000791a */ /* 0x000fe80000000000 */
[----:B------:R-:W1:Y:S02]  /*01e0*/  UTCATOMSWS.FIND_AND_SET.ALIGN UP1, UR5, UR5 ;  /* 0x00000005000575e3 */ /* 0x000e640008020800 */
[----:B-1----:R-:W-:-:S04]  /*01f0*/  PLOP3.LUT P0, PT, PT, PT, UP1, 0x80, 0x8 ;  /* 0x000000000008781c */ /* 0x002fc80003f0f018 */
[----:B------:R-:W-:-:S04]  /*0200*/  SEL R0, RZ, 0xffffffff, !P0 ;  /* 0xffffffffff007807 */ /* 0x000fc80004000000 */
[----:B------:R-:W-:Y:S02]  /*0210*/  ISETP.NE.AND P0, PT, R0, RZ, PT ;  /* 0x000000ff0000720c */ /* 0x000fe40003f05270 */
[----:B------:R-:W-:-:S11]  /*0220*/  MOV R0, UR5 ;  /* 0x0000000500007c02 */ /* 0x000fd60008000f00 */
[----:B------:R-:W-:Y:S05]  /*0230*/  @!P0 BRA `(.L_x_4) ;  /* 0xfffffffc00dc8947 */ /* 0x000fea000383ffff */
.L_x_3:
[C---:B------:R-:W-:Y:S01]  /*0240*/  VIADD R3, R0.reuse, 0x10 ;  /* 0x0000001000037836 */ /* 0x040fe20000000000 */
[----:B------:R-:W-:Y:S01]  /*0250*/  UMOV UR5, 0x50 ;  /* 0x0000005000057882 */ /* 0x000fe20000000000 */
[----:B------:R-:W-:Y:S01]  /*0260*/  SHF.L.U32 R2, R5, R0, RZ ;  /* 0x0000000005027219 */ /* 0x000fe200000006ff */
[----:B------:R-:W-:Y:S01]  /*0270*/  ULEA UR5, UR6, UR5, 0x18 ;  /* 0x0000000506057291 */ /* 0x000fe2000f8ec0ff */
[----:B------:R-:W-:Y:S01]  /*0280*/  IMAD.SHL.U32 R0, R0, 0x20, RZ ;  /* 0x0000002000007824 */ /* 0x000fe200078e00ff */
[----:B------:R-:W-:-:S04]  /*0290*/  SHF.L.U32 R3, R4, R3, RZ ;  /* 0x0000000304037219 */ /* 0x000fc800000006ff */
[----:B------:R-:W-:-:S05]  /*02a0*/  LOP3.LUT R2, R3, R2, RZ, 0xfc, !PT ;  /* 0x0000000203027212 */ /* 0x000fca00078efcff */
[----:B------:R1:W-:Y:S04]  /*02b0*/  ATOMS.OR RZ, [UR5], R2 ;  /* 0x00000002ffff798c */ /* 0x0003e8000b000005 */
[----:B------:R1:W-:Y:S01]  /*02c0*/  STS [UR4], R0 ;  /* 0x00000000ff007988 */ /* 0x0003e20008000804 */
[----:B------:R-:W-:Y:S05]  /*02d0*/  BRA `(.L_x_2) ;  /* 0x0000000000107947 */ /* 0x000fea0003800000 */
.L_x_1:
[----:B------:R-:W-:Y:S01]  /*02e0*/  IMAD.MOV.U32 R0, RZ, RZ, -0x1 ;  /* 0xffffffffff007424 */ /* 0x000fe200078e00ff */
[----:B------:R-:W-:-:S04]  /*02f0*/  MOV R2, 0x320 ;  /* 0x0000032000027802 */ /* 0x000fc80000000f00 */
[----:B------:R1:W-:Y:S03]  /*0300*/  STS [UR4], R0 ;  /* 0x00000000ff007988 */ /* 0x0003e60008000804 */
[----:B-1----:R-:W-:Y:S05]  /*0310*/  CALL.REL.NOINC `($__internal_1_$__cuda_sm10x_tcgen05_guardrail_trap_phase_invalid_during_alloc) ;  /* 0x0000019800247944 */ /* 0x002fea0003c00000 */
.L_x_2:
[----:B------:R-:W-:Y:S05]  /*0320*/  WARPSYNC.ALL ;  /* 0x0000000000007948 */ /* 0x000fea0003800000 */
[----:B------:R-:W-:Y:S01]  /*0330*/  NOP ;  /* 0x0000000000007918 */ /* 0x000fe20000000000 */
.L_x_0:
[----:B-1----:R-:W1:Y:S01]  /*0340*/  LDC.64 R2, c[0x0][0x398] ;  /* 0x0000e600ff027b82 */ /* 0x002e620000000a00 */
[----:B------:R-:W2:Y:S01]  /*0350*/  S2R R7, SR_CTAID.X ;  /* 0x0000000000077919 */ /* 0x000ea20000002500 */
[----:B------:R-:W-:Y:S01]  /*0360*/  UMOV UR10, 0x400 ;  /* 0x00000400000a7882 */ /* 0x000fe20000000000 */
[----:B------:R-:W3:Y:S01]  /*0370*/  LDCU.128 UR20, c[0x0][0x380] ;  /* 0x00007000ff1477ac */ /* 0x000ee20008000c00 */
[----:B------:R-:W4:Y:S01]  /*0380*/  S2R R136, SR_TID.X ;  /* 0x0000000000887919 */ /* 0x000f220000002100 */
[----:B------:R-:W1:Y:S03]  /*0390*/  LDCU UR12, c[0x0][0x3a4] ;  /* 0x00007480ff0c77ac */ /* 0x000e660008000800 */
[----:B------:R-:W5:Y:S01]  /*03a0*/  S2UR UR6, SR_CgaCtaId ;  /* 0x00000000000679c3 */ /* 0x000f620000008800 */
[----:B------:R-:W1:Y:S01]  /*03b0*/  LDCU UR13, c[0x0][0x3b0] ;  /* 0x00007600ff0d77ac */ /* 0x000e620008000800 */
[----:B------:R-:W-:-:S06]  /*03c0*/  UMOV UR8, 0x1 ;  /* 0x0000000100087882 */ /* 0x000fcc0000000000 */
[----:B------:R-:W2:Y:S01]  /*03d0*/  LDC R252, c[0x0][0x3a0] ;  /* 0x0000e800fffc7b82 */ /* 0x000ea20000000800 */
[----:B-1----:R-:W-:Y:S01]  /*03e0*/  VIADD R0, R3, 0x3f ;  /* 0x0000003f03007836 */ /* 0x002fe20000000000 */
[----:B------:R-:W-:-:S06]  /*03f0*/  IABS R31, R3 ;  /* 0x00000003001f7213 */ /* 0x000fcc0000000000 */
[----:B------:R-:W1:Y:S01]  /*0400*/  LDC.64 R142, c[0x0][0x3a8] ;  /* 0x0000ea00ff8e7b82 */ /* 0x000e620000000a00 */
[----:B------:R-:W-:Y:S02]  /*0410*/  IABS R25, R2 ;  /* 0x0000000200197213 */ /* 0x000fe40000000000 */
[----:B------:R-:W-:Y:S01]  /*0420*/  SHF.R.S32.HI R5, RZ, 0x1f, R0 ;  /* 0x0000001fff057819 */ /* 0x000fe20000011400 */
[----:B-----5:R-:W-:-:S03]  /*0430*/  ULEA UR10, UR6, UR10, 0x18 ;  /* 0x0000000a060a7291 */ /* 0x020fc6000f8ec0ff */
[----:B------:R-:W-:Y:S02]  /*0440*/  LEA.HI R5, R5, R0, RZ, 0x6 ;  /* 0x0000000005057211 */ /* 0x000fe400078f30ff */
[----:B--2---:R-:W-:Y:S01]  /*0450*/  IABS R10, R7 ;  /* 0x00000007000a7213 */ /* 0x004fe20000000000 */
[----:B------:R-:W-:Y:S01]  /*0460*/  UIADD3 UR4, UPT, UPT, UR10, 0x38000, URZ ;  /* 0x000380000a047890 */ /* 0x000fe2000fffe0ff */
[----:B------:R-:W-:Y:S02]  /*0470*/  SHF.R.S32.HI R5, RZ, 0x6, R5 ;  /* 0x00000006ff057819 */ /* 0x000fe40000011405 */
[C---:B----4-:R-:W-:Y:S02]  /*0480*/  LOP3.LUT R45, R136.reuse, 0x7f, RZ, 0xc0, !PT ;  /* 0x0000007f882d7812 */ /* 0x050fe400078ec0ff */
[----:B------:R-:W-:Y:S02]  /*0490*/  SHF.L.U32 R6, R5, 0x3, RZ ;  /* 0x0000000305067819 */ /* 0x000fe400000006ff */
[----:B------:R-:W-:-:S02]  /*04a0*/  LOP3.LUT R201, R136, 0x1f, RZ, 0xc0, !PT ;  /* 0x0000001f88c97812 */ /* 0x000fc400078ec0ff */
[-C--:B------:R-:W-:Y:S02]  /*04b0*/  IABS R9, R6.reuse ;  /* 0x0000000600097213 */ /* 0x080fe40000000000 */
[----:B------:R-:W-:Y:S02]  /*04c0*/  IABS R12, R6 ;  /* 0x00000006000c7213 */ /* 0x000fe40000000000 */
[----:B------:R-:W2:Y:S01]  /*04d0*/  I2F.RP R0, R9 ;  /* 0x0000000900007306 */ /* 0x000ea20000209400 */
[----:B-1----:R-:W-:-:S07]  /*04e0*/  IMAD R141, R201, R143, RZ ;  /* 0x0000008fc98d7224 */ /* 0x002fce00078e02ff */
[----:B--2---:R-:W1:Y:S02]  /*04f0*/  MUFU.RCP R0, R0 ;  /* 0x0000000000007308 */ /* 0x004e640000001000 */
[----:B-1----:R-:W-:Y:S01]  /*0500*/  VIADD R4, R0, 0xffffffe ;  /* 0x0ffffffe00047836 */ /* 0x002fe20000000000 */
[----:B------:R-:W-:-:S05]  /*0510*/  IADD3 R0, PT, PT, RZ, -R12, RZ ;  /* 0x8000000cff007210 */ /* 0x000fca0007ffe0ff */
[----:B------:R1:W2:Y:S02]  /*0520*/  F2I.FTZ.U32.TRUNC.NTZ R5, R4 ;  /* 0x0000000400057305 */ /* 0x0002a4000021f000 */
[----:B-1----:R-:W-:Y:S02]  /*0530*/  IMAD.MOV.U32 R4, RZ, RZ, RZ ;  /* 0x000000ffff047224 */ /* 0x002fe400078e00ff */
[----:B--2---:R-:W-:-:S04]  /*0540*/  IMAD.MOV R8, RZ, RZ, -R5 ;  /* 0x000000ffff087224 */ /* 0x004fc800078e0a05 */
[----:B------:R-:W-:Y:S02]  /*0550*/  IMAD R11, R8, R9, RZ ;  /* 0x00000009080b7224 */ /* 0x000fe400078e02ff */
[----:B------:R-:W-:Y:S02]  /*0560*/  IMAD.MOV.U32 R8, RZ, RZ, R10 ;  /* 0x000000ffff087224 */ /* 0x000fe400078e000a */
[----:B------:R-:W-:-:S06]  /*0570*/  IMAD.HI.U32 R5, R5, R11, R4 ;  /* 0x0000000b05057227 */ /* 0x000fcc00078e0004 */
[----:B------:R-:W-:-:S04]  /*0580*/  IMAD.HI.U32 R5, R5, R8, RZ ;  /* 0x0000000805057227 */ /* 0x000fc800078e00ff */
[----:B------:R-:W-:Y:S01]  /*0590*/  IMAD R0, R5, R0, R8 ;  /* 0x0000000005007224 */ /* 0x000fe200078e0208 */
[----:B------:R-:W-:Y:S04]  /*05a0*/  BAR.SYNC.DEFER_BLOCKING 0x0 ;  /* 0x0000000000007b1d */ /* 0x000fe80000010000 */
[----:B------:R-:W-:-:S13]  /*05b0*/  ISETP.GT.U32.AND P1, PT, R9, R0, PT ;  /* 0x000000000900720c */ /* 0x000fda0003f24070 */
[----:B------:R-:W-:Y:S02]  /*05c0*/  @!P1 IMAD.IADD R0, R0, 0x1, -R9 ;  /* 0x0000000100009824 */ /* 0x000fe400078e0a09 */
[----:B------:R-:W-:Y:S01]  /*05d0*/  @!P1 VIADD R5, R5, 0x1 ;  /* 0x0000000105059836 */ /* 0x000fe20000000000 */
[----:B------:R-:W-:Y:S02]  /*05e0*/  ISETP.NE.AND P1, PT, R6, RZ, PT ;  /* 0x000000ff0600720c */ /* 0x000fe40003f25270 */
[----:B------:R-:W-:Y:S02]  /*05f0*/  ISETP.GE.U32.AND P0, PT, R0, R9, PT ;  /* 0x000000090000720c */ /* 0x000fe40003f06070 */
[----:B------:R-:W-:-:S04]  /*0600*/  LOP3.LUT R0, R7, R6, RZ, 0x3c, !PT ;  /* 0x0000000607007212 */ /* 0x000fc800078e3cff */
[----:B------:R-:W-:Y:S02]  /*0610*/  ISETP.GE.AND P2, PT, R0, RZ, PT ;  /* 0x000000ff0000720c */ /* 0x000fe40003f46270 */
[----:B------:R-:W-:-:S05]  /*0620*/  IADD3 R0, PT, PT, R2, 0x1ff, RZ ;  /* 0x000001ff02007810 */ /* 0x000fca0007ffe0ff */
[----:B------:R-:W-:-:S04]  /*0630*/  @P0 VIADD R5, R5, 0x1 ;  /* 0x0000000105050836 */ /* 0x000fc80000000000 */
[----:B------:R-:W-:Y:S01]  /*0640*/  IMAD.MOV.U32 R4, RZ, RZ, R5 ;  /* 0x000000ffff047224 */ /* 0x000fe200078e0005 */
[----:B------:R-:W-:-:S03]  /*0650*/  SHF.R.S32.HI R5, RZ, 0x1f, R0 ;  /* 0x0000001fff057819 */ /* 0x000fc60000011400 */
[----:B------:R-:W-:Y:S01]  /*0660*/  @!P2 IMAD.MOV R4, RZ, RZ, -R4 ;  /* 0x000000ffff04a224 */ /* 0x000fe200078e0a04 */
[----:B------:R-:W-:Y:S02]  /*0670*/  @!P1 LOP3.LUT R4, RZ, R6, RZ, 0x33, !PT ;  /* 0x00000006ff049212 */ /* 0x000fe400078e33ff */
[----:B------:R-:W-:-:S03]  /*0680*/  LEA.HI R5, R5, R0, RZ, 0x9 ;  /* 0x0000000005057211 */ /* 0x000fc600078f48ff */
[----:B------:R-:W-:Y:S02]  /*0690*/  IMAD.SHL.U32 R14, R4, 0x8, RZ ;  /* 0x00000008040e7824 */ /* 0x000fe400078e00ff */
[----:B------:R-:W-:-:S03]  /*06a0*/  IMAD.MOV R4, RZ, RZ, -R4 ;  /* 0x000000ffff047224 */ /* 0x000fc600078e0a04 */
[----:B------:R-:W-:Y:S01]  /*06b0*/  LEA.HI.SX32 R5, R5, -R14, 0x17 ;  /* 0x8000000e05057211 */ /* 0x000fe200078fbaff */
[----:B------:R-:W-:-:S03]  /*06c0*/  IMAD R16, R6, R4, R7 ;  /* 0x0000000406107224 */ /* 0x000fc600078e0207 */
[----:B------:R-:W-:Y:S02]  /*06d0*/  VIMNMX R13, PT, PT, R5, 0x8, PT ;  /* 0x00000008050d7848 */ /* 0x000fe40003fe0100 */
[----:B------:R-:W-:Y:S02]  /*06e0*/  IABS R11, R16 ;  /* 0x00000010000b7213 */ /* 0x000fe40000000000 */
[-C--:B------:R-:W-:Y:S02]  /*06f0*/  IABS R9, R13.reuse ;  /* 0x0000000d00097213 */ /* 0x080fe40000000000 */
[----:B------:R-:W-:Y:S02]  /*0700*/  IABS R6, R13 ;  /* 0x0000000d00067213 */ /* 0x000fe40000000000 */
[----:B------:R-:W1:Y:S08]  /*0710*/  I2F.RP R0, R9 ;  /* 0x0000000900007306 */ /* 0x000e700000209400 */
[----:B-1----:R-:W1:Y:S02]  /*0720*/  MUFU.RCP R0, R0 ;  /* 0x0000000000007308 */ /* 0x002e640000001000 */
[----:B-1----:R-:W-:-:S02]  /*0730*/  VIADD R5, R0, 0xffffffe ;  /* 0x0ffffffe00057836 */ /* 0x002fc40000000000 */
[----:B------:R-:W-:-:S04]  /*0740*/  IMAD.MOV R0, RZ, RZ, -R6 ;  /* 0x000000ffff007224 */ /* 0x000fc800078e0a06 */
[----:B------:R-:W1:Y:S08]  /*0750*/  I2F.RP R6, R31 ;  /* 0x0000001f00067306 */ /* 0x000e700000209400 */
[----:B------:R-:W2:Y:S08]  /*0760*/  F2I.FTZ.U32.TRUNC.NTZ R5, R5 ;  /* 0x0000000500057305 */ /* 0x000eb0000021f000 */
[----:B-1----:R-:W1:Y:S01]  /*0770*/  MUFU.RCP R6, R6 ;  /* 0x0000000600067308 */ /* 0x002e620000001000 */
[----:B--2---:R-:W-:-:S05]  /*0780*/  IADD3 R8, PT, PT, RZ, -R5, RZ ;  /* 0x80000005ff087210 */ /* 0x004fca0007ffe0ff */
[----:B------:R-:W-:-:S04]  /*0790*/  IMAD.MOV.U32 R4, RZ, RZ, R8 ;  /* 0x000000ffff047224 */ /* 0x000fc800078e0008 */
[----:B------:R-:W-:Y:S02]  /*07a0*/  IMAD R7, R4, R9, RZ ;  /* 0x0000000904077224 */ /* 0x000fe400078e02ff */
[----:B------:R-:W-:Y:S02]  /*07b0*/  IMAD.MOV.U32 R4, RZ, RZ, RZ ;  /* 0x000000ffff047224 */ /* 0x000fe400078e00ff */
[----:B-1----:R-:W-:Y:S02]  /*07c0*/  VIADD R6, R6, 0xffffffe ;  /* 0x0ffffffe06067836 */ /* 0x002fe40000000000 */
[----:B------:R-:W-:Y:S02]  /*07d0*/  IMAD.HI.U32 R4, R5, R7, R4 ;  /* 0x0000000705047227 */ /* 0x000fe400078e0004 */
[----:B------:R-:W1:Y:S04]  /*07e0*/  I2F.RP R5, R25 ;  /* 0x0000001900057306 */ /* 0x000e680000209400 */
[----:B------:R-:W-:-:S04]  /*07f0*/  IMAD.HI.U32 R4, R4, R11, RZ ;  /* 0x0000000b04047227 */ /* 0x000fc800078e00ff */
[----:B------:R-:W-:Y:S01]  /*0800*/  IMAD R0, R4, R0, R11 ;  /* 0x0000000004007224 */ /* 0x000fe200078e020b */
[----:B------:R2:W4:Y:S04]  /*0810*/  F2I.FTZ.U32.TRUNC.NTZ R7, R6 ;  /* 0x0000000600077305 */ /* 0x000528000021f000 */
[----:B------:R-:W-:-:S04]  /*0820*/  ISETP.GT.U32.AND P1, PT, R9, R0, PT ;  /* 0x000000000900720c */ /* 0x000fc80003f24070 */
[----:B-1----:R-:W1:Y:S01]  /*0830*/  MUFU.RCP R5, R5 ;  /* 0x0000000500057308 */ /* 0x002e620000001000 */
[----:B--2---:R-:W-:Y:S01]  /*0840*/  IMAD.MOV.U32 R6, RZ, RZ, RZ ;  /* 0x000000ffff067224 */ /* 0x004fe200078e00ff */
[----:B----4-:R-:W-:-:S07]  /*0850*/  IADD3 R8, PT, PT, RZ, -R7, RZ ;  /* 0x80000007ff087210 */ /* 0x010fce0007ffe0ff */
[----:B------:R-:W-:Y:S01]  /*0860*/  @!P1 IMAD.IADD R0, R0, 0x1, -R9 ;  /* 0x0000000100009824 */ /* 0x000fe200078e0a09 */
[----:B------:R-:W-:Y:S02]  /*0870*/  @!P1 IADD3 R4, PT, PT, R4, 0x1, RZ ;  /* 0x0000000104049810 */ /* 0x000fe40007ffe0ff */
[----:B------:R-:W-:Y:S01]  /*0880*/  ISETP.NE.AND P1, PT, R13, RZ, PT ;  /* 0x000000ff0d00720c */ /* 0x000fe20003f25270 */
[----:B------:R-:W-:Y:S01]  /*0890*/  IMAD R11, R8, R31, RZ ;  /* 0x0000001f080b7224 */ /* 0x000fe200078e02ff */
[----:B------:R-:W-:Y:S02]  /*08a0*/  ISETP.GE.U32.AND P0, PT, R0, R9, PT ;  /* 0x000000090000720c */ /* 0x000fe40003f06070 */
[----:B------:R-:W-:Y:S01]  /*08b0*/  LOP3.LUT R0, R16, R13, RZ, 0x3c, !PT ;  /* 0x0000000d10007212 */ /* 0x000fe200078e3cff */
[----:B-1----:R-:W-:Y:S01]  /*08c0*/  VIADD R5, R5, 0xffffffe ;  /* 0x0ffffffe05057836 */ /* 0x002fe20000000000 */
[----:B------:R-:W-:Y:S01]  /*08d0*/  SHF.R.U32.HI R9, RZ, 0x5, R136 ;  /* 0x00000005ff097819 */ /* 0x000fe20000011688 */
[----:B------:R-:W-:Y:S01]  /*08e0*/  IMAD.HI.U32 R6, R7, R11, R6 ;  /* 0x0000000b07067227 */ /* 0x000fe200078e0006 */
[----:B------:R-:W-:-:S02]  /*08f0*/  ISETP.GE.AND P2, PT, R0, RZ, PT ;  /* 0x000000ff0000720c */ /* 0x000fc40003f46270 */
[----:B------:R-:W1:Y:S01]  /*0900*/  LDS R0, [UR10] ;  /* 0x0000000aff007984 */ /* 0x000e620008000800 */
[----:B------:R-:W-:Y:S01]  /*0910*/  SGXT.U32 R9, R9, 0x2 ;  /* 0x000000020909781a */ /* 0x000fe20000000000 */
[----:B------:R-:W2:Y:S01]  /*0920*/  F2I.FTZ.U32.TRUNC.NTZ R5, R5 ;  /* 0x0000000500057305 */ /* 0x000ea2000021f000 */
[----:B------:R-:W-:Y:S02]  /*0930*/  SHF.R.U32.HI R8, RZ, 0x5, R136 ;  /* 0x00000005ff087819 */ /* 0x000fe40000011688 */
[----:B------:R-:W-:Y:S02]  /*0940*/  @P0 VIADD R4, R4, 0x1 ;  /* 0x0000000104040836 */ /* 0x000fe40000000000 */
[----:B------:R-:W-:-:S04]  /*0950*/  R2UR UR9, R8 ;  /* 0x00000000080972ca */ /* 0x000fc800000e0000 */
[----:B------:R-:W-:Y:S01]  /*0960*/  @!P2 IMAD.MOV R4, RZ, RZ, -R4 ;  /* 0x000000ffff04a224 */ /* 0x000fe200078e0a04 */
[----:B------:R-:W-:-:S05]  /*0970*/  @!P1 LOP3.LUT R4, RZ, R13, RZ, 0x33, !PT ;  /* 0x0000000dff049212 */ /* 0x000fca00078e33ff */
[----:B------:R-:W-:Y:S02]  /*0980*/  IMAD.SHL.U32 R202, R4, 0x40, RZ ;  /* 0x0000004004ca7824 */ /* 0x000fe400078e00ff */
[----:B------:R-:W-:Y:S01]  /*0990*/  IMAD.MOV R4, RZ, RZ, -R4 ;  /* 0x000000ffff047224 */ /* 0x000fe200078e0a04 */
[----:B------:R-:W-:Y:S01]  /*09a0*/  USHF.L.U32 UR5, UR9, 0x15, URZ ;  /* 0x0000001509057899 */ /* 0x000fe200080006ff */
[----:B--2---:R-:W-:Y:S01]  /*09b0*/  IMAD.MOV R7, RZ, RZ, -R5 ;  /* 0x000000ffff077224 */ /* 0x004fe200078e0a05 */
[----:B------:R-:W-:-:S04]  /*09c0*/  LOP3.LUT R9, R202, R9, RZ, 0xfc, !PT ;  /* 0x00000009ca097212 */ /* 0x000fc800078efcff */
[C---:B------:R-:W-:Y:S02]  /*09d0*/  LOP3.LUT R15, R9.reuse, 0x3c, RZ, 0xfc, !PT ;  /* 0x0000003c090f7812 */ /* 0x040fe400078efcff */
[----:B------:R-:W-:Y:S02]  /*09e0*/  IABS R8, R9 ;  /* 0x0000000900087213 */ /* 0x000fe40000000000 */
[----:B------:R-:W-:Y:S02]  /*09f0*/  IABS R12, R15 ;  /* 0x0000000f000c7213 */ /* 0x000fe40000000000 */
[C---:B------:R-:W-:Y:S02]  /*0a00*/  LOP3.LUT R17, R9.reuse, 0x4, RZ, 0xfc, !PT ;  /* 0x0000000409117812 */ /* 0x040fe400078efcff */
[----:B------:R-:W-:Y:S02]  /*0a10*/  LOP3.LUT R18, R9, 0x10, RZ, 0xfc, !PT ;  /* 0x0000001009127812 */ /* 0x000fe400078efcff */
[----:B------:R-:W-:-:S02]  /*0a20*/  ISETP.GE.AND P4, PT, R17, RZ, PT ;  /* 0x000000ff1100720c */ /* 0x000fc40003f86270 */
[C---:B------:R-:W-:Y:S02]  /*0a30*/  LOP3.LUT R32, R9.reuse, 0x20, RZ, 0xfc, !PT ;  /* 0x0000002009207812 */ /* 0x040fe400078efcff */
[----:B-1----:R-:W-:Y:S01]  /*0a40*/  R2UR UR11, R0 ;  /* 0x00000000000b72ca */ /* 0x002fe200000e0000 */
[----:B------:R-:W-:Y:S01]  /*0a50*/  IMAD.HI.U32 R0, R6, R12, RZ ;  /* 0x0000000c06007227 */ /* 0x000fe200078e00ff */
[----:B------:R-:W-:Y:S02]  /*0a60*/  IABS R21, R32 ;  /* 0x0000002000157213 */ /* 0x000fe40000000000 */
[----:B------:R-:W-:Y:S02]  /*0a70*/  LOP3.LUT R33, R9, 0x24, RZ, 0xfc, !PT ;  /* 0x0000002409217812 */ /* 0x000fe400078efcff */
[----:B------:R-:W-:Y:S01]  /*0a80*/  IADD3 R10, PT, PT, -R0, RZ, RZ ;  /* 0x000000ff000a7210 */ /* 0x000fe20007ffe1ff */
[----:B------:R-:W-:Y:S01]  /*0a90*/  IMAD R0, R13, R4, R16 ;  /* 0x000000040d007224 */ /* 0x000fe200078e0210 */
[----:B------:R-:W-:Y:S01]  /*0aa0*/  IABS R13, R17 ;  /* 0x00000011000d7213 */ /* 0x000fe20000000000 */
[----:B------:R-:W-:Y:S01]  /*0ab0*/  IMAD.MOV.U32 R16, RZ, RZ, R7 ;  /* 0x000000ffff107224 */ /* 0x000fe200078e0007 */
[----:B------:R-:W-:Y:S01]  /*0ac0*/  LOP3.LUT R17, R9, 0xc, RZ, 0xfc, !PT ;  /* 0x0000000c09117812 */ /* 0x000fe200078efcff */
[----:B------:R-:W-:Y:S01]  /*0ad0*/  IMAD.HI.U32 R7, R6, R8, RZ ;  /* 0x0000000806077227 */ /* 0x000fe200078e00ff */
[----:B------:R-:W-:-:S02]  /*0ae0*/  IABS R24, R33 ;  /* 0x0000002100187213 */ /* 0x000fc40000000000 */
[----:B------:R-:W-:Y:S01]  /*0af0*/  LOP3.LUT R34, R9, 0x28, RZ, 0xfc, !PT ;  /* 0x0000002809227812 */ /* 0x000fe200078efcff */
[----:B------:R-:W-:Y:S01]  /*0b00*/  IMAD R12, R31, R10, R12 ;  /* 0x0000000a1f0c7224 */ /* 0x000fe200078e020c */
[C---:B------:R-:W-:Y:S01]  /*0b10*/  LOP3.LUT R35, R9.reuse, 0x2c, RZ, 0xfc, !PT ;  /* 0x0000002c09237812 */ /* 0x040fe200078efcff */
[----:B------:R-:W-:Y:S01]  /*0b20*/  IMAD.MOV.U32 R4, RZ, RZ, RZ ;  /* 0x000000ffff047224 */ /* 0x000fe200078e00ff */
[----:B------:R-:W-:Y:S01]  /*0b30*/  LOP3.LUT R36, R9, 0x30, RZ, 0xfc, !PT ;  /* 0x0000003009247812 */ /* 0x000fe200078efcff */
[----:B------:R-:W-:Y:S01]  /*0b40*/  IMAD R11, R16, R25, RZ ;  /* 0x00000019100b7224 */ /* 0x000fe200078e02ff */
[----:B------:R-:W-:Y:S01]  /*0b50*/  BAR.SYNC.DEFER_BLOCKING 0x0 ;  /* 0x0000000000007b1d */ /* 0x000fe20000010000 */
[----:B------:R-:W-:Y:S01]  /*0b60*/  IMAD.MOV R10, RZ, RZ, -R7 ;  /* 0x000000ffff0a7224 */ /* 0x000fe200078e0a07 */
[----:B------:R-:W-:Y:S01]  /*0b70*/  ISETP.GT.U32.AND P1, PT, R31, R12, PT ;  /* 0x0000000c1f00720c */ /* 0x000fe20003f24070 */
[----:B------:R-:W-:Y:S01]  /*0b80*/  IMAD.HI.U32 R7, R6, R13, RZ ;  /* 0x0000000d06077227 */ /* 0x000fe200078e00ff */
[----:B------:R-:W-:-:S02]  /*0b90*/  LOP3.LUT R16, R9, 0x8, RZ, 0xfc, !PT ;  /* 0x0000000809107812 */ /* 0x000fc400078efcff */
[----:B------:R-:W-:Y:S01]  /*0ba0*/  LOP3.LUT R37, R9, 0x34, RZ, 0xfc, !PT ;  /* 0x0000003409257812 */ /* 0x000fe200078efcff */
[----:B------:R-:W-:Y:S01]  /*0bb0*/  IMAD.HI.U32 R4, R5, R11, R4 ;  /* 0x0000000b05047227 */ /* 0x000fe200078e0004 */
[----:B------:R-:W-:Y:S02]  /*0bc0*/  ISETP.GE.AND P6, PT, R16, RZ, PT ;  /* 0x000000ff1000720c */ /* 0x000fe40003fc6270 */
[----:B------:R-:W-:Y:S01]  /*0bd0*/  LOP3.LUT R30, R9, 0x38, RZ, 0xfc, !PT ;  /* 0x00000038091e7812 */ /* 0x000fe200078efcff */
[----:B------:R-:W-:Y:S01]  /*0be0*/  IMAD R5, R31, R10, R8 ;  /* 0x0000000a1f057224 */ /* 0x000fe200078e0208 */
[----:B------:R-:W-:Y:S01]  /*0bf0*/  IADD3 R8, PT, PT, -R7, RZ, RZ ;  /* 0x000000ff07087210 */ /* 0x000fe20007ffe1ff */
[----:B------:R-:W-:Y:S01]  /*0c00*/  IMAD.IADD R0, R14, 0x1, R0 ;  /* 0x000000010e007824 */ /* 0x000fe200078e0200 */
[----:B------:R-:W-:Y:S01]  /*0c10*/  IABS R10, R16 ;  /* 0x00000010000a7213 */ /* 0x000fe20000000000 */
[----:B------:R-:W-:Y:S01]  /*0c20*/  @!P1 IMAD.IADD R12, R12, 0x1, -R31 ;  /* 0x000000010c0c9824 */ /* 0x000fe200078e0a1f */
[C---:B------:R-:W-:Y:S01]  /*0c30*/  ISETP.GT.U32.AND P0, PT, R31.reuse, R5, PT ;  /* 0x000000051f00720c */ /* 0x040fe20003f04070 */
[C---:B------:R-:W-:Y:S01]  /*0c40*/  IMAD R8, R31.reuse, R8, R13 ;  /* 0x000000081f087224 */ /* 0x040fe200078e020d */
[----:B------:R-:W-:Y:S01]  /*0c50*/  IABS R13, R17 ;  /* 0x00000011000d7213 */ /* 0x000fe20000000000 */
[----:B------:R-:W-:Y:S01]  /*0c60*/  IMAD.HI.U32 R7, R6, R10, RZ ;  /* 0x0000000a06077227 */ /* 0x000fe200078e00ff */
[----:B------:R-:W-:-:S02]  /*0c70*/  ISETP.GT.U32.AND P2, PT, R31, R12, PT ;  /* 0x0000000c1f00720c */ /* 0x000fc40003f44070 */
[----:B------:R-:W-:Y:S01]  /*0c80*/  ISETP.GT.U32.AND P1, PT, R31, R8, PT ;  /* 0x000000081f00720c */ /* 0x000fe20003f24070 */
[----:B------:R-:W-:Y:S01]  /*0c90*/  IMAD.MOV R7, RZ, RZ, -R7 ;  /* 0x000000ffff077224 */ /* 0x000fe200078e0a07 */
[----:B------:R-:W-:Y:S01]  /*0ca0*/  IABS R14, R18 ;  /* 0x00000012000e7213 */ /* 0x000fe20000000000 */
[----:B------:R-:W-:Y:S01]  /*0cb0*/  IMAD R203, R0, 0x200, R45 ;  /* 0x0000020000cb7824 */ /* 0x000fe200078e022d */
[----:B------:R-:W-:Y:S01]  /*0cc0*/  LOP3.LUT R16, R9, 0x1c, RZ, 0xfc, !PT ;  /* 0x0000001c09107812 */ /* 0x000fe200078efcff */
[----:B------:R-:W-:Y:S02]  /*0cd0*/  IMAD R10, R31, R7, R10 ;  /* 0x000000071f0a7224 */ /* 0x000fe400078e020a */
[----:B------:R-:W-:Y:S01]  /*0ce0*/  IMAD.HI.U32 R7, R6, R13, RZ ;  /* 0x0000000d06077227 */ /* 0x000fe200078e00ff */
[----:B------:R-:W-:Y:S02]  /*0cf0*/  IABS R19, R16 ;  /* 0x0000001000137213 */ /* 0x000fe40000000000 */
[----:B------:R-:W-:Y:S01]  /*0d00*/  IADD3 R205, PT, PT, R203, 0x100, RZ ;  /* 0x00000100cbcd7810 */ /* 0x000fe20007ffe0ff */
[--C-:B------:R-:W-:Y:S01]  /*0d10*/  @!P2 IMAD.IADD R12, R12, 0x1, -R31.reuse ;  /* 0x000000010c0ca824 */ /* 0x100fe200078e0a1f */
[----:B------:R-:W-:Y:S01]  /*0d20*/  ISETP.GT.U32.AND P2, PT, R31, R10, PT ;  /* 0x0000000a1f00720c */ /* 0x000fe20003f44070 */
[----:B------:R-:W-:Y:S01]  /*0d30*/  @!P0 IMAD.IADD R5, R5, 0x1, -R31 ;  /* 0x0000000105058824 */ /* 0x000fe200078e0a1f */
[----:B------:R-:W-:Y:S01]  /*0d40*/  @!P1 IADD3 R8, PT, PT, R8, -R31, RZ ;  /* 0x8000001f08089210 */ /* 0x000fe20007ffe0ff */
[----:B------:R-:W-:Y:S01]  /*0d50*/  IMAD.MOV.U32 R23, RZ, RZ, R12 ;  /* 0x000000ffff177224 */ /* 0x000fe200078e000c */
[----:B------:R-:W-:Y:S01]  /*0d60*/  ISETP.GE.AND P0, PT, R15, RZ, PT ;  /* 0x000000ff0f00720c */ /* 0x000fe20003f06270 */
[----:B------:R-:W-:Y:S01]  /*0d70*/  IMAD.MOV R12, RZ, RZ, -R7 ;  /* 0x000000ffff0c7224 */ /* 0x000fe200078e0a07 */
[C---:B------:R-:W-:Y:S01]  /*0d80*/  ISETP.GT.U32.AND P5, PT, R31.reuse, R8, PT ;  /* 0x000000081f00720c */ /* 0x040fe20003fa4070 */
[----:B------:R-:W-:Y:S01]  /*0d90*/  IMAD.HI.U32 R11, R6, R14, RZ ;  /* 0x0000000e060b7227 */ /* 0x000fe200078e00ff */
[----:B------:R-:W-:-:S02]  /*0da0*/  ISETP.GT.U32.AND P3, PT, R31, R5, PT ;  /* 0x000000051f00720c */ /* 0x000fc40003f64070 */
[----:B------:R-:W-:Y:S01]  /*0db0*/  LOP3.LUT R15, R9, 0x18, RZ, 0xfc, !PT ;  /* 0x00000018090f7812 */ /* 0x000fe200078efcff */
[----:B------:R-:W-:Y:S01]  /*0dc0*/  IMAD R12, R31, R12, R13 ;  /* 0x0000000c1f0c7224 */ /* 0x000fe200078e020d */
[----:B------:R-:W-:Y:S01]  /*0dd0*/  ISETP.GE.AND P1, PT, R17, RZ, PT ;  /* 0x000000ff1100720c */ /* 0x000fe20003f26270 */
[----:B------:R-:W-:Y:S01]  /*0de0*/  @!P2 IMAD.IADD R10, R10, 0x1, -R31 ;  /* 0x000000010a0aa824 */ /* 0x000fe200078e0a1f */
[----:B------:R-:W-:Y:S01]  /*0df0*/  IABS R17, R15 ;  /* 0x0000000f00117213 */ /* 0x000fe20000000000 */
[----:B------:R-:W-:Y:S01]  /*0e00*/  IMAD.MOV R11, RZ, RZ, -R11 ;  /* 0x000000ffff0b7224 */ /* 0x000fe200078e0a0b */
[----:B------:R-:W-:Y:S01]  /*0e10*/  IABS R27, R205 ;  /* 0x000000cd001b7213 */ /* 0x000fe20000000000 */
[----:B------:R-:W-:Y:S01]  /*0e20*/  @!P0 IMAD.MOV R23, RZ, RZ, -R23 ;  /* 0x000000ffff178224 */ /* 0x000fe200078e0a17 */
[C---:B------:R-:W-:Y:S01]  /*0e30*/  ISETP.GT.U32.AND P2, PT, R31.reuse, R10, PT ;  /* 0x0000000a1f00720c */ /* 0x040fe20003f44070 */
[----:B------:R-:W-:Y:S01]  /*0e40*/  @!P5 IMAD.IADD R8, R8, 0x1, -R31 ;  /* 0x000000010808d824 */ /* 0x000fe200078e0a1f */
[C---:B------:R-:W-:Y:S01]  /*0e50*/  ISETP.GT.U32.AND P5, PT, R31.reuse, R12, PT ;  /* 0x0000000c1f00720c */ /* 0x040fe20003fa4070 */
[----:B------:R-:W-:Y:S01]  /*0e60*/  IMAD R13, R31, R11, R14 ;  /* 0x0000000b1f0d7224 */ /* 0x000fe200078e020e */
[----:B------:R-:W-:Y:S01]  /*0e70*/  LOP3.LUT R14, R9, 0x14, RZ, 0xfc, !PT ;  /* 0x00000014090e7812 */ /* 0x000fe200078efcff */
[----:B------:R-:W-:Y:S01]  /*0e80*/  VIADD R206, R203, 0x80 ;  /* 0x00000080cbce7836 */ /* 0x000fe20000000000 */
[----:B------:R-:W-:Y:S01]  /*0e90*/  @!P3 IADD3 R5, PT, PT, R5, -R31, RZ ;  /* 0x8000001f0505b210 */ /* 0x000fe20007ffe0ff */
[----:B------:R-:W-:Y:S01]  /*0ea0*/  VIADD R204, R203, 0x180 ;  /* 0x00000180cbcc7836 */ /* 0x000fe20000000000 */
[----:B------:R-:W-:-:S02]  /*0eb0*/  MOV R11, R8 ;  /* 0x00000008000b7202 */ /* 0x000fc40000000f00 */
[----:B------:R-:W-:Y:S01]  /*0ec0*/  IABS R8, R14 ;  /* 0x0000000e00087213 */ /* 0x000fe20000000000 */
[----:B------:R-:W-:Y:S01]  /*0ed0*/  IMAD.MOV.U32 R7, RZ, RZ, R5 ;  /* 0x000000ffff077224 */ /* 0x000fe200078e0005 */
[----:B------:R-:W-:Y:S01]  /*0ee0*/  ISETP.GE.AND P3, PT, R9, RZ, PT ;  /* 0x000000ff0900720c */ /* 0x000fe20003f66270 */
[----:B------:R-:W-:Y:S01]  /*0ef0*/  @!P2 IMAD.IADD R10, R10, 0x1, -R31 ;  /* 0x000000010a0aa824 */ /* 0x000fe200078e0a1f */
[----:B------:R-:W-:Y:S01]  /*0f00*/  ISETP.GE.AND P0, PT, R18, RZ, PT ;  /* 0x000000ff1200720c */ /* 0x000fe20003f06270 */
[----:B------:R-:W-:Y:S01]  /*0f10*/  IMAD.HI.U32 R5, R6, R8, RZ ;  /* 0x0000000806057227 */ /* 0x000fe200078e00ff */
[----:B------:R-:W-:Y:S02]  /*0f20*/  @!P5 IADD3 R12, PT, PT, R12, -R31, RZ ;  /* 0x8000001f0c0cd210 */ /* 0x000fe40007ffe0ff */
[----:B------:R-:W-:Y:S01]  /*0f30*/  ISETP.GE.AND P2, PT, R16, RZ, PT ;  /* 0x000000ff1000720c */ /* 0x000fe20003f46270 */
[----:B------:R-:W-:Y:S01]  /*0f40*/  IMAD.MOV R5, RZ, RZ, -R5 ;  /* 0x000000ffff057224 */ /* 0x000fe200078e0a05 */
[C---:B------:R-:W-:Y:S01]  /*0f50*/  ISETP.GT.U32.AND P5, PT, R31.reuse, R12, PT ;  /* 0x0000000c1f00720c */ /* 0x040fe20003fa4070 */
[----:B------:R-:W-:Y:S01]  /*0f60*/  @!P6 IMAD.MOV R10, RZ, RZ, -R10 ;  /* 0x000000ffff0ae224 */ /* 0x000fe200078e0a0a */
[C---:B------:R-:W-:Y:S01]  /*0f70*/  ISETP.GT.U32.AND P6, PT, R31.reuse, R13, PT ;  /* 0x0000000d1f00720c */ /* 0x040fe20003fc4070 */
[----:B------:R-:W-:Y:S01]  /*0f80*/  IMAD R8, R31, R5, R8 ;  /* 0x000000051f087224 */ /* 0x000fe200078e0208 */
[----:B------:R-:W-:Y:S01]  /*0f90*/  IABS R29, R204 ;  /* 0x000000cc001d7213 */ /* 0x000fe20000000000 */
[----:B------:R-:W-:-:S04]  /*0fa0*/  IMAD.HI.U32 R5, R6, R17, RZ ;  /* 0x0000001106057227 */ /* 0x000fc800078e00ff */
[----:B------:R-:W-:Y:S01]  /*0fb0*/  @!P3 IMAD.MOV R7, RZ, RZ, -R7 ;  /* 0x000000ffff07b224 */ /* 0x000fe200078e0a07 */
[----:B------:R-:W-:Y:S01]  /*0fc0*/  ISETP.GE.AND P3, PT, R14, RZ, PT ;  /* 0x000000ff0e00720c */ /* 0x000fe20003f66270 */
[----:B------:R-:W-:Y:S01]  /*0fd0*/  IMAD.HI.U32 R14, R6, R19, RZ ;  /* 0x00000013060e7227 */ /* 0x000fe200078e00ff */
[----:B------:R-:W-:-:S03]  /*0fe0*/  IADD3 R18, PT, PT, -R5, RZ, RZ ;  /* 0x000000ff05127210 */ /* 0x000fc60007ffe1ff */
[--C-:B------:R-:W-:Y:S01]  /*0ff0*/  @!P5 IMAD.IADD R12, R12, 0x1, -R31.reuse ;  /* 0x000000010c0cd824 */ /* 0x100fe200078e0a1f */
[----:B------:R-:W-:Y:S01]  /*1000*/  ISETP.GT.U32.AND P5, PT, R31, R8, PT ;  /* 0x000000081f00720c */ /* 0x000fe20003fa4070 */
[----:B------:R-:W-:Y:S02]  /*1010*/  @!P6 IMAD.IADD R13, R13, 0x1, -R31 ;  /* 0x000000010d0de824 */ /* 0x000fe400078e0a1f */
[----:B------:R-:W-:Y:S02]  /*1020*/  IMAD.MOV R20, RZ, RZ, -R14 ;  /* 0x000000ffff147224 */ /* 0x000fe400078e0a0e */
[C---:B------:R-:W-:Y:S01]  /*1030*/  IMAD R14, R31.reuse, R18, R17 ;  /* 0x000000121f0e7224 */ /* 0x040fe200078e0211 */
[----:B------:R-:W-:Y:S01]  /*1040*/  ISETP.GT.U32.AND P6, PT, R31, R13, PT ;  /* 0x0000000d1f00720c */ /* 0x000fe20003fc4070 */
[----:B------:R-:W-:Y:S01]  /*1050*/  @!P4 IMAD.MOV R11, RZ, RZ, -R11 ;  /* 0x000000ffff0bc224 */ /* 0x000fe200078e0a0b */
[----:B------:R-:W-:Y:S01]  /*1060*/  ISETP.GE.AND P4, PT, R15, RZ, PT ;  /* 0x000000ff0f00720c */ /* 0x000fe20003f86270 */
[----:B------:R-:W-:Y:S01]  /*1070*/  IMAD.HI.U32 R15, R6, R21, RZ ;  /* 0x00000015060f7227 */ /* 0x000fe200078e00ff */
[----:B------:R-:W-:-:S03]  /*1080*/  IABS R18, R34 ;  /* 0x0000002200127213 */ /* 0x000fc60000000000 */
[----:B------:R-:W-:Y:S02]  /*1090*/  @!P5 IMAD.IADD R8, R8, 0x1, -R31 ;  /* 0x000000010808d824 */ /* 0x000fe400078e0a1f */
[----:B------:R-:W-:Y:S02]  /*10a0*/  IMAD.MOV R22, RZ, RZ, -R15 ;  /* 0x000000ffff167224 */ /* 0x000fe400078e0a0f */
[----:B------:R-:W-:Y:S01]  /*10b0*/  IMAD.HI.U32 R16, R6, R24, RZ ;  /* 0x0000001806107227 */ /* 0x000fe200078e00ff */
[----:B------:R-:W-:-:S03]  /*10c0*/  ISETP.GT.U32.AND P5, PT, R31, R8, PT ;  /* 0x000000081f00720c */ /* 0x000fc60003fa4070 */
[----:B------:R-:W-:Y:S01]  /*10d0*/  @!P6 IMAD.IADD R13, R13, 0x1, -R31 ;  /* 0x000000010d0de824 */ /* 0x000fe200078e0a1f */
[C---:B------:R-:W-:Y:S01]  /*10e0*/  ISETP.GT.U32.AND P6, PT, R31.reuse, R14, PT ;  /* 0x0000000e1f00720c */ /* 0x040fe20003fc4070 */
[C---:B------:R-:W-:Y:S01]  /*10f0*/  IMAD R15, R31.reuse, R20, R19 ;  /* 0x000000141f0f7224 */ /* 0x040fe200078e0213 */
[----:B------:R-:W-:Y:S01]  /*1100*/  IADD3 R5, PT, PT, -R16, RZ, RZ ;  /* 0x000000ff10057210 */ /* 0x000fe20007ffe1ff */
[C---:B------:R-:W-:Y:S01]  /*1110*/  IMAD R16, R31.reuse, R22, R21 ;  /* 0x000000161f107224 */ /* 0x040fe200078e0215 */
[----:B------:R-:W-:Y:S01]  /*1120*/  IABS R19, R35 ;  /* 0x0000002300137213 */ /* 0x000fe20000000000 */
[----:B------:R-:W-:Y:S01]  /*1130*/  @!P1 IMAD.MOV R12, RZ, RZ, -R12 ;  /* 0x000000ffff0c9224 */ /* 0x000fe200078e0a0c */
[----:B------:R-:W-:Y:S01]  /*1140*/  IABS R21, R36 ;  /* 0x0000002400157213 */ /* 0x000fe20000000000 */
[C---:B------:R-:W-:Y:S01]  /*1150*/  IMAD R17, R31.reuse, R5, R24 ;  /* 0x000000051f117224 */ /* 0x040fe200078e0218 */
[----:B------:R-:W-:Y:S01]  /*1160*/  IABS R22, R37 ;  /* 0x0000002500167213 */ /* 0x000fe20000000000 */
[----:B------:R-:W-:Y:S01]  /*1170*/  @!P5 IMAD.IADD R8, R8, 0x1, -R31 ;  /* 0x000000010808d824 */ /* 0x000fe200078e0a1f */
[----:B------:R-:W-:Y:S01]  /*1180*/  ISETP.GT.U32.AND P5, PT, R31, R15, PT ;  /* 0x0000000f1f00720c */ /* 0x000fe20003fa4070 */
[----:B------:R-:W-:Y:S01]  /*1190*/  IMAD.HI.U32 R5, R6, R18, RZ ;  /* 0x0000001206057227 */ /* 0x000fe200078e00ff */
[----:B------:R-:W-:-:S03]  /*11a0*/  IABS R24, R30 ;  /* 0x0000001e00187213 */ /* 0x000fc60000000000 */
[----:B------:R-:W-:Y:S01]  /*11b0*/  @!P6 IMAD.IADD R14, R14, 0x1, -R31 ;  /* 0x000000010e0ee824 */ /* 0x000fe200078e0a1f */
[----:B------:R-:W-:Y:S01]  /*11c0*/  ISETP.GT.U32.AND P6, PT, R31, R16, PT ;  /* 0x000000101f00720c */ /* 0x000fe20003fc4070 */
[----:B------:R-:W-:Y:S01]  /*11d0*/  IMAD.HI.U32 R9, R6, R19, RZ ;  /* 0x0000001306097227 */ /* 0x000fe200078e00ff */
[----:B------:R-:W-:-:S03]  /*11e0*/  IADD3 R5, PT, PT, -R5, RZ, RZ ;  /* 0x000000ff05057210 */ /* 0x000fc60007ffe1ff */
[----:B------:R-:W-:Y:S02]  /*11f0*/  IMAD.MOV R20, RZ, RZ, -R9 ;  /* 0x000000ffff147224 */ /* 0x000fe400078e0a09 */
[----:B------:R-:W-:Y:S01]  /*1200*/  @!P5 IMAD.IADD R15, R15, 0x1, -R31 ;  /* 0x000000010f0fd824 */ /* 0x000fe200078e0a1f */
[C---:B------:R-:W-:Y:S01]  /*1210*/  ISETP.GT.U32.AND P5, PT, R31.reuse, R14, PT ;  /* 0x0000000e1f00720c */ /* 0x040fe20003fa4070 */
[C---:B------:R-:W-:Y:S02]  /*1220*/  IMAD R18, R31.reuse, R5, R18 ;  /* 0x000000051f127224 */ /* 0x040fe400078e0212 */
[----:B------:R-:W-:Y:S01]  /*1230*/  IMAD.HI.U32 R5, R6, R21, RZ ;  /* 0x0000001506057227 */ /* 0x000fe200078e00ff */
[----:B------:R-:W-:-:S03]  /*1240*/  ISETP.GT.U32.AND P1, PT, R31, R15, PT ;  /* 0x0000000f1f00720c */ /* 0x000fc60003f24070 */
[----:B------:R-:W-:Y:S02]  /*1250*/  @!P6 IMAD.IADD R16, R16, 0x1, -R31 ;  /* 0x000000011010e824 */ /* 0x000fe400078e0a1f */
[----:B------:R-:W-:Y:S01]  /*1260*/  IMAD R19, R31, R20, R19 ;  /* 0x000000141f137224 */ /* 0x000fe200078e0213 */
[----:B------:R-:W-:Y:S01]  /*1270*/  IADD3 R20, PT, PT, -R5, RZ, RZ ;  /* 0x000000ff05147210 */ /* 0x000fe20007ffe1ff */
[----:B------:R-:W-:Y:S01]  /*1280*/  IMAD.HI.U32 R9, R6, R22, RZ ;  /* 0x0000001606097227 */ /* 0x000fe200078e00ff */
[----:B------:R-:W-:-:S03]  /*1290*/  ISETP.GT.U32.AND P6, PT, R31, R16, PT ;  /* 0x000000101f00720c */ /* 0x000fc60003fc4070 */
[--C-:B------:R-:W-:Y:S01]  /*12a0*/  @!P5 IMAD.IADD R14, R14, 0x1, -R31.reuse ;  /* 0x000000010e0ed824 */ /* 0x100fe200078e0a1f */
[----:B------:R-:W-:Y:S01]  /*12b0*/  ISETP.GT.U32.AND P5, PT, R31, R17, PT ;  /* 0x000000111f00720c */ /* 0x000fe20003fa4070 */
[----:B------:R-:W-:Y:S01]  /*12c0*/  @!P1 IMAD.IADD R15, R15, 0x1, -R31 ;  /* 0x000000010f0f9824 */ /* 0x000fe200078e0a1f */
[C---:B------:R-:W-:Y:S01]  /*12d0*/  ISETP.GT.U32.AND P1, PT, R31.reuse, R18, PT ;  /* 0x000000121f00720c */ /* 0x040fe20003f24070 */
[----:B------:R-:W-:Y:S02]  /*12e0*/  IMAD R20, R31, R20, R21 ;  /* 0x000000141f147224 */ /* 0x000fe400078e0215 */
[----:B------:R-:W-:-:S04]  /*12f0*/  IMAD.HI.U32 R6, R6, R24, RZ ;  /* 0x0000001806067227 */ /* 0x000fc800078e00ff */
[----:B------:R-:W-:Y:S01]  /*1300*/  @!P6 IMAD.IADD R16, R16, 0x1, -R31 ;  /* 0x000000011010e824 */ /* 0x000fe200078e0a1f */
[----:B------:R-:W-:Y:S01]  /*1310*/  ISETP.GT.U32.AND P6, PT, R31, R19, PT ;  /* 0x000000131f00720c */ /* 0x000fe20003fc4070 */
[----:B------:R-:W-:Y:S01]  /*1320*/  IMAD.MOV R9, RZ, RZ, -R9 ;  /* 0x000000ffff097224 */ /* 0x000fe200078e0a09 */
[----:B------:R-:W-:Y:S01]  /*1330*/  IADD3 R6, PT, PT, -R6, RZ, RZ ;  /* 0x000000ff06067210 */ /* 0x000fe20007ffe1ff */
[----:B------:R-:W-:Y:S01]  /*1340*/  @!P0 IMAD.MOV R13, RZ, RZ, -R13 ;  /* 0x000000ffff0d8224 */ /* 0x000fe200078e0a0d */
[----:B------:R-:W-:Y:S01]  /*1350*/  @!P5 IADD3 R17, PT, PT, R17, -R31, RZ ;  /* 0x8000001f1111d210 */ /* 0x000fe20007ffe0ff */
[----:B------:R-:W-:Y:S01]  /*1360*/  @!P1 IMAD.IADD R18, R18, 0x1, -R31 ;  /* 0x0000000112129824 */ /* 0x000fe200078e0a1f */
[C---:B------:R-:W-:Y:S01]  /*1370*/  ISETP.GT.U32.AND P5, PT, R31.reuse, R20, PT ;  /* 0x000000141f00720c */ /* 0x040fe20003fa4070 */
[C---:B------:R-:W-:Y:S01]  /*1380*/  IMAD R21, R31.reuse, R9, R22 ;  /* 0x000000091f157224 */ /* 0x040fe200078e0216 */
[C---:B------:R-:W-:Y:S01]  /*1390*/  ISETP.GT.U32.AND P1, PT, R31.reuse, R17, PT ;  /* 0x000000111f00720c */ /* 0x040fe20003f24070 */
[----:B------:R-:W-:Y:S01]  /*13a0*/  IMAD R22, R31, R6, R24 ;  /* 0x000000061f167224 */ /* 0x000fe200078e0218 */
[----:B------:R-:W-:Y:S01]  /*13b0*/  IABS R6, R203 ;  /* 0x000000cb00067213 */ /* 0x000fe20000000000 */
[----:B------:R-:W-:Y:S01]  /*13c0*/  IMAD.HI.U32 R5, R4, R27, RZ ;  /* 0x0000001b04057227 */ /* 0x000fe200078e00ff */
[----:B------:R-:W-:-:S03]  /*13d0*/  IABS R24, R206 ;  /* 0x000000ce00187213 */ /* 0x000fc60000000000 */
[----:B------:R-:W-:Y:S01]  /*13e0*/  @!P6 IMAD.IADD R19, R19, 0x1, -R31 ;  /* 0x000000011313e824 */ /* 0x000fe200078e0a1f */
[----:B------:R-:W-:Y:S01]  /*13f0*/  ISETP.GT.U32.AND P6, PT, R31, R18, PT ;  /* 0x000000121f00720c */ /* 0x000fe20003fc4070 */
[----:B------:R-:W-:Y:S01]  /*1400*/  IMAD.HI.U32 R0, R4, R6, RZ ;  /* 0x0000000604007227 */ /* 0x000fe200078e00ff */
[----:B------:R-:W-:Y:S02]  /*1410*/  IADD3 R28, PT, PT, -R5, RZ, RZ ;  /* 0x000000ff051c7210 */ /* 0x000fe40007ffe1ff */
[----:B------:R-:W-:Y:S01]  /*1420*/  @!P5 IADD3 R20, PT, PT, R20, -R31, RZ ;  /* 0x8000001f1414d210 */ /* 0x000fe20007ffe0ff */
[----:B------:R-:W-:Y:S01]  /*1430*/  IMAD.MOV R9, RZ, RZ, -R0 ;  /* 0x000000ffff097224 */ /* 0x000fe200078e0a00 */
[C---:B------:R-:W-:Y:S01]  /*1440*/  ISETP.GT.U32.AND P5, PT, R31.reuse, R19, PT ;  /* 0x000000131f00720c */ /* 0x040fe20003fa4070 */
[----:B------:R-:W-:Y:S01]  /*1450*/  IMAD.HI.U32 R0, R4, R24, RZ ;  /* 0x0000001804007227 */ /* 0x000fe200078e00ff */
[----:B------:R-:W-:-:S03]  /*1460*/  ISETP.GT.U32.AND P0, PT, R31, R20, PT ;  /* 0x000000141f00720c */ /* 0x000fc60003f04070 */
[----:B------:R-:W-:Y:S02]  /*1470*/  IMAD.MOV R26, RZ, RZ, -R0 ;  /* 0x000000ffff1a7224 */ /* 0x000fe400078e0a00 */
[--C-:B------:R-:W-:Y:S01]  /*1480*/  @!P6 IMAD.IADD R18, R18, 0x1, -R31.reuse ;  /* 0x000000011212e824 */ /* 0x100fe200078e0a1f */
[----:B------:R-:W-:Y:S01]  /*1490*/  ISETP.GT.U32.AND P6, PT, R31, R22, PT ;  /* 0x000000161f00720c */ /* 0x000fe20003fc4070 */
[----:B------:R-:W-:Y:S02]  /*14a0*/  IMAD R0, R25, R9, R6 ;  /* 0x0000000919007224 */ /* 0x000fe400078e0206 */
[--C-:B------:R-:W-:Y:S01]  /*14b0*/  @!P1 IMAD.IADD R17, R17, 0x1, -R31.reuse ;  /* 0x0000000111119824 */ /* 0x100fe200078e0a1f */
[----:B------:R-:W-:Y:S01]  /*14c0*/  ISETP.GT.U32.AND P1, PT, R31, R21, PT ;  /* 0x000000151f00720c */ /* 0x000fe20003f24070 */
[----:B------:R-:W-:Y:S01]  /*14d0*/  @!P5 IMAD.IADD R19, R19, 0x1, -R31 ;  /* 0x000000011313d824 */ /* 0x000fe200078e0a1f */
[----:B------:R-:W-:Y:S01]  /*14e0*/  ISETP.GT.U32.AND P5, PT, R25, R0, PT ;  /* 0x000000001900720c */ /* 0x000fe20003fa4070 */
[----:B------:R-:W-:Y:S01]  /*14f0*/  IMAD.HI.U32 R4, R4, R29, RZ ;  /* 0x0000001d04047227 */ /* 0x000fe200078e00ff */
[----:B------:R-:W-:-:S03]  /*1500*/  @!P0 IADD3 R20, PT, PT, R20, -R31, RZ ;  /* 0x8000001f14148210 */ /* 0x000fc60007ffe0ff */
[----:B------:R-:W-:Y:S02]  /*1510*/  IMAD.MOV R6, RZ, RZ, -R4 ;  /* 0x000000ffff067224 */ /* 0x000fe400078e0a04 */
[C---:B------:R-:W-:Y:S02]  /*1520*/  IMAD R4, R25.reuse, R26, R24 ;  /* 0x0000001a19047224 */ /* 0x040fe400078e0218 */
[C---:B------:R-:W-:Y:S02]  /*1530*/  IMAD R5, R25.reuse, R28, R27 ;  /* 0x0000001c19057224 */ /* 0x040fe400078e021b */
[--C-:B------:R-:W-:Y:S01]  /*1540*/  @!P6 IMAD.IADD R22, R22, 0x1, -R31.reuse ;  /* 0x000000011616e824 */ /* 0x100fe200078e0a1f */
[----:B------:R-:W-:Y:S01]  /*1550*/  ISETP.GT.U32.AND P0, PT, R25, R4, PT ;  /* 0x000000041900720c */ /* 0x000fe20003f04070 */
[----:B------:R-:W-:Y:S01]  /*1560*/  @!P1 IMAD.IADD R21, R21, 0x1, -R31 ;  /* 0x0000000115159824 */ /* 0x000fe200078e0a1f */
[----:B------:R-:W-:Y:S01]  /*1570*/  ISETP.GT.U32.AND P1, PT, R25, R5, PT ;  /* 0x000000051900720c */ /* 0x000fe20003f24070 */
[----:B------:R-:W-:Y:S01]  /*1580*/  @!P5 IMAD.IADD R0, R0, 0x1, -R25 ;  /* 0x000000010000d824 */ /* 0x000fe200078e0a19 */
[----:B------:R-:W-:Y:S01]  /*1590*/  ISETP.GT.U32.AND P5, PT, R31, R22, PT ;  /* 0x000000161f00720c */ /* 0x000fe20003fa4070 */
[----:B------:R-:W-:-:S02]  /*15a0*/  IMAD R6, R25, R6, R29 ;  /* 0x0000000619067224 */ /* 0x000fc400078e021d */
[----:B------:R-:W-:Y:S01]  /*15b0*/  IMAD.MOV.U32 R9, RZ, RZ, R8 ;  /* 0x000000ffff097224 */ /* 0x000fe200078e0008 */
[----:B------:R-:W-:Y:S01]  /*15c0*/  LOP3.LUT R8, RZ, R3, RZ, 0x33, !PT ;  /* 0x00000003ff087212 */ /* 0x000fe200078e33ff */
[----:B------:R-:W-:Y:S01]  /*15d0*/  @!P4 IMAD.MOV R14, RZ, RZ, -R14 ;  /* 0x000000ffff0ec224 */ /* 0x000fe200078e0a0e */
[----:B------:R-:W-:Y:S01]  /*15e0*/  ISETP.GT.U32.AND P6, PT, R25, R6, PT ;  /* 0x000000061900720c */ /* 0x000fe20003fc4070 */
[----:B------:R-:W-:Y:S01]  /*15f0*/  @!P2 IMAD.MOV R15, RZ, RZ, -R15 ;  /* 0x000000ffff0fa224 */ /* 0x000fe200078e0a0f */
[----:B------:R-:W-:Y:S01]  /*1600*/  ISETP.GT.U32.AND P4, PT, R31, R21, PT ;  /* 0x000000151f00720c */ /* 0x000fe20003f84070 */
[----:B------:R-:W-:Y:S01]  /*1610*/  @!P0 IMAD.IADD R4, R4, 0x1, -R25 ;  /* 0x0000000104048824 */ /* 0x000fe200078e0a19 */
[----:B------:R-:W-:Y:S01]  /*1620*/  @!P3 IADD3 R9, PT, PT, -R9, RZ, RZ ;  /* 0x000000ff0909b210 */ /* 0x000fe20007ffe1ff */
[----:B------:R-:W-:Y:S01]  /*1630*/  VIADD R26, R252, 0xfffffffd ;  /* 0xfffffffdfc1a7836 */ /* 0x000fe20000000000 */
[----:B------:R-:W-:Y:S01]  /*1640*/  @!P1 IADD3 R5, PT, PT, R5, -R25, RZ ;  /* 0x8000001905059210 */ /* 0x000fe20007ffe0ff */
[----:B------:R-:W-:Y:S01]  /*1650*/  @!P5 IMAD.IADD R22, R22, 0x1, -R31 ;  /* 0x000000011616d824 */ /* 0x000fe200078e0a1f */
[----:B------:R-:W-:-:S02]  /*1660*/  ISETP.GT.U32.AND P1, PT, R25, R4, PT ;  /* 0x000000041900720c */ /* 0x000fc40003f24070 */
[----:B------:R-:W-:Y:S02]  /*1670*/  ISETP.GE.AND P5, PT, R35, RZ, PT ;  /* 0x000000ff2300720c */ /* 0x000fe40003fa6270 */
[----:B------:R-:W-:Y:S01]  /*1680*/  ISETP.GE.AND P3, PT, R32, RZ, PT ;  /* 0x000000ff2000720c */ /* 0x000fe20003f66270 */
[--C-:B------:R-:W-:Y:S01]  /*1690*/  @!P6 IMAD.IADD R6, R6, 0x1, -R25.reuse ;  /* 0x000000010606e824 */ /* 0x100fe200078e0a19 */
[----:B------:R-:W-:Y:S02]  /*16a0*/  ISETP.GT.U32.AND P0, PT, R25, R0, PT ;  /* 0x000000001900720c */ /* 0x000fe40003f04070 */
[----:B------:R-:W-:Y:S02]  /*16b0*/  @!P4 IADD3 R21, PT, PT, R21, -R31, RZ ;  /* 0x8000001f1515c210 */ /* 0x000fe40007ffe0ff */
[----:B------:R-:W-:Y:S02]  /*16c0*/  ISETP.GE.AND P4, PT, R34, RZ, PT ;  /* 0x000000ff2200720c */ /* 0x000fe40003f86270 */
[----:B------:R-:W-:Y:S01]  /*16d0*/  ISETP.GT.U32.AND P2, PT, R25, R5, PT ;  /* 0x000000051900720c */ /* 0x000fe20003f44070 */
[----:B------:R-:W-:Y:S01]  /*16e0*/  @!P1 IMAD.IADD R4, R4, 0x1, -R25 ;  /* 0x0000000104049824 */ /* 0x000fe200078e0a19 */
[----:B------:R-:W-:Y:S01]  /*16f0*/  ISETP.GE.AND P1, PT, R37, RZ, PT ;  /* 0x000000ff2500720c */ /* 0x000fe20003f26270 */
[----:B------:R-:W-:Y:S01]  /*1700*/  @!P5 IMAD.MOV R19, RZ, RZ, -R19 ;  /* 0x000000ffff13d224 */ /* 0x000fe200078e0a13 */
[----:B------:R-:W-:Y:S01]  /*1710*/  ISETP.GE.AND P5, PT, R206, RZ, PT ;  /* 0x000000ffce00720c */ /* 0x000fe20003fa6270 */
[----:B------:R-:W-:Y:S01]  /*1720*/  @!P3 IMAD.MOV R16, RZ, RZ, -R16 ;  /* 0x000000ffff10b224 */ /* 0x000fe200078e0a10 */
[----:B------:R-:W-:Y:S01]  /*1730*/  ISETP.GT.U32.AND P3, PT, R25, R6, PT ;  /* 0x000000061900720c */ /* 0x000fe20003f64070 */
[----:B------:R-:W-:Y:S01]  /*1740*/  @!P0 IMAD.IADD R0, R0, 0x1, -R25 ;  /* 0x0000000100008824 */ /* 0x000fe200078e0a19 */
[----:B------:R-:W-:-:S02]  /*1750*/  ISETP.GE.AND P0, PT, R36, RZ, PT ;  /* 0x000000ff2400720c */ /* 0x000fc40003f06270 */
[----:B------:R-:W-:Y:S01]  /*1760*/  ISETP.GE.AND P6, PT, R33, RZ, PT ;  /* 0x000000ff2100720c */ /* 0x000fe20003fc6270 */
[----:B------:R-:W-:Y:S01]  /*1770*/  @!P4 IMAD.MOV R18, RZ, RZ, -R18 ;  /* 0x000000ffff12c224 */ /* 0x000fe200078e0a12 */
[----:B------:R-:W-:Y:S02]  /*1780*/  ISETP.GE.AND P4, PT, R203, RZ, PT ;  /* 0x000000ffcb00720c */ /* 0x000fe40003f86270 */
[----:B------:R-:W-:Y:S01]  /*1790*/  @!P2 IADD3 R5, PT, PT, R5, -R25, RZ ;  /* 0x800000190505a210 */ /* 0x000fe20007ffe0ff */
[----:B------:R-:W-:Y:S01]  /*17a0*/  @!P1 IMAD.MOV R21, RZ, RZ, -R21 ;  /* 0x000000ffff159224 */ /* 0x000fe200078e0a15 */
[----:B------:R-:W-:Y:S01]  /*17b0*/  ISETP.GE.AND P2, PT, R30, RZ, PT ;  /* 0x000000ff1e00720c */ /* 0x000fe20003f46270 */
[----:B------:R-:W-:Y:S01]  /*17c0*/  @!P5 IMAD.MOV R4, RZ, RZ, -R4 ;  /* 0x000000ffff04d224 */ /* 0x000fe200078e0a04 */
[----:B------:R-:W-:Y:S01]  /*17d0*/  ISETP.GE.AND P1, PT, R205, RZ, PT ;  /* 0x000000ffcd00720c */ /* 0x000fe20003f26270 */
[----:B------:R-:W-:Y:S01]  /*17e0*/  @!P3 IMAD.IADD R6, R6, 0x1, -R25 ;  /* 0x000000010606b824 */ /* 0x000fe200078e0a19 */
[----:B------:R-:W-:-:S02]  /*17f0*/  ISETP.GE.AND P5, PT, R204, RZ, PT ;  /* 0x000000ffcc00720c */ /* 0x000fc40003fa6270 */
[----:B------:R-:W-:Y:S01]  /*1800*/  ISETP.NE.AND P3, PT, R3, RZ, PT ;  /* 0x000000ff0300720c */ /* 0x000fe20003f65270 */
[----:B------:R-:W-:Y:S01]  /*1810*/  VIADD R3, R252, 0xffffffff ;  /* 0xfffffffffc037836 */ /* 0x000fe20000000000 */
[----:B------:R-:W-:Y:S01]  /*1820*/  @!P0 IADD3 R20, PT, PT, -R20, RZ, RZ ;  /* 0x000000ff14148210 */ /* 0x000fe20007ffe1ff */
[----:B------:R-:W-:Y:S01]  /*1830*/  @!P6 IMAD.MOV R17, RZ, RZ, -R17 ;  /* 0x000000ffff11e224 */ /* 0x000fe200078e0a11 */
[----:B------:R-:W-:Y:S02]  /*1840*/  @!P4 IADD3 R0, PT, PT, -R0, RZ, RZ ;  /* 0x000000ff0000c210 */ /* 0x000fe40007ffe1ff */
[----:B------:R-:W-:Y:S01]  /*1850*/  ISETP.GE.U32.AND P0, PT, R3, 0x7fffffe0, PT ;  /* 0x7fffffe00300780c */ /* 0x000fe20003f06070 */
[----:B------:R-:W-:Y:S01]  /*1860*/  VIADD R3, R252, 0xfffffffc ;  /* 0xfffffffcfc037836 */ /* 0x000fe20000000000 */
[----:B------:R-:W-:Y:S01]  /*1870*/  SEL R24, R8, R14, !P3 ;  /* 0x0000000e08187207 */ /* 0x000fe20005800000 */
[----:B------:R-:W-:Y:S01]  /*1880*/  @!P2 IMAD.MOV R22, RZ, RZ, -R22 ;  /* 0x000000ffff16a224 */ /* 0x000fe200078e0a16 */
[----:B------:R-:W-:Y:S01]  /*1890*/  ISETP.NE.AND P6, PT, R2, RZ, PT ;  /* 0x000000ff0200720c */ /* 0x000fe20003fc5270 */
[----:B------:R-:W-:Y:S01]  /*18a0*/  @!P1 IMAD.MOV R5, RZ, RZ, -R5 ;  /* 0x000000ffff059224 */ /* 0x000fe200078e0a05 */
[----:B------:R-:W-:Y:S01]  /*18b0*/  ISETP.GE.U32.AND P4, PT, R3, 0x7fffffdd, PT ;  /* 0x7fffffdd0300780c */ /* 0x000fe20003f86070 */
[----:B------:R-:W-:Y:S01]  /*18c0*/  @!P5 IMAD.MOV R6, RZ, RZ, -R6 ;  /* 0x000000ffff06d224 */ /* 0x000fe200078e0a06 */
[----:B------:R-:W-:-:S02]  /*18d0*/  LOP3.LUT R3, RZ, R2, RZ, 0x33, !PT ;  /* 0x00000002ff037212 */ /* 0x000fc400078e33ff */
[----:B------:R-:W-:Y:S02]  /*18e0*/  IADD3 R25, PT, PT, R252, -0x2, RZ ;  /* 0xfffffffefc197810 */ /* 0x000fe40007ffe0ff */
[----:B---3--:R-:W-:Y:S02]  /*18f0*/  LEA R14, P5, R141, UR22, 0x2 ;  /* 0x000000168d0e7c11 */ /* 0x008fe4000f8a10ff */
[C---:B------:R-:W-:Y:S02]  /*1900*/  SEL R7, R8.reuse, R7, !P3 ;  /* 0x0000000708077207 */ /* 0x040fe40005800000 */
[C---:B------:R-:W-:Y:S02]  /*1910*/  SEL R11, R8.reuse, R11, !P3 ;  /* 0x0000000b080b7207 */ /* 0x040fe40005800000 */
[C---:B------:R-:W-:Y:S02]  /*1920*/  SEL R10, R8.reuse, R10, !P3 ;  /* 0x0000000a080a7207 */ /* 0x040fe40005800000 */
[----:B------:R-:W-:-:S02]  /*1930*/  SEL R12, R8, R12, !P3 ;  /* 0x0000000c080c7207 */ /* 0x000fc40005800000 */
[C---:B------:R-:W-:Y:S02]  /*1940*/  SEL R13, R8.reuse, R13, !P3 ;  /* 0x0000000d080d7207 */ /* 0x040fe40005800000 */
[C---:B------:R-:W-:Y:S02]  /*1950*/  SEL R9, R8.reuse, R9, !P3 ;  /* 0x0000000908097207 */ /* 0x040fe40005800000 */
        /* <DEDUP_REMOVED lines=8> */
[----:B------:R-:W-:Y:S02]  /*19e0*/  SEL R23, R8, R23, !P3 ;  /* 0x0000001708177207 */ /* 0x000fe40005800000 */
[----:B------:R-:W-:-:S02]  /*19f0*/  SEL R137, R3, R0, !P6 ;  /* 0x0000000003897207 */ /* 0x000fc40007000000 */
[C---:B------:R-:W-:Y:S02]  /*1a00*/  SEL R138, R3.reuse, R4, !P6 ;  /* 0x00000004038a7207 */ /* 0x040fe40007000000 */
[C---:B------:R-:W-:Y:S02]  /*1a10*/  SEL R139, R3.reuse, R5, !P6 ;  /* 0x00000005038b7207 */ /* 0x040fe40007000000 */
[----:B------:R-:W-:Y:S02]  /*1a20*/  SEL R140, R3, R6, !P6 ;  /* 0x00000006038c7207 */ /* 0x000fe40007000000 */
[----:B------:R-:W-:Y:S02]  /*1a30*/  ISETP.GE.U32.AND P2, PT, R25, 0x7fffffdf, PT ;  /* 0x7fffffdf1900780c */ /* 0x000fe40003f46070 */
[----:B------:R-:W-:Y:S02]  /*1a40*/  ISETP.GE.U32.AND P3, PT, R26, 0x7fffffde, PT ;  /* 0x7fffffde1a00780c */ /* 0x000fe40003f66070 */
[----:B------:R-:W-:-:S02]  /*1a50*/  ISETP.NE.U32.AND P1, PT, R45, RZ, PT ;  /* 0x000000ff2d00720c */ /* 0x000fc40003f25070 */
[----:B------:R-:W-:Y:S02]  /*1a60*/  IADD3 R3, PT, PT, R252, -0x5, RZ ;  /* 0xfffffffbfc037810 */ /* 0x000fe40007ffe0ff */
[----:B------:R-:W-:Y:S01]  /*1a70*/  LEA.HI.X.SX32 R0, R141, UR23, 0x2, P5 ;  /* 0x000000178d007c11 */ /* 0x000fe2000a8f16ff */
[----:B------:R-:W-:Y:S08]  /*1a80*/  BRA.U UP0, `(.L_x_5) ;  /* 0x0000000100187547 */ /* 0x000ff0000b800000 */
[----:B------:R-:W-:Y:S01]  /*1a90*/  ELECT P5, URZ, PT ;  /* 0x0000000000ff782f */ /* 0x000fe200038a0000 */
[----:B------:R-:W-:Y:S01]  /*1aa0*/  IMAD.MOV.U32 R2, RZ, RZ, 0x1 ;  /* 0x00000001ff027424 */ /* 0x000fe200078e00ff */
[----:B------:R-:W-:Y:S01]  /*1ab0*/  UMOV UR7, 0x40 ;  /* 0x0000004000077882 */ /* 0x000fe20000000000 */
[----:B------:R-:W-:Y:S01]  /*1ac0*/  UVIRTCOUNT.DEALLOC.SMPOOL 0x80 ;  /* 0x000000800000784c */ /* 0x000fe20000000000 */
[----:B------:R-:W-:-:S09]  /*1ad0*/  ULEA UR7, UR6, UR7, 0x18 ;  /* 0x0000000706077291 */ /* 0x000fd2000f8ec0ff */
[----:B------:R1:W-:Y:S03]  /*1ae0*/  @P5 STS.U8 [UR7], R2 ;  /* 0x00000002ff005988 */ /* 0x0003e60008000007 */
.L_x_5:
[----:B------:R-:W-:Y:S01]  /*1af0*/  ULOP3.LUT UR5, UR5, 0x600000, URZ, 0xc0, !UPT ;  /* 0x0060000005057892 */ /* 0x000fe2000f8ec0ff */
[----:B------:R-:W-:Y:S01]  /*1b00*/  IMAD R137, R137, UR12, RZ ;  /* 0x0000000c89897c24 */ /* 0x000fe2000f8e02ff */
[----:B------:R-:W-:Y:S01]  /*1b10*/  STL.64 [R1+0x5c8], R204 ;  /* 0x0005c8cc01007387 */ /* 0x000fe20000100a00 */
[----:B------:R-:W-:Y:S01]  /*1b20*/  IMAD R138, R138, UR12, RZ ;  /* 0x0000000c8a8a7c24 */ /* 0x000fe2000f8e02ff */
[----:B------:R-:W-:Y:S01]  /*1b30*/  VOTEU.ALL UP1, P1 ;  /* 0x0000000000ff7886 */ /* 0x000fe20000820000 */
[----:B------:R-:W-:Y:S01]  /*1b40*/  IMAD R139, R139, UR12, RZ ;  /* 0x0000000c8b8b7c24 */ /* 0x000fe2000f8e02ff */
[----:B------:R-:W-:Y:S01]  /*1b50*/  STL.64 [R1+0x5c0], R202 ;  /* 0x0005c0ca01007387 */ /* 0x000fe20000100a00 */
[----:B------:R-:W-:Y:S01]  /*1b60*/  IMAD R140, R140, UR12, RZ ;  /* 0x0000000c8c8c7c24 */ /* 0x000fe2000f8e02ff */
[----:B------:R-:W-:Y:S01]  /*1b70*/  UIADD3 UR12, UPT, UPT, UR11, UR5, URZ ;  /* 0x000000050b0c7290 */ /* 0x000fe2000fffe0ff */
[----:B------:R-:W-:Y:S01]  /*1b80*/  IMAD R7, R7, UR13, RZ ;  /* 0x0000000d07077c24 */ /* 0x000fe2000f8e02ff */
[----:B------:R-:W-:-:S04]  /*1b90*/  @!UP1 UIADD3 UR14, UPT, UPT, -UR8, 0x100000, URZ ;  /* 0x00100000080e9890 */ /* 0x000fc8000fffe1ff */
[----:B------:R-:W-:Y:S02]  /*1ba0*/  @!UP1 USHF.L.U32 UR15, UR14, 0xb, URZ ;  /* 0x0000000b0e0f9899 */ /* 0x000fe400080006ff */
[----:B------:R-:W-:Y:S01]  /*1bb0*/  @!UP1 USHF.L.U32 UR14, UR14, 0x1, URZ ;  /* 0x000000010e0e9899 */ /* 0x000fe200080006ff */
[----:B------:R-:W-:Y:S01]  /*1bc0*/  IMAD R11, R11, UR13, RZ ;  /* 0x0000000d0b0b7c24 */ /* 0x000fe2000f8e02ff */
[----:B------:R-:W-:-:S04]  /*1bd0*/  @!UP1 UIADD3 UR6, UPT, UPT, -UR8, 0x100000, URZ ;  /* 0x0010000008069890 */ /* 0x000fc8000fffe1ff */
[----:B------:R-:W-:Y:S02]  /*1be0*/  @!UP1 USHF.L.U32 UR7, UR6, 0xb, URZ ;  /* 0x0000000b06079899 */ /* 0x000fe400080006ff */
[----:B------:R-:W-:Y:S01]  /*1bf0*/  @!UP1 USHF.L.U32 UR6, UR6, 0x1, URZ ;  /* 0x0000000106069899 */ /* 0x000fe200080006ff */
[----:B------:R-:W-:Y:S01]  /*1c00*/  IMAD R8, R10, UR13, RZ ;  /* 0x0000000d0a087c24 */ /* 0x000fe2000f8e02ff */
[-C--:B------:R-:W-:Y:S01]  /*1c10*/  LEA R4, P6, R7, R14.reuse, 0x2 ;  /* 0x0000000e07047211 */ /* 0x080fe200078c10ff */
[----:B------:R-:W-:Y:S01]  /*1c20*/  IMAD R6, R12, UR13, RZ ;  /* 0x0000000d0c067c24 */ /* 0x000fe2000f8e02ff */
[----:B------:R-:W-:Y:S01]  /*1c30*/  LEA R38, P5, R11, R14, 0x2 ;  /* 0x0000000e0b267211 */ /* 0x000fe200078a10ff */
[----:B------:R-:W-:Y:S01]  /*1c40*/  STTM.x64 tmem[UR12], RZ ;  /* 0x000000ff000079ed */ /* 0x000fe2000834000c */
[----:B------:R-:W-:Y:S01]  /*1c50*/  STTM.x64 tmem[UR12+0x40], RZ ;  /* 0x000040ff000079ed */ /* 0x000fe2000834000c */
[-C--:B------:R-:W-:Y:S01]  /*1c60*/  LEA.HI.X.SX32 R5, R7, R0.reuse, 0x2, P6 ;  /* 0x0000000007057211 */ /* 0x080fe200030f16ff */
[----:B------:R-:W-:Y:S01]  /*1c70*/  STTM.x64 tmem[UR12+0x80], RZ ;  /* 0x000080ff000079ed */ /* 0x000fe2000834000c */
[----:B------:R-:W-:Y:S01]  /*1c80*/  LEA.HI.X.SX32 R39, R11, R0, 0x2, P5 ;  /* 0x000000000b277211 */ /* 0x000fe200028f16ff */
[----:B------:R-:W-:Y:S01]  /*1c90*/  IMAD R13, R13, UR13, RZ ;  /* 0x0000000d0d0d7c24 */ /* 0x000fe2000f8e02ff */
[-C--:B------:R-:W-:Y:S01]  /*1ca0*/  LEA R34, P6, R8, R14.reuse, 0x2 ;  /* 0x0000000e08227211 */ /* 0x080fe200078c10ff */
[----:B-1----:R-:W-:Y:S01]  /*1cb0*/  IMAD R2, R9, UR13, RZ ;  /* 0x0000000d09027c24 */ /* 0x002fe2000f8e02ff */
[----:B------:R-:W-:Y:S01]  /*1cc0*/  LEA R36, P5, R6, R14, 0x2 ;  /* 0x0000000e06247211 */ /* 0x000fe200078a10ff */
[----:B------:R-:W-:Y:S01]  /*1cd0*/  STTM.x64 tmem[UR12+0xc0], RZ ;  /* 0x0000c0ff000079ed */ /* 0x000fe2000834000c */
[----:B------:R-:W1:Y:S01]  /*1ce0*/  FENCE.VIEW.ASYNC.T ;  /* 0x00000000000073c6 */ /* 0x000e620000000200 */
[----:B------:R2:W-:Y:S01]  /*1cf0*/  STL [R1+0x538], R7 ;  /* 0x0005380701007387 */ /* 0x0005e20000100800 */
[-C--:B------:R-:W-:Y:S01]  /*1d00*/  LEA.HI.X.SX32 R35, R8, R0.reuse, 0x2, P6 ;  /* 0x0000000008237211 */ /* 0x080fe200030f16ff */
[----:B------:R-:W-:Y:S01]  /*1d10*/  IMAD R24, R24, UR13, RZ ;  /* 0x0000000d18187c24 */ /* 0x000fe2000f8e02ff */
[----:B------:R-:W-:Y:S01]  /*1d20*/  LEA.HI.X.SX32 R37, R6, R0, 0x2, P5 ;  /* 0x0000000006257211 */ /* 0x000fe200028f16ff */
[----:B------:R-:W-:Y:S01]  /*1d30*/  STL [R1+0x534], R11 ;  /* 0x0005340b01007387 */ /* 0x000fe20000100800 */
[----:B------:R-:W-:Y:S01]  /*1d40*/  IMAD R15, R15, UR13, RZ ;  /* 0x0000000d0f0f7c24 */ /* 0x000fe2000f8e02ff */
[----:B------:R-:W-:Y:S01]  /*1d50*/  LEA R42, P6, R13, R14, 0x2 ;  /* 0x0000000e0d2a7211 */ /* 0x000fe200078c10ff */
[----:B------:R-:W-:Y:S01]  /*1d60*/  IMAD R26, R16, UR13, RZ ;  /* 0x0000000d101a7c24 */ /* 0x000fe2000f8e02ff */
[----:B------:R3:W-:Y:S01]  /*1d70*/  STL [R1+0x530], R8 ;  /* 0x0005300801007387 */ /* 0x0007e20000100800 */
[----:B------:R-:W-:Y:S01]  /*1d80*/  IMAD R25, R17, UR13, RZ ;  /* 0x0000000d11197c24 */ /* 0x000fe2000f8e02ff */
[----:B------:R-:W-:Y:S01]  /*1d90*/  LEA.HI.X.SX32 R43, R13, R0, 0x2, P6 ;  /* 0x000000000d2b7211 */ /* 0x000fe200030f16ff */
[----:B------:R-:W-:Y:S01]  /*1da0*/  IMAD R18, R18, UR13, RZ ;  /* 0x0000000d12127c24 */ /* 0x000fe2000f8e02ff */
[C---:B------:R-:W-:Y:S01]  /*1db0*/  LEA R16, P6, R24.reuse, R14, 0x2 ;  /* 0x0000000e18107211 */ /* 0x040fe200078c10ff */
[----:B------:R4:W-:Y:S01]  /*1dc0*/  STL [R1+0x52c], R6 ;  /* 0x00052c0601007387 */ /* 0x0009e20000100800 */
[----:B--2---:R-:W-:Y:S01]  /*1dd0*/  IMAD R7, R19, UR13, RZ ;  /* 0x0000000d13077c24 */ /* 0x004fe2000f8e02ff */
[----:B-1----:R-:W-:Y:S01]  /*1de0*/  VOTEU.ALL UP1, P1 ;  /* 0x0000000000ff7886 */ /* 0x002fe20000820000 */
[----:B------:R-:W-:Y:S01]  /*1df0*/  LEA.HI.X.SX32 R17, R24, R0, 0x2, P6 ;  /* 0x0000000018117211 */ /* 0x000fe200030f16ff */
[----:B------:R-:W-:Y:S01]  /*1e00*/  BAR.SYNC.DEFER_BLOCKING 0x0 ;  /* 0x0000000000007b1d */ /* 0x000fe20000010000 */
[----:B---3--:R-:W-:-:S02]  /*1e10*/  LEA R8, P5, R2, R14, 0x2 ;  /* 0x0000000e02087211 */ /* 0x008fc400078a10ff */
[----:B------:R-:W-:Y:S02]  /*1e20*/  LEA R30, P6, R26, R14, 0x2 ;  /* 0x0000000e1a1e7211 */ /* 0x000fe400078c10ff */
[----:B------:R-:W-:Y:S01]  /*1e30*/  LEA.HI.X.SX32 R9, R2, R0, 0x2, P5 ;  /* 0x0000000002097211 */ /* 0x000fe200028f16ff */
[----:B----4-:R-:W-:Y:S01]  /*1e40*/  IMAD R6, R20, UR13, RZ ;  /* 0x0000000d14067c24 */ /* 0x010fe2000f8e02ff */
[C---:B------:R-:W-:Y:S01]  /*1e50*/  LEA R40, P5, R15.reuse, R14, 0x2 ;  /* 0x0000000e0f287211 */ /* 0x040fe200078a10ff */
[----:B------:R1:W-:Y:S01]  /*1e60*/  STL [R1+0x528], R13 ;  /* 0x0005280d01007387 */ /* 0x0003e20000100800 */
[-C--:B------:R-:W-:Y:S01]  /*1e70*/  LEA.HI.X.SX32 R31, R26, R0.reuse, 0x2, P6 ;  /* 0x000000001a1f7211 */ /* 0x080fe200030f16ff */
[----:B------:R-:W2:Y:S01]  /*1e80*/  LDCU.64 UR26, c[0x0][0x358] ;  /* 0x00006b00ff1a77ac */ /* 0x000ea20008000a00 */
[----:B------:R-:W-:Y:S01]  /*1e90*/  LEA.HI.X.SX32 R41, R15, R0, 0x2, P5 ;  /* 0x000000000f297211 */ /* 0x000fe200028f16ff */
[----:B------:R3:W-:Y:S01]  /*1ea0*/  STL [R1+0x524], R2 ;  /* 0x0005240201007387 */ /* 0x0007e20000100800 */
[CC--:B------:R-:W-:Y:S01]  /*1eb0*/  LEA R12, P5, R25.reuse, R14.reuse, 0x2 ;  /* 0x0000000e190c7211 */ /* 0x0c0fe200078a10ff */
[----:B------:R-:W-:Y:S01]  /*1ec0*/  VOTEU.ALL UP2, P1 ;  /* 0x0000000000ff7886 */ /* 0x000fe20000840000 */
[----:B------:R-:W-:Y:S01]  /*1ed0*/  LEA R10, P6, R18, R14, 0x2 ;  /* 0x0000000e120a7211 */ /* 0x000fe200078c10ff */
[----:B------:R-:W-:Y:S01]  /*1ee0*/  STL [R1+0x520], R24 ;  /* 0x0005201801007387 */ /* 0x000fe20000100800 */
[----:B-1----:R-:W-:-:S03]  /*1ef0*/  LEA.HI.X.SX32 R13, R25, R0, 0x2, P5 ;  /* 0x00000000190d7211 */ /* 0x002fc600028f16ff */
[----:B------:R-:W-:Y:S01]  /*1f00*/  STL [R1+0x51c], R15 ;  /* 0x00051c0f01007387 */ /* 0x000fe20000100800 */
[----:B------:R-:W-:Y:S01]  /*1f10*/  LEA R20, P5, R7, R14, 0x2 ;  /* 0x0000000e07147211 */ /* 0x000fe200078a10ff */
[----:B---3--:R-:W-:Y:S01]  /*1f20*/  IMAD R2, R21, UR13, RZ ;  /* 0x0000000d15027c24 */ /* 0x008fe2000f8e02ff */
[-C--:B------:R-:W-:Y:S01]  /*1f30*/  LEA.HI.X.SX32 R11, R18, R0.reuse, 0x2, P6 ;  /* 0x00000000120b7211 */ /* 0x080fe200030f16ff */
[----:B------:R1:W-:Y:S01]  /*1f40*/  STL [R1+0x518], R26 ;  /* 0x0005181a01007387 */ /* 0x0003e20000100800 */
[----:B------:R-:W-:-:S03]  /*1f50*/  LEA.HI.X.SX32 R21, R7, R0, 0x2, P5 ;  /* 0x0000000007157211 */ /* 0x000fc600028f16ff */
[----:B------:R-:W3:Y:S02]  /*1f60*/  FENCE.VIEW.ASYNC.S ;  /* 0x00000000000073c6 */ /* 0x000ee40000000000 */
[----:B---3--:R3:W4:Y:S02]  /*1f70*/  @!UP1 SYNCS.EXCH.64 URZ, [UR4], UR14 ;  /* 0x0000000e04ff95b2 */ /* 0x0087240008000100 */
[----:B----4-:R-:W-:Y:S01]  /*1f80*/  BAR.SYNC.DEFER_BLOCKING 0x0 ;  /* 0x0000000000007b1d */ /* 0x010fe20000010000 */
[----:B------:R-:W-:-:S04]  /*1f90*/  LEA R32, P6, R6, R14, 0x2 ;  /* 0x0000000e06207211 */ /* 0x000fc800078c10ff */
[----:B------:R-:W-:Y:S02]  /*1fa0*/  LEA.HI.X.SX32 R33, R6, R0, 0x2, P6 ;  /* 0x0000000006217211 */ /* 0x000fe400030f16ff */
[C---:B-1----:R-:W-:Y:S01]  /*1fb0*/  LEA R26, P5, R2.reuse, R14, 0x2 ;  /* 0x0000000e021a7211 */ /* 0x042fe200078a10ff */
[----:B------:R-:W-:Y:S03]  /*1fc0*/  STL [R1+0x514], R25 ;  /* 0x0005141901007387 */ /* 0x000fe60000100800 */
[----:B------:R-:W-:Y:S01]  /*1fd0*/  LEA.HI.X.SX32 R27, R2, R0, 0x2, P5 ;  /* 0x00000000021b7211 */ /* 0x000fe200028f16ff */
[----:B------:R1:W-:Y:S04]  /*1fe0*/  STL.64 [R1+0x640], R4 ;  /* 0x0006400401007387 */ /* 0x0003e80000100a00 */
[----:B------:R-:W-:Y:S04]  /*1ff0*/  STL [R1+0x510], R18 ;  /* 0x0005101201007387 */ /* 0x000fe80000100800 */
[----:B------:R-:W-:Y:S04]  /*2000*/  STL.64 [R1+0x648], R38 ;  /* 0x0006482601007387 */ /* 0x000fe80000100a00 */
[----:B------:R-:W-:Y:S01]  /*2010*/  STL.64 [R1+0x650], R34 ;  /* 0x0006502201007387 */ /* 0x000fe20000100a00 */
[----:B-1----:R-:W-:Y:S01]  /*2020*/  IMAD R4, R22, UR13, RZ ;  /* 0x0000000d16047c24 */ /* 0x002fe2000f8e02ff */
[----:B------:R3:W2:Y:S01]  /*2030*/  @!UP2 SYNCS.EXCH.64 URZ, [UR10+0x38008], UR6 ;  /* 0x038008060affa5b2 */ /* 0x0006a20008000100 */
[----:B------:R-:W-:Y:S01]  /*2040*/  IMAD R5, R23, UR13, RZ ;  /* 0x0000000d17057c24 */ /* 0x000fe2000f8e02ff */
[----:B------:R-:W-:Y:S02]  /*2050*/  STL [R1+0x50c], R7 ;  /* 0x00050c0701007387 */ /* 0x000fe40000100800 */
[----:B------:R-:W-:-:S02]  /*2060*/  LEA R24, P6, R4, R14, 0x2 ;  /* 0x0000000e04187211 */ /* 0x000fc400078c10ff */
[----:B------:R-:W-:Y:S01]  /*2070*/  STL.64 [R1+0x658], R36 ;  /* 0x0006582401007387 */ /* 0x000fe20000100a00 */
[C---:B------:R-:W-:Y:S02]  /*2080*/  LEA R14, P5, R5.reuse, R14, 0x2 ;  /* 0x0000000e050e7211 */ /* 0x040fe400078a10ff */
[-C--:B------:R-:W-:Y:S01]  /*2090*/  LEA.HI.X.SX32 R25, R4, R0.reuse, 0x2, P6 ;  /* 0x0000000004197211 */ /* 0x080fe200030f16ff */
[----:B------:R-:W-:Y:S01]  /*20a0*/  STL.64 [R1+0x660], R42 ;  /* 0x0006602a01007387 */ /* 0x000fe20000100a00 */
[----:B------:R-:W-:Y:S01]  /*20b0*/  LEA.HI.X.SX32 R15, R5, R0, 0x2, P5 ;  /* 0x00000000050f7211 */ /* 0x000fe200028f16ff */
[----:B------:R-:W-:Y:S02]  /*20c0*/  IMAD.SHL.U32 R0, R140, 0x4, RZ ;  /* 0x000000048c007824 */ /* 0x000fe400078e00ff */
[----:B------:R-:W-:Y:S04]  /*20d0*/  STL [R1+0x508], R6 ;  /* 0x0005080601007387 */ /* 0x000fe80000100800 */
[----:B------:R1:W-:Y:S04]  /*20e0*/  STL [R1+0x504], R2 ;  /* 0x0005040201007387 */ /* 0x0003e80000100800 */
[----:B------:R4:W-:Y:S04]  /*20f0*/  STL [R1+0x500], R4 ;  /* 0x0005000401007387 */ /* 0x0009e80000100800 */
[----:B------:R2:W-:Y:S01]  /*2100*/  STL [R1+0x2e8], R5 ;  /* 0x0002e80501007387 */ /* 0x0005e20000100800 */
[----:B-1----:R-:W-:-:S02]  /*2110*/  IMAD.SHL.U32 R2, R137, 0x4, RZ ;  /* 0x0000000489027824 */ /* 0x002fc400078e00ff */
[----:B----4-:R-:W-:-:S03]  /*2120*/  IMAD.SHL.U32 R4, R138, 0x4, RZ ;  /* 0x000000048a047824 */ /* 0x010fc600078e00ff */
[----:B------:R1:W-:Y:S01]  /*2130*/  STL [R1+0x4fc], R2 ;  /* 0x0004fc0201007387 */ /* 0x0003e20000100800 */
[----:B------:R-:W-:Y:S01]  /*2140*/  IADD3 R28, P6, PT, R2, UR20, RZ ;  /* 0x00000014021c7c10 */ /* 0x000fe2000ffde0ff */
[----:B--2---:R-:W-:Y:S02]  /*2150*/  IMAD R5, R142, 0x19, RZ ;  /* 0x000000198e057824 */ /* 0x004fe400078e02ff */
[----:B------:R-:W-:Y:S01]  /*2160*/  STL [R1+0x4f8], R4 ;  /* 0x0004f80401007387 */ /* 0x000fe20000100800 */
[----:B------:R-:W-:Y:S02]  /*2170*/  LEA.HI.X.SX32 R29, R137, UR21, 0x2, P6 ;  /* 0x00000015891d7c11 */ /* 0x000fe4000b0f16ff */
[----:B------:R-:W-:Y:S02]  /*2180*/  IADD3 R22, P5, PT, R4, UR20, RZ ;  /* 0x0000001404167c10 */ /* 0x000fe4000ffbe0ff */
[----:B-1----:R-:W-:Y:S01]  /*2190*/  SHF.L.U32 R2, R139, 0x2, RZ ;  /* 0x000000028b027819 */ /* 0x002fe200000006ff */
[----:B------:R-:W-:Y:S01]  /*21a0*/  IMAD.WIDE R242, R142, 0x4, R28 ;  /* 0x000000048ef27825 */ /* 0x000fe200078e021c */
[----:B------:R-:W-:-:S02]  /*21b0*/  LEA.HI.X.SX32 R23, R138, UR21, 0x2, P5 ;  /* 0x000000158a177c11 */ /* 0x000fc4000a8f16ff */
[----:B------:R-:W-:Y:S01]  /*21c0*/  IADD3 R18, P6, PT, R2, UR20, RZ ;  /* 0x0000001402127c10 */ /* 0x000fe2000ffde0ff */
[----:B------:R1:W-:Y:S01]  /*21d0*/  STL [R1+0x4f4], R2 ;  /* 0x0004f40201007387 */ /* 0x0003e20000100800 */
[----:B------:R-:W-:Y:S01]  /*21e0*/  ISETP.GE.U32.AND P5, PT, R3, 0x7fffffdc, PT ;  /* 0x7fffffdc0300780c */ /* 0x000fe20003fa6070 */
[----:B------:R-:W-:Y:S01]  /*21f0*/  IMAD.SHL.U32 R3, R142, 0x2, RZ ;  /* 0x000000028e037824 */ /* 0x000fe200078e00ff */
[----:B------:R-:W-:Y:S01]  /*2200*/  LEA.HI.X.SX32 R19, R139, UR21, 0x2, P6 ;  /* 0x000000158b137c11 */ /* 0x000fe2000b0f16ff */
[----:B------:R2:W-:Y:S01]  /*2210*/  STL [R1+0x4f0], R0 ;  /* 0x0004f00001007387 */ /* 0x0005e20000100800 */
[----:B------:R-:W-:Y:S01]  /*2220*/  IADD3 R6, P6, PT, R0, UR20, RZ ;  /* 0x0000001400067c10 */ /* 0x000fe2000ffde0ff */
[----:B------:R-:W-:Y:S02]  /*2230*/  IMAD.WIDE R240, R142, 0x4, R22 ;  /* 0x000000048ef07825 */ /* 0x000fe400078e0216 */
[----:B------:R-:W-:Y:S01]  /*2240*/  STL.64 [R1+0x5d0], R138 ;  /* 0x0005d08a01007387 */ /* 0x000fe20000100a00 */
[----:B------:R-:W-:Y:S01]  /*2250*/  LEA.HI.X.SX32 R7, R140, UR21, 0x2, P6 ;  /* 0x000000158c077c11 */ /* 0x000fe2000b0f16ff */
[----:B-1----:R-:W-:-:S02]  /*2260*/  IMAD.SHL.U32 R2, R45, 0x4, RZ ;  /* 0x000000042d027824 */ /* 0x002fc400078e00ff */
[----:B------:R-:W-:Y:S01]  /*2270*/  IMAD.WIDE R238, R142, 0x4, R18 ;  /* 0x000000048eee7825 */ /* 0x000fe200078e0212 */
[----:B------:R-:W-:Y:S03]  /*2280*/  STL.64 [R1+0x5d8], R140 ;  /* 0x0005d88c01007387 */ /* 0x000fe60000100a00 */
[----:B--2---:R-:W-:Y:S01]  /*2290*/  VIADD R0, R252, 0xfffffffa ;  /* 0xfffffffafc007836 */ /* 0x004fe20000000000 */
[----:B------:R1:W-:Y:S01]  /*22a0*/  STL [R1+0x5b8], R3 ;  /* 0x0005b80301007387 */ /* 0x0003e20000100800 */
[----:B------:R-:W-:Y:S02]  /*22b0*/  VIADD R207, R2, UR10 ;  /* 0x0000000a02cf7c36 */ /* 0x000fe40008000000 */
[----:B------:R-:W-:Y:S01]  /*22c0*/  IMAD.WIDE R44, R142, 0x4, R6 ;  /* 0x000000048e2c7825 */ /* 0x000fe200078e0206 */
[----:B------:R-:W-:Y:S02]  /*22d0*/  ISETP.GE.U32.AND P6, PT, R0, 0x7fffffdb, PT ;  /* 0x7fffffdb0000780c */ /* 0x000fe40003fc6070 */
[----:B------:R-:W-:Y:S01]  /*22e0*/  IADD3 R0, PT, PT, R252, -0x7, RZ ;  /* 0xfffffff9fc007810 */ /* 0x000fe20007ffe0ff */
[----:B------:R-:W-:Y:S01]  /*22f0*/  @!PT LDS RZ, [RZ] ;  /* 0x00000000fffff984 */ /* 0x000fe20000000800 */
[----:B------:R-:W-:Y:S01]  /*2300*/  @!PT LDS RZ, [RZ] ;  /* 0x00000000fffff984 */ /* 0x000fe20000000800 */
[----:B------:R-:W-:Y:S01]  /*2310*/  @!PT LDS RZ, [RZ] ;  /* 0x00000000fffff984 */ /* 0x000fe20000000800 */
[----:B------:R-:W-:Y:S01]  /*2320*/  LDGSTS.E [R207], desc[UR26][R28.64], !P0 ;  /* 0x000000001ccf7fae */ /* 0x000fe2000c1a101a */
[----:B------:R-:W-:-:S03]  /*2330*/  IMAD.WIDE R46, R3, 0x4, R28 ;  /* 0x00000004032e7825 */ /* 0x000fc600078e021c */
[----:B------:R-:W-:Y:S01]  /*2340*/  LDGSTS.E [R207+0x200], desc[UR26][R22.64], !P0 ;  /* 0x0020000016cf7fae */ /* 0x000fe2000c1a101a */
[----:B------:R-:W-:-:S03]  /*2350*/  IMAD.WIDE R48, R3, 0x4, R22 ;  /* 0x0000000403307825 */ /* 0x000fc600078e0216 */
[----:B------:R-:W-:Y:S01]  /*2360*/  LDGSTS.E [R207+0x400], desc[UR26][R18.64], !P0 ;  /* 0x0040000012cf7fae */ /* 0x000fe2000c1a101a */
[----:B------:R-:W-:Y:S02]  /*2370*/  IMAD R4, R142, 0x3, RZ ;  /* 0x000000038e047824 */ /* 0x000fe400078e02ff */
[C---:B------:R-:W-:Y:S01]  /*2380*/  IMAD.WIDE R50, R3.reuse, 0x4, R18 ;  /* 0x0000000403327825 */ /* 0x040fe200078e0212 */
[----:B------:R-:W-:Y:S01]  /*2390*/  LDGSTS.E [R207+0x600], desc[UR26][R6.64], !P0 ;  /* 0x0060000006cf7fae */ /* 0x000fe2000c1a101a */
[----:B------:R-:W-:Y:S02]  /*23a0*/  ISETP.GE.U32.AND P0, PT, R0, 0x7fffffda, PT ;  /* 0x7fffffda0000780c */ /* 0x000fe40003f06070 */
[----:B------:R-:W-:Y:S01]  /*23b0*/  VIADD R0, R252, 0xfffffff8 ;  /* 0xfffffff8fc007836 */ /* 0x000fe20000000000 */
[----:B------:R-:W-:Y:S01]  /*23c0*/  LDGSTS.E [R207+0x800], desc[UR26][R242.64], !P2 ;  /* 0x00800000f2cf7fae */ /* 0x000fe2000d1a101a */
[----:B------:R-:W-:-:S03]  /*23d0*/  IMAD.WIDE R52, R3, 0x4, R6 ;  /* 0x0000000403347825 */ /* 0x000fc600078e0206 */
[----:B------:R-:W-:Y:S01]  /*23e0*/  LDGSTS.E [R207+0xa00], desc[UR26][R240.64], !P2 ;  /* 0x00a00000f0cf7fae */ /* 0x000fe2000d1a101a */
[----:B------:R-:W-:-:S03]  /*23f0*/  IMAD.WIDE R54, R4, 0x4, R28 ;  /* 0x0000000404367825 */ /* 0x000fc600078e021c */
[----:B------:R-:W-:Y:S01]  /*2400*/  LDGSTS.E [R207+0xc00], desc[UR26][R238.64], !P2 ;  /* 0x00c00000eecf7fae */ /* 0x000fe2000d1a101a */
[----:B------:R-:W-:-:S03]  /*2410*/  IMAD.WIDE R56, R4, 0x4, R22 ;  /* 0x0000000404387825 */ /* 0x000fc600078e0216 */
[----:B------:R-:W-:Y:S01]  /*2420*/  LDGSTS.E [R207+0xe00], desc[UR26][R44.64], !P2 ;  /* 0x00e000002ccf7fae */ /* 0x000fe2000d1a101a */
[----:B------:R-:W-:Y:S01]  /*2430*/  ISETP.GE.U32.AND P2, PT, R0, 0x7fffffd9, PT ;  /* 0x7fffffd90000780c */ /* 0x000fe20003f46070 */
[----:B-1----:R-:W-:Y:S01]  /*2440*/  IMAD.SHL.U32 R3, R142, 0x4, RZ ;  /* 0x000000048e037824 */ /* 0x002fe200078e00ff */
[----:B------:R-:W-:Y:S01]  /*2450*/  IADD3 R0, PT, PT, R252, -0x9, RZ ;  /* 0xfffffff7fc007810 */ /* 0x000fe20007ffe0ff */
        /* <DEDUP_REMOVED lines=8> */
[----:B------:R-:W-:Y:S02]  /*24e0*/  VIADD R0, R252, 0xfffffff6 ;  /* 0xfffffff6fc007836 */ /* 0x000fe40000000000 */
[----:B------:R-:W-:Y:S01]  /*24f0*/  LDGSTS.E [R207+0x1800], desc[UR26][R54.64], !P4 ;  /* 0x0180000036cf7fae */ /* 0x000fe2000e1a101a */
[----:B------:R-:W-:-:S03]  /*2500*/  IMAD.WIDE R64, R3, 0x4, R22 ;  /* 0x0000000403407825 */ /* 0x000fc600078e0216 */
[----:B------:R1:W-:Y:S01]  /*2510*/  STL [R1+0x5b4], R4 ;  /* 0x0005b40401007387 */ /* 0x0003e20000100800 */
[----:B------:R-:W-:-:S03]  /*2520*/  IMAD.WIDE R66, R3, 0x4, R18 ;  /* 0x0000000403427825 */ /* 0x000fc600078e0212 */
[----:B------:R-:W-:Y:S01]  /*2530*/  LDGSTS.E [R207+0x1a00], desc[UR26][R56.64], !P4 ;  /* 0x01a0000038cf7fae */ /* 0x000fe2000e1a101a */
[----:B------:R-:W-:-:S03]  /*2540*/  IMAD.WIDE R68, R3, 0x4, R6 ;  /* 0x0000000403447825 */ /* 0x000fc600078e0206 */
[----:B------:R-:W-:Y:S01]  /*2550*/  LDGSTS.E [R207+0x1c00], desc[UR26][R58.64], !P4 ;  /* 0x01c000003acf7fae */ /* 0x000fe2000e1a101a */
[----:B------:R-:W-:-:S03]  /*2560*/  IMAD.WIDE R202, R5, 0x4, R28 ;  /* 0x0000000405ca7825 */ /* 0x000fc600078e021c */
[----:B------:R-:W-:Y:S01]  /*2570*/  LDGSTS.E [R207+0x1e00], desc[UR26][R60.64], !P4 ;  /* 0x01e000003ccf7fae */ /* 0x000fe2000e1a101a */
[----:B-1----:R-:W-:Y:S01]  /*2580*/  IMAD R4, R142, 0x5, RZ ;  /* 0x000000058e047824 */ /* 0x002fe200078e02ff */
[----:B------:R-:W-:Y:S01]  /*2590*/  ISETP.GE.U32.AND P4, PT, R0, 0x7fffffd7, PT ;  /* 0x7fffffd70000780c */ /* 0x000fe20003f86070 */
[----:B------:R-:W-:Y:S01]  /*25a0*/  VIADD R0, R252, 0xfffffff5 ;  /* 0xfffffff5fc007836 */ /* 0x000fe20000000000 */
        /* <DEDUP_REMOVED lines=11> */
[----:B------:R-:W-:Y:S01]  /*2660*/  IMAD.WIDE R140, R5, 0x4, R22 ;  /* 0x00000004058c7825 */ /* 0x000fe200078e0216 */
[----:B------:R-:W-:Y:S01]  /*2670*/  IADD3 R0, PT, PT, R252, -0xc, RZ ;  /* 0xfffffff4fc007810 */ /* 0x000fe20007ffe0ff */
[----:B------:R-:W-:Y:S02]  /*2680*/  LDGSTS.E [R207+0x2800], desc[UR26][R70.64], !P6 ;  /* 0x0280000046cf7fae */ /* 0x000fe4000f1a101a */
[C---:B------:R-:W-:Y:S02]  /*2690*/  IMAD.WIDE R78, R3.reuse, 0x4, R28 ;  /* 0x00000004034e7825 */ /* 0x040fe400078e021c */
[----:B------:R-:W-:Y:S02]  /*26a0*/  LDGSTS.E [R207+0x2a00], desc[UR26][R72.64], !P6 ;  /* 0x02a0000048cf7fae */ /* 0x000fe4000f1a101a */
[----:B------:R-:W-:-:S02]  /*26b0*/  IMAD.WIDE R80, R3, 0x4, R22 ;  /* 0x0000000403507825 */ /* 0x000fc400078e0216 */
[----:B------:R1:W-:Y:S02]  /*26c0*/  STL [R1+0x5ac], R4 ;  /* 0x0005ac0401007387 */ /* 0x0003e40000100800 */
[C---:B------:R-:W-:Y:S02]  /*26d0*/  IMAD.WIDE R82, R3.reuse, 0x4, R18 ;  /* 0x0000000403527825 */ /* 0x040fe400078e0212 */
[----:B------:R-:W-:Y:S02]  /*26e0*/  LDGSTS.E [R207+0x2c00], desc[UR26][R74.64], !P6 ;  /* 0x02c000004acf7fae */ /* 0x000fe4000f1a101a */
[----:B------:R-:W-:Y:S02]  /*26f0*/  IMAD.WIDE R84, R3, 0x4, R6 ;  /* 0x0000000403547825 */ /* 0x000fe400078e0206 */
[----:B------:R-:W-:Y:S01]  /*2700*/  LDGSTS.E [R207+0x2e00], desc[UR26][R76.64], !P6 ;  /* 0x02e000004ccf7fae */ /* 0x000fe2000f1a101a */
[----:B------:R-:W-:Y:S01]  /*2710*/  ISETP.GE.U32.AND P6, PT, R0, 0x7fffffd5, PT ;  /* 0x7fffffd50000780c */ /* 0x000fe20003fc6070 */
[----:B-1----:R-:W-:-:S02]  /*2720*/  IMAD R4, R142, 0x7, RZ ;  /* 0x000000078e047824 */ /* 0x002fc400078e02ff */
        /* <DEDUP_REMOVED lines=10> */
[----:B-1----:R-:W-:Y:S01]  /*27d0*/  IMAD.SHL.U32 R3, R142, 0x8, RZ ;  /* 0x000000088e037824 */ /* 0x002fe200078e00ff */
        /* <DEDUP_REMOVED lines=29> */
[----:B------:R-:W-:Y:S01]  /*29b0*/  LDGSTS.E [R207+0x4a00], desc[UR26][R104.64], !P4 ;  /* 0x04a0000068cf7fae */ /* 0x000fe2000e1a101a */
[----:B------:R-:W-:-:S03]  /*29c0*/  IMAD.WIDE R112, R3, 0x4, R22 ;  /* 0x0000000403707825 */ /* 0x000fc600078e0216 */
[----:B------:R1:W-:Y:S01]  /*29d0*/  STL [R1+0x59c], R4 ;  /* 0x00059c0401007387 */ /* 0x0003e20000100800 */
[----:B------:R-:W-:-:S03]  /*29e0*/  IMAD.WIDE R114, R3, 0x4, R18 ;  /* 0x0000000403727825 */ /* 0x000fc600078e0212 */
[----:B------:R-:W-:Y:S01]  /*29f0*/  LDGSTS.E [R207+0x4c00], desc[UR26][R106.64], !P4 ;  /* 0x04c000006acf7fae */ /* 0x000fe2000e1a101a */
[----:B------:R-:W-:-:S03]  /*2a00*/  IMAD.WIDE R116, R3, 0x4, R6 ;  /* 0x0000000403747825 */ /* 0x000fc600078e0206 */
[----:B------:R-:W-:Y:S01]  /*2a10*/  LDGSTS.E [R207+0x4e00], desc[UR26][R108.64], !P4 ;  /* 0x04e000006ccf7fae */ /* 0x000fe2000e1a101a */
[----:B------:R-:W-:Y:S01]  /*2a20*/  ISETP.GE.U32.AND P4, PT, R0, 0x7fffffd1, PT ;  /* 0x7fffffd10000780c */ /* 0x000fe20003f86070 */
[----:B-1----:R-:W-:Y:S02]  /*2a30*/  IMAD R4, R142, 0xb, RZ ;  /* 0x0000000b8e047824 */ /* 0x002fe400078e02ff */
        /* <DEDUP_REMOVED lines=60> */
[----:B------:R-:W-:Y:S02]  /*2e00*/  ISETP.GE.U32.AND P3, PT, R0, 0x7fffffcc, PT ;  /* 0x7fffffcc0000780c */ /* 0x000fe40003f66070 */
[----:B------:R1:W-:Y:S01]  /*2e10*/  STL [R1+0x584], R4 ;  /* 0x0005840401007387 */ /* 0x0003e20000100800 */
[----:B------:R-:W-:Y:S01]  /*2e20*/  IADD3 R0, PT, PT, R252, -0x16, RZ ;  /* 0xffffffeafc007810 */ /* 0x000fe20007ffe0ff */
[C---:B------:R-:W-:Y:S02]  /*2e30*/  IMAD.WIDE R166, R3.reuse, 0x4, R28 ;  /* 0x0000000403a67825 */ /* 0x040fe400078e021c */
[----:B------:R-:W-:Y:S02]  /*2e40*/  LDGSTS.E [R207+0x7800], desc[UR26][R158.64], !P4 ;  /* 0x078000009ecf7fae */ /* 0x000fe4000e1a101a */
[----:B------:R-:W-:-:S02]  /*2e50*/  IMAD.WIDE R168, R3, 0x4, R22 ;  /* 0x0000000403a87825 */ /* 0x000fc400078e0216 */
[----:B------:R-:W-:Y:S02]  /*2e60*/  LDGSTS.E [R207+0x7a00], desc[UR26][R160.64], !P4 ;  /* 0x07a00000a0cf7fae */ /* 0x000fe4000e1a101a */
[----:B-1----:R-:W-:Y:S02]  /*2e70*/  IMAD R4, R142, 0x11, RZ ;  /* 0x000000118e047824 */ /* 0x002fe400078e02ff */
[----:B------:R-:W-:Y:S01]  /*2e80*/  LDGSTS.E [R207+0x7c00], desc[UR26][R162.64], !P4 ;  /* 0x07c00000a2cf7fae */ /* 0x000fe2000e1a101a */
[----:B------:R-:W-:-:S03]  /*2e90*/  IMAD.WIDE R170, R3, 0x4, R18 ;  /* 0x0000000403aa7825 */ /* 0x000fc600078e0212 */
[----:B------:R-:W-:Y:S01]  /*2ea0*/  LDGSTS.E [R207+0x7e00], desc[UR26][R164.64], !P4 ;  /* 0x07e00000a4cf7fae */ /* 0x000fe2000e1a101a */
[----:B------:R-:W-:Y:S01]  /*2eb0*/  ISETP.GE.U32.AND P4, PT, R0, 0x7fffffcb, PT ;  /* 0x7fffffcb0000780c */ /* 0x000fe20003f86070 */
[----:B------:R-:W-:Y:S02]  /*2ec0*/  IMAD.WIDE R172, R3, 0x4, R6 ;  /* 0x0000000403ac7825 */ /* 0x000fe400078e0206 */
[----:B------:R1:W-:Y:S02]  /*2ed0*/  STL [R1+0x580], R3 ;  /* 0x0005800301007387 */ /* 0x0003e40000100800 */
[----:B------:R-:W-:Y:S02]  /*2ee0*/  VIADD R0, R252, 0xffffffe9 ;  /* 0xffffffe9fc007836 */ /* 0x000fe40000000000 */
[C---:B------:R-:W-:Y:S01]  /*2ef0*/  IMAD.WIDE R174, R4.reuse, 0x4, R28 ;  /* 0x0000000404ae7825 */ /* 0x040fe200078e021c */
[----:B------:R-:W-:Y:S03]  /*2f00*/  LDGSTS.E [R207+0x8000], desc[UR26][R166.64], !P5 ;  /* 0x08000000a6cf7fae */ /* 0x000fe6000e9a101a */
[----:B------:R-:W-:Y:S01]  /*2f10*/  IMAD.WIDE R176, R4, 0x4, R22 ;  /* 0x0000000404b07825 */ /* 0x000fe200078e0216 */
[----:B------:R-:W-:Y:S03]  /*2f20*/  LDGSTS.E [R207+0x8200], desc[UR26][R168.64], !P5 ;  /* 0x08200000a8cf7fae */ /* 0x000fe6000e9a101a */
[----:B-1----:R-:W-:Y:S01]  /*2f30*/  IMAD R3, R142, 0x12, RZ ;  /* 0x000000128e037824 */ /* 0x002fe200078e02ff */
[----:B------:R1:W-:Y:S01]  /*2f40*/  STL [R1+0x57c], R4 ;  /* 0x00057c0401007387 */ /* 0x0003e20000100800 */
[----:B------:R-:W-:-:S03]  /*2f50*/  IMAD.WIDE R178, R4, 0x4, R18 ;  /* 0x0000000404b27825 */ /* 0x000fc600078e0212 */
[----:B------:R-:W-:Y:S01]  /*2f60*/  LDGSTS.E [R207+0x8400], desc[UR26][R170.64], !P5 ;  /* 0x08400000aacf7fae */ /* 0x000fe2000e9a101a */
[----:B------:R-:W-:-:S03]  /*2f70*/  IMAD.WIDE R180, R4, 0x4, R6 ;  /* 0x0000000404b47825 */ /* 0x000fc600078e0206 */
[----:B------:R-:W-:Y:S01]  /*2f80*/  LDGSTS.E [R207+0x8600], desc[UR26][R172.64], !P5 ;  /* 0x08600000accf7fae */ /* 0x000fe2000e9a101a */
[C---:B------:R-:W-:Y:S01]  /*2f90*/  IMAD.WIDE R182, R3.reuse, 0x4, R28 ;  /* 0x0000000403b67825 */ /* 0x040fe200078e021c */
[----:B------:R-:W-:Y:S02]  /*2fa0*/  ISETP.GE.U32.AND P5, PT, R0, 0x7fffffca, PT ;  /* 0x7fffffca0000780c */ /* 0x000fe40003fa6070 */
[----:B------:R-:W-:Y:S01]  /*2fb0*/  LDGSTS.E [R207+0x8800], desc[UR26][R174.64], !P6 ;  /* 0x08800000aecf7fae */ /* 0x000fe2000f1a101a */
[----:B-1----:R-:W-:Y:S02]  /*2fc0*/  IMAD R4, R142, 0x13, RZ ;  /* 0x000000138e047824 */ /* 0x002fe400078e02ff */
[C---:B------:R-:W-:Y:S01]  /*2fd0*/  IMAD.WIDE R184, R3.reuse, 0x4, R22 ;  /* 0x0000000403b87825 */ /* 0x040fe200078e0216 */
[----:B------:R-:W-:Y:S03]  /*2fe0*/  LDGSTS.E [R207+0x8a00], desc[UR26][R176.64], !P6 ;  /* 0x08a00000b0cf7fae */ /* 0x000fe6000f1a101a */
[----:B------:R-:W-:Y:S01]  /*2ff0*/  VIADD R0, R252, 0xffffffe8 ;  /* 0xffffffe8fc007836 */ /* 0x000fe20000000000 */
[----:B------:R1:W-:Y:S01]  /*3000*/  STL [R1+0x578], R3 ;  /* 0x0005780301007387 */ /* 0x0003e20000100800 */
[----:B------:R-:W-:-:S03]  /*3010*/  IMAD.WIDE R186, R3, 0x4, R18 ;  /* 0x0000000403ba7825 */ /* 0x000fc600078e0212 */
[----:B------:R-:W-:Y:S01]  /*3020*/  LDGSTS.E [R207+0x8c00], desc[UR26][R178.64], !P6 ;  /* 0x08c00000b2cf7fae */ /* 0x000fe2000f1a101a */
[----:B------:R-:W-:-:S03]  /*3030*/  IMAD.WIDE R188, R3, 0x4, R6 ;  /* 0x0000000403bc7825 */ /* 0x000fc600078e0206 */
[----:B------:R-:W-:Y:S01]  /*3040*/  LDGSTS.E [R207+0x8e00], desc[UR26][R180.64], !P6 ;  /* 0x08e00000b4cf7fae */ /* 0x000fe2000f1a101a */
[----:B------:R-:W-:Y:S01]  /*3050*/  IMAD.WIDE R190, R4, 0x4, R28 ;  /* 0x0000000404be7825 */ /* 0x000fe200078e021c */
[----:B------:R-:W-:Y:S02]  /*3060*/  ISETP.GE.U32.AND P6, PT, R0, 0x7fffffc9, PT ;  /* 0x7fffffc90000780c */ /* 0x000fe40003fc6070 */
[----:B------:R-:W-:Y:S01]  /*3070*/  LDGSTS.E [R207+0x9000], desc[UR26][R182.64], !P0 ;  /* 0x09000000b6cf7fae */ /* 0x000fe2000c1a101a */
[----:B-1----:R-:W-:Y:S02]  /*3080*/  IMAD R3, R142, 0x14, RZ ;  /* 0x000000148e037824 */ /* 0x002fe400078e02ff */
[C---:B------:R-:W-:Y:S01]  /*3090*/  IMAD.WIDE R192, R4.reuse, 0x4, R22 ;  /* 0x0000000404c07825 */ /* 0x040fe200078e0216 */
[----:B------:R-:W-:Y:S03]  /*30a0*/  LDGSTS.E [R207+0x9200], desc[UR26][R184.64], !P0 ;  /* 0x09200000b8cf7fae */ /* 0x000fe6000c1a101a */
[C---:B------:R-:W-:Y:S01]  /*30b0*/  IMAD.WIDE R194, R4.reuse, 0x4, R18 ;  /* 0x0000000404c27825 */ /* 0x040fe200078e0212 */
[----:B------:R1:W-:Y:S03]  /*30c0*/  STL [R1+0x574], R4 ;  /* 0x0005740401007387 */ /* 0x0003e60000100800 */
[----:B------:R-:W-:Y:S01]  /*30d0*/  IMAD.WIDE R196, R4, 0x4, R6 ;  /* 0x0000000404c47825 */ /* 0x000fe200078e0206 */
[----:B------:R-:W-:Y:S03]  /*30e0*/  LDGSTS.E [R207+0x9400], desc[UR26][R186.64], !P0 ;  /* 0x09400000bacf7fae */ /* 0x000fe6000c1a101a */
[----:B------:R-:W-:Y:S01]  /*30f0*/  VIADD R0, R252, 0xffffffe7 ;  /* 0xffffffe7fc007836 */ /* 0x000fe20000000000 */
[----:B------:R-:W-:Y:S01]  /*3100*/  LDGSTS.E [R207+0x9600], desc[UR26][R188.64], !P0 ;  /* 0x09600000bccf7fae */ /* 0x000fe2000c1a101a */
[----:B------:R-:W-:-:S03]  /*3110*/  IMAD.WIDE R198, R3, 0x4, R28 ;  /* 0x0000000403c67825 */ /* 0x000fc600078e021c */
[----:B------:R-:W-:Y:S01]  /*3120*/  LDGSTS.E [R207+0x9800], desc[UR26][R190.64], !P2 ;  /* 0x09800000becf7fae */ /* 0x000fe2000d1a101a */
[----:B-1----:R-:W-:Y:S01]  /*3130*/  IMAD R4, R142, 0x15, RZ ;  /* 0x000000158e047824 */ /* 0x002fe200078e02ff */
[----:B------:R-:W-:Y:S01]  /*3140*/  ISETP.GE.U32.AND P0, PT, R0, 0x7fffffc8, PT ;  /* 0x7fffffc80000780c */ /* 0x000fe20003f06070 */
[C---:B------:R-:W-:Y:S01]  /*3150*/  IMAD.WIDE R208, R3.reuse, 0x4, R22 ;  /* 0x0000000403d07825 */ /* 0x040fe200078e0216 */
[----:B------:R-:W-:Y:S01]  /*3160*/  LDGSTS.E [R207+0x9a00], desc[UR26][R192.64], !P2 ;  /* 0x09a00000c0cf7fae */ /* 0x000fe2000d1a101a */
[----:B------:R-:W-:Y:S02]  /*3170*/  IADD3 R0, PT, PT, R252, -0x1a, RZ ;  /* 0xffffffe6fc007810 */ /* 0x000fe40007ffe0ff */
[C---:B------:R-:W-:Y:S01]  /*3180*/  IMAD.WIDE R210, R3.reuse, 0x4, R18 ;  /* 0x0000000403d27825 */ /* 0x040fe200078e0212 */
[----:B------:R1:W-:Y:S03]  /*3190*/  STL [R1+0x570], R3 ;  /* 0x0005700301007387 */ /* 0x0003e60000100800 */
[----:B------:R-:W-:Y:S01]  /*31a0*/  IMAD.WIDE R212, R3, 0x4, R6 ;  /* 0x0000000403d47825 */ /* 0x000fe200078e0206 */
[----:B------:R-:W-:Y:S03]  /*31b0*/  LDGSTS.E [R207+0x9c00], desc[UR26][R194.64], !P2 ;  /* 0x09c00000c2cf7fae */ /* 0x000fe6000d1a101a */
[----:B------:R-:W-:Y:S01]  /*31c0*/  IMAD.WIDE R214, R4, 0x4, R28 ;  /* 0x0000000404d67825 */ /* 0x000fe200078e021c */
[----:B------:R-:W-:Y:S01]  /*31d0*/  LDGSTS.E [R207+0x9e00], desc[UR26][R196.64], !P2 ;  /* 0x09e00000c4cf7fae */ /* 0x000fe2000d1a101a */
[----:B------:R-:W-:-:S02]  /*31e0*/  ISETP.GE.U32.AND P2, PT, R0, 0x7fffffc7, PT ;  /* 0x7fffffc70000780c */ /* 0x000fc40003f46070 */
[----:B-1----:R-:W-:Y:S01]  /*31f0*/  IMAD R3, R142, 0x16, RZ ;  /* 0x000000168e037824 */ /* 0x002fe200078e02ff */
        /* <DEDUP_REMOVED lines=18> */
[----:B------:R-:W-:Y:S01]  /*3320*/  IMAD.WIDE R230, R4, 0x4, R28 ;  /* 0x0000000404e67825 */ /* 0x000fe200078e021c */
[----:B------:R-:W-:Y:S02]  /*3330*/  ISETP.GE.U32.AND P3, PT, R0, 0x7fffffc6, PT ;  /* 0x7fffffc60000780c */ /* 0x000fe40003f66070 */
[----:B------:R-:W-:Y:S01]  /*3340*/  LDGSTS.E [R207+0xae00], desc[UR26][R220.64], !P4 ;  /* 0x0ae00000dccf7fae */ /* 0x000fe2000e1a101a */
[----:B------:R-:W-:-:S03]  /*3350*/  IMAD.WIDE R232, R4, 0x4, R22 ;  /* 0x0000000404e87825 */ /* 0x000fc600078e0216 */
[----:B------:R-:W-:Y:S01]  /*3360*/  LDGSTS.E [R207+0xb000], desc[UR26][R222.64], !P5 ;  /* 0x0b000000decf7fae */ /* 0x000fe2000e9a101a */
[----:B-1----:R-:W-:Y:S02]  /*3370*/  IMAD R3, R142, 0x18, RZ ;  /* 0x000000188e037824 */ /* 0x002fe400078e02ff */
[C---:B------:R-:W-:Y:S01]  /*3380*/  IMAD.WIDE R234, R4.reuse, 0x4, R18 ;  /* 0x0000000404ea7825 */ /* 0x040fe200078e0212 */
[----:B------:R-:W-:Y:S03]  /*3390*/  LDGSTS.E [R207+0xb200], desc[UR26][R224.64], !P5 ;  /* 0x0b200000e0cf7fae */ /* 0x000fe6000e9a101a */
[----:B------:R-:W-:Y:S01]  /*33a0*/  IMAD.WIDE R236, R4, 0x4, R6 ;  /* 0x0000000404ec7825 */ /* 0x000fe200078e0206 */
[----:B------:R-:W-:Y:S03]  /*33b0*/  LDGSTS.E [R207+0xb400], desc[UR26][R226.64], !P5 ;  /* 0x0b400000e2cf7fae */ /* 0x000fe6000e9a101a */
[C---:B------:R-:W-:Y:S01]  /*33c0*/  IMAD.WIDE R244, R3.reuse, 0x4, R28 ;  /* 0x0000000403f47825 */ /* 0x040fe200078e021c */
[----:B------:R1:W-:Y:S03]  /*33d0*/  STL [R1+0x564], R4 ;  /* 0x0005640401007387 */ /* 0x0003e60000100800 */
[C---:B------:R-:W-:Y:S01]  /*33e0*/  IMAD.WIDE R246, R3.reuse, 0x4, R22 ;  /* 0x0000000403f67825 */ /* 0x040fe200078e0216 */
[----:B------:R-:W-:Y:S03]  /*33f0*/  LDGSTS.E [R207+0xb600], desc[UR26][R228.64], !P5 ;  /* 0x0b600000e4cf7fae */ /* 0x000fe6000e9a101a */
[C---:B------:R-:W-:Y:S01]  /*3400*/  IMAD.WIDE R248, R3.reuse, 0x4, R18 ;  /* 0x0000000403f87825 */ /* 0x040fe200078e0212 */
[----:B------:R-:W-:Y:S03]  /*3410*/  LDGSTS.E [R207+0xb800], desc[UR26][R230.64], !P6 ;  /* 0x0b800000e6cf7fae */ /* 0x000fe6000f1a101a */
[----:B-1----:R-:W-:Y:S01]  /*3420*/  IMAD R4, R142, 0x1a, RZ ;  /* 0x0000001a8e047824 */ /* 0x002fe200078e02ff */
[----:B------:R1:W-:Y:S01]  /*3430*/  STL [R1+0x560], R3 ;  /* 0x0005600301007387 */ /* 0x0003e20000100800 */
[----:B------:R-:W-:-:S03]  /*3440*/  IMAD.WIDE R250, R3, 0x4, R6 ;  /* 0x0000000403fa7825 */ /* 0x000fc600078e0206 */
[----:B------:R-:W-:Y:S01]  /*3450*/  LDGSTS.E [R207+0xba00], desc[UR26][R232.64], !P6 ;  /* 0x0ba00000e8cf7fae */ /* 0x000fe2000f1a101a */
[----:B------:R-:W-:Y:S02]  /*3460*/  VIADD R0, R252, 0xffffffe4 ;  /* 0xffffffe4fc007836 */ /* 0x000fe40000000000 */
[----:B------:R-:W-:Y:S01]  /*3470*/  IMAD.WIDE R38, R4, 0x4, R28 ;  /* 0x0000000404267825 */ /* 0x000fe200078e021c */
[----:B------:R-:W-:Y:S02]  /*3480*/  LDGSTS.E [R207+0xbc00], desc[UR26][R234.64], !P6 ;  /* 0x0bc00000eacf7fae */ /* 0x000fe4000f1a101a */
[----:B------:R-:W-:Y:S01]  /*3490*/  ISETP.GE.U32.AND P4, PT, R0, 0x7fffffc5, PT ;  /* 0x7fffffc50000780c */ /* 0x000fe20003f86070 */
[----:B-1----:R-:W-:Y:S01]  /*34a0*/  IMAD R3, R142, 0x1b, RZ ;  /* 0x0000001b8e037824 */ /* 0x002fe200078e02ff */
[----:B------:R-:W-:Y:S01]  /*34b0*/  LDGSTS.E [R207+0xbe00], desc[UR26][R236.64], !P6 ;  /* 0x0be00000eccf7fae */ /* 0x000fe2000f1a101a */
[----:B------:R-:W-:-:S03]  /*34c0*/  IMAD.WIDE R36, R4, 0x4, R22 ;  /* 0x0000000404247825 */ /* 0x000fc600078e0216 */
[----:B------:R-:W-:Y:S01]  /*34d0*/  LDGSTS.E [R207+0xc000], desc[UR26][R244.64], !P0 ;  /* 0x0c000000f4cf7fae */ /* 0x000fe2000c1a101a */
[----:B------:R-:W-:-:S03]  /*34e0*/  IMAD.WIDE R34, R4, 0x4, R18 ;  /* 0x0000000404227825 */ /* 0x000fc600078e0212 */
[----:B------:R-:W-:Y:S01]  /*34f0*/  LDGSTS.E [R207+0xc200], desc[UR26][R246.64], !P0 ;  /* 0x0c200000f6cf7fae */ /* 0x000fe2000c1a101a */
[----:B------:R-:W-:-:S03]  /*3500*/  VIADD R0, R252, 0xffffffe3 ;  /* 0xffffffe3fc007836 */ /* 0x000fc60000000000 */
[----:B------:R-:W-:Y:S02]  /*3510*/  STL [R1+0x55c], R5 ;  /* 0x00055c0501007387 */ /* 0x000fe40000100800 */
[----:B------:R-:W-:Y:S02]  /*3520*/  ISETP.GE.U32.AND P5, PT, R0, 0x7fffffc4, PT ;  /* 0x7fffffc40000780c */ /* 0x000fe40003fa6070 */
[----:B------:R-:W-:Y:S01]  /*3530*/  LDGSTS.E [R207+0xc400], desc[UR26][R248.64], !P0 ;  /* 0x0c400000f8cf7fae */ /* 0x000fe2000c1a101a */
[----:B------:R-:W-:-:S03]  /*3540*/  IADD3 R0, PT, PT, R252, -0x1e, RZ ;  /* 0xffffffe2fc007810 */ /* 0x000fc60007ffe0ff */
[----:B------:R1:W-:Y:S01]  /*3550*/  STL [R1+0x558], R4 ;  /* 0x0005580401007387 */ /* 0x0003e20000100800 */
[----:B------:R-:W-:Y:S01]  /*3560*/  ISETP.GE.U32.AND P6, PT, R0, 0x7fffffc3, PT ;  /* 0x7fffffc30000780c */ /* 0x000fe20003fc6070 */
[----:B------:R-:W-:Y:S02]  /*3570*/  VIADD R0, R252, 0xffffffe1 ;  /* 0xffffffe1fc007836 */ /* 0x000fe40000000000 */
[----:B------:R-:W-:Y:S03]  /*3580*/  LDGSTS.E [R207+0xc600], desc[UR26][R250.64], !P0 ;  /* 0x0c600000facf7fae */ /* 0x000fe6000c1a101a */
[----:B------:R-:W-:Y:S01]  /*3590*/  ISETP.GE.U32.AND P0, PT, R0, 0x7fffffc2, PT ;  /* 0x7fffffc20000780c */ /* 0x000fe20003f06070 */
[----:B------:R-:W-:Y:S01]  /*35a0*/  STL [R1+0x554], R3 ;  /* 0x0005540301007387 */ /* 0x000fe20000100800 */
[----:B------:R-:W-:Y:S02]  /*35b0*/  VIADD R0, R252, 0xffffffe0 ;  /* 0xffffffe0fc007836 */ /* 0x000fe40000000000 */
[----:B-1----:R-:W-:Y:S01]  /*35c0*/  IMAD.WIDE R4, R4, 0x4, R6 ;  /* 0x0000000404047825 */ /* 0x002fe200078e0206 */
[----:B------:R-:W-:Y:S04]  /*35d0*/  STL.64 [R1], R202 ;  /* 0x000000ca01007387 */ /* 0x000fe80000100a00 */
[----:B------:R-:W-:Y:S04]  /*35e0*/  LDGSTS.E [R207+0xc800], desc[UR26][R202.64], !P2 ;  /* 0x0c800000cacf7fae */ /* 0x000fe8000d1a101a */
[----:B------:R-:W-:Y:S04]  /*35f0*/  STL.64 [R1+0x8], R38 ;  /* 0x0000082601007387 */ /* 0x000fe80000100a00 */
[----:B------:R-:W-:Y:S04]  /*3600*/  LDGSTS.E [R207+0xca00], desc[UR26][R140.64], !P2 ;  /* 0x0ca000008ccf7fae */ /* 0x000fe8000d1a101a */
[----:B------:R-:W-:Y:S04]  /*3610*/  STL.64 [R1+0x10], R140 ;  /* 0x0000108c01007387 */ /* 0x000fe80000100a00 */
[----:B------:R1:W-:Y:S04]  /*3620*/  LDGSTS.E [R207+0xcc00], desc[UR26][R138.64], !P2 ;  /* 0x0cc000008acf7fae */ /* 0x0003e8000d1a101a */
[----:B------:R1:W-:Y:S04]  /*3630*/  STL.64 [R1+0x18], R138 ;  /* 0x0000188a01007387 */ /* 0x0003e80000100a00 */
[----:B------:R2:W-:Y:S01]  /*3640*/  LDGSTS.E [R207+0xce00], desc[UR26][R42.64], !P2 ;  /* 0x0ce000002acf7fae */ /* 0x0005e2000d1a101a */
[----:B------:R-:W-:-:S03]  /*3650*/  ISETP.GE.U32.AND P2, PT, R0, 0x7fffffc1, PT ;  /* 0x7fffffc10000780c */ /* 0x000fc60003f46070 */
[----:B------:R2:W-:Y:S04]  /*3660*/  STL.64 [R1+0x20], R42 ;  /* 0x0000202a01007387 */ /* 0x0005e80000100a00 */
[----:B------:R4:W-:Y:S01]  /*3670*/  LDGSTS.E [R207+0xd000], desc[UR26][R38.64], !P3 ;  /* 0x0d00000026cf7fae */ /* 0x0009e2000d9a101a */
[----:B-1----:R-:W-:-:S03]  /*3680*/  VIADD R139, R252, 0x1f ;  /* 0x0000001ffc8b7836 */ /* 0x002fc60000000000 */
[----:B------:R1:W-:Y:S04]  /*3690*/  STL.64 [R1+0x28], R36 ;  /* 0x0000282401007387 */ /* 0x0003e80000100a00 */
[----:B------:R1:W-:Y:S01]  /*36a0*/  LDGSTS.E [R207+0xd200], desc[UR26][R36.64], !P3 ;  /* 0x0d20000024cf7fae */ /* 0x0003e2000d9a101a */
[----:B--2---:R-:W-:-:S03]  /*36b0*/  IMAD.WIDE R42, R3, 0x4, R28 ;  /* 0x00000004032a7825 */ /* 0x004fc600078e021c */
[----:B------:R2:W-:Y:S01]  /*36c0*/  STL.64 [R1+0x30], R34 ;  /* 0x0000302201007387 */ /* 0x0005e20000100a00 */
[----:B----4-:R-:W-:-:S03]  /*36d0*/  IMAD.WIDE R38, R3, 0x4, R22 ;  /* 0x0000000403267825 */ /* 0x010fc600078e0216 */
[----:B------:R2:W-:Y:S04]  /*36e0*/  LDGSTS.E [R207+0xd400], desc[UR26][R34.64], !P3 ;  /* 0x0d40000022cf7fae */ /* 0x0005e8000d9a101a */
[----:B------:R4:W-:Y:S01]  /*36f0*/  STL.64 [R1+0x38], R4 ;  /* 0x0000380401007387 */ /* 0x0009e20000100a00 */
[----:B-1----:R-:W-:-:S03]  /*3700*/  IMAD.WIDE R36, R3, 0x4, R18 ;  /* 0x0000000403247825 */ /* 0x002fc600078e0212 */
[----:B------:R4:W-:Y:S01]  /*3710*/  LDGSTS.E [R207+0xd600], desc[UR26][R4.64], !P3 ;  /* 0x0d60000004cf7fae */ /* 0x0009e2000d9a101a */
[----:B------:R-:W-:Y:S01]  /*3720*/  ISETP.GE.AND P3, PT, R201, R0, PT ;  /* 0x00000000c900720c */ /* 0x000fe20003f66270 */
[----:B------:R-:W-:Y:S02]  /*3730*/  VIADD R0, R252, 0xffffffdf ;  /* 0xffffffdffc007836 */ /* 0x000fe40000000000 */
[----:B--2---:R-:W-:Y:S01]  /*3740*/  IMAD.WIDE R34, R3, 0x4, R6 ;  /* 0x0000000403227825 */ /* 0x004fe200078e0206 */
[----:B------:R1:W-:Y:S03]  /*3750*/  LDGSTS.E [R207+0xd800], desc[UR26][R42.64], !P4 ;  /* 0x0d8000002acf7fae */ /* 0x0003e6000e1a101a */
[C---:B------:R-:W-:Y:S01]  /*3760*/  IMAD R3, R142.reuse, 0x1d, RZ ;  /* 0x0000001d8e037824 */ /* 0x040fe200078e02ff */
[----:B------:R2:W-:Y:S01]  /*3770*/  LDGSTS.E [R207+0xda00], desc[UR26][R38.64], !P4 ;  /* 0x0da0000026cf7fae */ /* 0x0005e2000e1a101a */
[----:B----4-:R-:W-:-:S03]  /*3780*/  IMAD R4, R142, 0x1c, RZ ;  /* 0x0000001c8e047824 */ /* 0x010fc600078e02ff */
[----:B------:R4:W-:Y:S04]  /*3790*/  LDGSTS.E [R207+0xdc00], desc[UR26][R36.64], !P4 ;  /* 0x0dc0000024cf7fae */ /* 0x0009e8000e1a101a */
[----:B------:R-:W-:Y:S04]  /*37a0*/  STL [R1+0x550], R4 ;  /* 0x0005500401007387 */ /* 0x000fe80000100800 */
[----:B------:R1:W-:Y:S04]  /*37b0*/  STL.64 [R1+0x40], R42 ;  /* 0x0000402a01007387 */ /* 0x0003e80000100a00 */
[----:B------:R2:W-:Y:S04]  /*37c0*/  STL.64 [R1+0x48], R38 ;  /* 0x0000482601007387 */ /* 0x0005e80000100a00 */
[----:B------:R4:W-:Y:S04]  /*37d0*/  STL.64 [R1+0x50], R36 ;  /* 0x0000502401007387 */ /* 0x0009e80000100a00 */
[----:B------:R3:W-:Y:S01]  /*37e0*/  STL.64 [R1+0x58], R34 ;  /* 0x0000582201007387 */ /* 0x0007e20000100a00 */
[----:B-1----:R-:W-:-:S03]  /*37f0*/  IMAD.WIDE R42, R3, 0x4, R28 ;  /* 0x00000004032a7825 */ /* 0x002fc600078e021c */
[----:B------:R3:W-:Y:S01]  /*3800*/  LDGSTS.E [R207+0xde00], desc[UR26][R34.64], !P4 ;  /* 0x0de0000022cf7fae */ /* 0x0007e2000e1a101a */
[----:B--2---:R-:W-:Y:S01]  /*3810*/  IMAD.WIDE R38, R4, 0x4, R28 ;  /* 0x0000000404267825 */ /* 0x004fe200078e021c */
[----:B------:R-:W-:Y:S02]  /*3820*/  ISETP.GE.U32.AND P4, PT, R0, 0x7fffffc0, PT ;  /* 0x7fffffc00000780c */ /* 0x000fe40003f86070 */
[----:B------:R-:W-:Y:S01]  /*3830*/  STL [R1+0x54c], R3 ;  /* 0x00054c0301007387 */ /* 0x000fe20000100800 */
[----:B----4-:R-:W-:Y:S01]  /*3840*/  IMAD.WIDE R36, R4, 0x4, R22 ;  /* 0x0000000404247825 */ /* 0x010fe200078e0216 */
[----:B------:R-:W-:Y:S02]  /*3850*/  IADD3 R0, PT, PT, R252, -0x22, RZ ;  /* 0xffffffdefc007810 */ /* 0x000fe40007ffe0ff */
[----:B------:R1:W-:Y:S01]  /*3860*/  STL.64 [R1+0x60], R38 ;  /* 0x0000602601007387 */ /* 0x0003e20000100a00 */
[----:B---3--:R-:W-:-:S03]  /*3870*/  IMAD.WIDE R34, R4, 0x4, R18 ;  /* 0x0000000404227825 */ /* 0x008fc600078e0212 */
[----:B------:R1:W-:Y:S01]  /*3880*/  LDGSTS.E [R207+0xe000], desc[UR26][R38.64], !P5 ;  /* 0x0e00000026cf7fae */ /* 0x0003e2000e9a101a */
[----:B------:R-:W-:-:S03]  /*3890*/  IMAD.WIDE R4, R4, 0x4, R6 ;  /* 0x0000000404047825 */ /* 0x000fc600078e0206 */
[----:B------:R2:W-:Y:S04]  /*38a0*/  STL.64 [R1+0x70], R36 ;  /* 0x0000702401007387 */ /* 0x0005e80000100a00 */
[----:B------:R2:W-:Y:S01]  /*38b0*/  LDGSTS.E [R207+0xe200], desc[UR26][R36.64], !P5 ;  /* 0x0e20000024cf7fae */ /* 0x0005e2000e9a101a */
[----:B-1----:R-:W-:-:S03]  /*38c0*/  IMAD.WIDE R38, R3, 0x4, R22 ;  /* 0x0000000403267825 */ /* 0x002fc600078e0216 */
[----:B------:R1:W-:Y:S04]  /*38d0*/  STL.64 [R1+0x80], R34 ;  /* 0x0000802201007387 */ /* 0x0003e80000100a00 */
[----:B------:R1:W-:Y:S01]  /*38e0*/  LDGSTS.E [R207+0xe400], desc[UR26][R34.64], !P5 ;  /* 0x0e40000022cf7fae */ /* 0x0003e2000e9a101a */
[----:B--2---:R-:W-:-:S03]  /*38f0*/  IMAD.WIDE R36, R3, 0x4, R18 ;  /* 0x0000000403247825 */ /* 0x004fc600078e0212 */
[----:B------:R2:W-:Y:S04]  /*3900*/  STL.64 [R1+0x88], R4 ;  /* 0x0000880401007387 */ /* 0x0005e80000100a00 */
[----:B------:R2:W-:Y:S01]  /*3910*/  LDGSTS.E [R207+0xe600], desc[UR26][R4.64], !P5 ;  /* 0x0e60000004cf7fae */ /* 0x0005e2000e9a101a */
[----:B------:R-:W-:Y:S01]  /*3920*/  ISETP.GE.U32.AND P5, PT, R0, 0x7fffffbf, PT ;  /* 0x7fffffbf0000780c */ /* 0x000fe20003fa6070 */
[----:B------:R-:W-:Y:S02]  /*3930*/  VIADD R0, R252, 0xffffffdd ;  /* 0xffffffddfc007836 */ /* 0x000fe40000000000 */
[----:B------:R-:W-:Y:S01]  /*3940*/  STL.64 [R1+0x90], R42 ;  /* 0x0000902a01007387 */ /* 0x000fe20000100a00 */
[----:B-1----:R-:W-:-:S03]  /*3950*/  IMAD.WIDE R34, R3, 0x4, R6 ;  /* 0x0000000403227825 */ /* 0x002fc600078e0206 */
[----:B------:R-:W-:Y:S01]  /*3960*/  LDGSTS.E [R207+0xe800], desc[UR26][R42.64], !P6 ;  /* 0x0e8000002acf7fae */ /* 0x000fe2000f1a101a */
[----:B------:R-:W-:-:S03]  /*3970*/  IMAD R3, R142, 0x1f, RZ ;  /* 0x0000001f8e037824 */ /* 0x000fc600078e02ff */
[----:B------:R1:W-:Y:S01]  /*3980*/  STL.64 [R1+0x98], R38 ;  /* 0x0000982601007387 */ /* 0x0003e20000100a00 */
[----:B--2---:R-:W-:Y:S01]  /*3990*/  LOP3.LUT R4, R136, 0x60, RZ, 0xc0, !PT ;  /* 0x0000006088047812 */ /* 0x004fe200078ec0ff */
[C---:B------:R-:W-:Y:S02]  /*39a0*/  IMAD.WIDE R204, R3.reuse, 0x4, R22 ;  /* 0x0000000403cc7825 */ /* 0x040fe400078e0216 */
[----:B------:R1:W-:Y:S01]  /*39b0*/  LDGSTS.E [R207+0xea00], desc[UR26][R38.64], !P6 ;  /* 0x0ea0000026cf7fae */ /* 0x0003e2000f1a101a */
[----:B------:R-:W-:Y:S01]  /*39c0*/  SHF.R.U32.HI R136, RZ, 0x1, R4 ;  /* 0x00000001ff887819 */ /* 0x000fe20000011604 */
[C---:B------:R-:W-:Y:S02]  /*39d0*/  IMAD.WIDE R4, R3.reuse, 0x4, R28 ;  /* 0x0000000403047825 */ /* 0x040fe400078e021c */
[----:B------:R2:W-:Y:S02]  /*39e0*/  STL.64 [R1+0xa0], R36 ;  /* 0x0000a02401007387 */ /* 0x0005e40000100a00 */
[----:B------:R-:W-:-:S02]  /*39f0*/  IMAD.WIDE R202, R3, 0x4, R18 ;  /* 0x0000000403ca7825 */ /* 0x000fc400078e0212 */
[----:B------:R2:W-:Y:S02]  /*3a00*/  LDGSTS.E [R207+0xec00], desc[UR26][R36.64], !P6 ;  /* 0x0ec0000024cf7fae */ /* 0x0005e4000f1a101a */
[----:B------:R-:W-:Y:S02]  /*3a10*/  IMAD.WIDE R140, R3, 0x4, R6 ;  /* 0x00000004038c7825 */ /* 0x000fe400078e0206 */
[----:B------:R3:W-:Y:S02]  /*3a20*/  STL.64 [R1+0xa8], R34 ;  /* 0x0000a82201007387 */ /* 0x0007e40000100a00 */
[----:B-1----:R-:W-:Y:S02]  /*3a30*/  IMAD R38, R142, 0x1e, RZ ;  /* 0x0000001e8e267824 */ /* 0x002fe400078e02ff */
[----:B------:R3:W-:Y:S01]  /*3a40*/  LDGSTS.E [R207+0xee00], desc[UR26][R34.64], !P6 ;  /* 0x0ee0000022cf7fae */ /* 0x0007e2000f1a101a */
[----:B------:R-:W-:Y:S01]  /*3a50*/  IADD3 R138, PT, PT, R252, -0x40, RZ ;  /* 0xffffffc0fc8a7810 */ /* 0x000fe20007ffe0ff */
[----:B------:R-:W-:Y:S01]  /*3a60*/  IMAD.WIDE R42, R38, 0x4, R28 ;  /* 0x00000004262a7825 */ /* 0x000fe200078e021c */
[----:B------:R-:W-:Y:S01]  /*3a70*/  ISETP.GE.U32.AND P6, PT, R0, 0x7fffffbe, PT ;  /* 0x7fffffbe0000780c */ /* 0x000fe20003fc6070 */
[----:B------:R1:W-:Y:S02]  /*3a80*/  STL [R1+0x548], R38 ;  /* 0x0005482601007387 */ /* 0x0003e40000100800 */
[----:B--2---:R-:W-:-:S02]  /*3a90*/  IMAD.WIDE R36, R38, 0x4, R22 ;  /* 0x0000000426247825 */ /* 0x004fc400078e0216 */
[----:B------:R2:W-:Y:S02]  /*3aa0*/  STL.64 [R1+0xb0], R42 ;  /* 0x0000b02a01007387 */ /* 0x0005e40000100a00 */
[C---:B---3--:R-:W-:Y:S02]  /*3ab0*/  IMAD.WIDE R34, R38.reuse, 0x4, R18 ;  /* 0x0000000426227825 */ /* 0x048fe400078e0212 */
[----:B------:R-:W-:Y:S02]  /*3ac0*/  STL.64 [R1+0xe0], R4 ;  /* 0x0000e00401007387 */ /* 0x000fe40000100a00 */
[----:B-1----:R-:W-:Y:S02]  /*3ad0*/  IMAD.WIDE R38, R38, 0x4, R6 ;  /* 0x0000000426267825 */ /* 0x002fe400078e0206 */
[----:B------:R1:W-:Y:S04]  /*3ae0*/  STL.64 [R1+0xb8], R36 ;  /* 0x0000b82401007387 */ /* 0x0003e80000100a00 */
[----:B------:R3:W-:Y:S04]  /*3af0*/  STL.64 [R1+0xc8], R34 ;  /* 0x0000c82201007387 */ /* 0x0007e80000100a00 */
[----:B------:R4:W-:Y:S04]  /*3b00*/  STL.64 [R1+0xd0], R38 ;  /* 0x0000d02601007387 */ /* 0x0009e80000100a00 */
[----:B------:R-:W-:Y:S04]  /*3b10*/  LDGSTS.E [R207+0xf000], desc[UR26][R42.64], !P0 ;  /* 0x0f0000002acf7fae */ /* 0x000fe8000c1a101a */
[----:B------:R-:W-:Y:S04]  /*3b20*/  LDGSTS.E [R207+0xf200], desc[UR26][R36.64], !P0 ;  /* 0x0f20000024cf7fae */ /* 0x000fe8000c1a101a */
[----:B------:R-:W-:Y:S04]  /*3b30*/  LDGSTS.E [R207+0xf400], desc[UR26][R34.64], !P0 ;  /* 0x0f40000022cf7fae */ /* 0x000fe8000c1a101a */
[----:B--2---:R-:W2:Y:S04]  /*3b40*/  LDL.LU.64 R42, [R1+0x660] ;  /* 0x00066000012a7983 */ /* 0x004ea80000300a00 */
[----:B------:R-:W-:Y:S04]  /*3b50*/  STL.64 [R1+0xf0], R204 ;  /* 0x0000f0cc01007387 */ /* 0x000fe80000100a00 */
[----:B-1----:R-:W2:Y:S04]  /*3b60*/  LDL.LU.64 R36, [R1+0x658] ;  /* 0x0006580001247983 */ /* 0x002ea80000300a00 */
[----:B------:R-:W-:Y:S04]  /*3b70*/  STL.64 [R1+0x100], R202 ;  /* 0x000100ca01007387 */ /* 0x000fe80000100a00 */
[----:B---3--:R-:W3:Y:S04]  /*3b80*/  LDL.LU.64 R34, [R1+0x650] ;  /* 0x0006500001227983 */ /* 0x008ee80000300a00 */
[----:B------:R-:W-:Y:S04]  /*3b90*/  STL.64 [R1+0x110], R140 ;  /* 0x0001108c01007387 */ /* 0x000fe80000100a00 */
[----:B------:R-:W-:Y:S04]  /*3ba0*/  LDGSTS.E [R207+0xf600], desc[UR26][R38.64], !P0 ;  /* 0x0f60000026cf7fae */ /* 0x000fe8000c1a101a */
[----:B------:R-:W-:Y:S04]  /*3bb0*/  LDGSTS.E [R207+0xf800], desc[UR26][R4.64], !P2 ;  /* 0x0f80000004cf7fae */ /* 0x000fe8000d1a101a */
[----:B----4-:R-:W4:Y:S01]  /*3bc0*/  LDL.LU.64 R38, [R1+0x648] ;  /* 0x0006480001267983 */ /* 0x010f220000300a00 */
[----:B------:R-:W-:-:S03]  /*3bd0*/  ISETP.GT.AND P0, PT, R139, 0x1f, PT ;  /* 0x0000001f8b00780c */ /* 0x000fc60003f04270 */
[----:B------:R-:W2:Y:S01]  /*3be0*/  LDL.LU.64 R4, [R1+0x640] ;  /* 0x0006400001047983 */ /* 0x000ea20000300a00 */
[----:B------:R-:W-:Y:S01]  /*3bf0*/  SEL R3, RZ, 0x4, !P0 ;  /* 0x00000004ff037807 */ /* 0x000fe20004000000 */
[----:B------:R-:W-:Y:S01]  /*3c00*/  VIADD R200, R252, 0xffffffdc ;  /* 0xffffffdcfcc87836 */ /* 0x000fe20000000000 */
[----:B------:R-:W-:Y:S01]  /*3c10*/  SEL R0, RZ, 0x4, P3 ;  /* 0x00000004ff007807 */ /* 0x000fe20001800000 */
[----:B------:R-:W-:Y:S01]  /*3c20*/  LDGSTS.E [R207+0xfa00], desc[UR26][R204.64], !P2 ;  /* 0x0fa00000cccf7fae */ /* 0x000fe2000d1a101a */
[----:B------:R-:W-:Y:S02]  /*3c30*/  ISETP.GT.AND P3, PT, R139, 0x3f, PT ;  /* 0x0000003f8b00780c */ /* 0x000fe40003f64270 */
[----:B------:R-:W-:Y:S01]  /*3c40*/  LOP3.LUT R139, R2, R136, RZ, 0x3c, !PT ;  /* 0x00000088028b7212 */ /* 0x000fe200078e3cff */
[----:B------:R-:W-:Y:S01]  /*3c50*/  LDGSTS.E [R207+0xfc00], desc[UR26][R202.64], !P2 ;  /* 0x0fc00000cacf7fae */ /* 0x000fe2000d1a101a */
[----:B------:R-:W-:Y:S01]  /*3c60*/  SEL R2, R0, RZ, P3 ;  /* 0x000000ff00027207 */ /* 0x000fe20001800000 */
[----:B------:R-:W-:Y:S01]  /*3c70*/  IMAD.SHL.U32 R136, R142, 0x20, RZ ;  /* 0x000000208e887824 */ /* 0x000fe200078e00ff */
[----:B------:R-:W-:Y:S01]  /*3c80*/  ISETP.GE.U32.AND P3, PT, R200, 0x7fffffbd, PT ;  /* 0x7fffffbdc800780c */ /* 0x000fe20003f66070 */
[----:B------:R-:W-:Y:S01]  /*3c90*/  LDGSTS.E [R207+0xfe00], desc[UR26][R140.64], !P2 ;  /* 0x0fe000008ccf7fae */ /* 0x000fe2000d1a101a */
[----:B------:R-:W-:Y:S01]  /*3ca0*/  ISETP.GE.AND P2, PT, R201, R252, PT ;  /* 0x000000fcc900720c */ /* 0x000fe20003f46270 */
[----:B------:R-:W-:-:S02]  /*3cb0*/  IMAD.WIDE R28, R136, 0x4, R28 ;  /* 0x00000004881c7825 */ /* 0x000fc400078e021c */
[----:B------:R-:W0:Y:S01]  /*3cc0*/  LDGDEPBAR ;  /* 0x00000000000079af */ /* 0x000e220000000000 */
[----:B------:R-:W-:Y:S01]  /*3cd0*/  SEL R3, R3, RZ, !P2 ;  /* 0x000000ff03037207 */ /* 0x000fe20005000000 */
[C---:B------:R-:W-:Y:S01]  /*3ce0*/  IMAD.WIDE R22, R136.reuse, 0x4, R22 ;  /* 0x0000000488167825 */ /* 0x040fe200078e0216 */
[----:B------:R-:W-:Y:S01]  /*3cf0*/  ISETP.GE.AND P2, PT, R201, R138, PT ;  /* 0x0000008ac900720c */ /* 0x000fe20003f46270 */
[----:B------:R1:W-:Y:S01]  /*3d00*/  STL.64 [R1+0x1d8], R28 ;  /* 0x0001d81c01007387 */ /* 0x0003e20000100a00 */
[C---:B------:R-:W-:Y:S01]  /*3d10*/  LOP3.LUT R138, R139.reuse, 0x40, RZ, 0x3c, !PT ;  /* 0x000000408b8a7812 */ /* 0x040fe200078e3cff */
[----:B------:R-:W-:Y:S01]  /*3d20*/  VIADD R201, R139, UR10 ;  /* 0x0000000a8bc97c36 */ /* 0x000fe20008000000 */
[----:B------:R-:W-:Y:S01]  /*3d30*/  SEL R0, RZ, 0x4, P2 ;  /* 0x00000004ff007807 */ /* 0x000fe20001000000 */
[----:B------:R-:W-:Y:S01]  /*3d40*/  IMAD.WIDE R18, R136, 0x4, R18 ;  /* 0x0000000488127825 */ /* 0x000fe200078e0212 */
[----:B------:R-:W-:Y:S01]  /*3d50*/  ISETP.NE.U32.AND P2, PT, R3, RZ, PT ;  /* 0x000000ff0300720c */ /* 0x000fe20003f45070 */
[----:B------:R1:W-:Y:S01]  /*3d60*/  STL.64 [R1+0x1d0], R22 ;  /* 0x0001d01601007387 */ /* 0x0003e20000100a00 */
[----:B------:R-:W-:Y:S01]  /*3d70*/  IADD3 R200, PT, PT, R138, UR10, RZ ;  /* 0x0000000a8ac87c10 */ /* 0x000fe2000fffe0ff */
[----:B------:R-:W-:-:S02]  /*3d80*/  IMAD.WIDE R6, R136, 0x4, R6 ;  /* 0x0000000488067825 */ /* 0x000fc400078e0206 */
[----:B------:R1:W-:Y:S02]  /*3d90*/  STL.64 [R1+0x190], R18 ;  /* 0x0001901201007387 */ /* 0x0003e40000100a00 */
[C---:B------:R-:W-:Y:S02]  /*3da0*/  VIADD R3, R252.reuse, 0xffffffdb ;  /* 0xffffffdbfc037836 */ /* 0x040fe40000000000 */
[----:B------:R1:W-:Y:S04]  /*3db0*/  STL.64 [R1+0x198], R6 ;  /* 0x0001980601007387 */ /* 0x0003e80000100a00 */
[----:B--2---:R-:W-:Y:S04]  /*3dc0*/  LDGSTS.E [R201+0x30000], desc[UR26][R4.64], P2 ;  /* 0x3000000004c97fae */ /* 0x004fe800091a101a */
[----:B---3--:R-:W-:Y:S04]  /*3dd0*/  LDGSTS.E [R201+0x30400], desc[UR26][R34.64], P2 ;  /* 0x3040000022c97fae */ /* 0x008fe800091a101a */
[----:B------:R-:W-:Y:S04]  /*3de0*/  LDGSTS.E [R201+0x30800], desc[UR26][R42.64], P2 ;  /* 0x308000002ac97fae */ /* 0x000fe800091a101a */
[----:B------:R-:W-:Y:S04]  /*3df0*/  LDGSTS.E [R201+0x30c00], desc[UR26][R16.64], P2 ;  /* 0x30c0000010c97fae */ /* 0x000fe800091a101a */
[----:B------:R-:W-:Y:S04]  /*3e00*/  LDGSTS.E [R201+0x31000], desc[UR26][R30.64], P2 ;  /* 0x310000001ec97fae */ /* 0x000fe800091a101a */
[----:B------:R-:W-:Y:S04]  /*3e10*/  LDGSTS.E [R201+0x31400], desc[UR26][R10.64], P2 ;  /* 0x314000000ac97fae */ /* 0x000fe800091a101a */
[----:B------:R-:W-:Y:S04]  /*3e20*/  LDGSTS.E [R201+0x31800], desc[UR26][R32.64], P2 ;  /* 0x3180000020c97fae */ /* 0x000fe800091a101a */
[----:B------:R-:W-:Y:S04]  /*3e30*/  LDGSTS.E [R201+0x31c00], desc[UR26][R24.64], P2 ;  /* 0x31c0000018c97fae */ /* 0x000fe800091a101a */
[----:B----4-:R-:W-:Y:S04]  /*3e40*/  LDGSTS.E [R200+0x30200], desc[UR26][R38.64], P2 ;  /* 0x3020000026c87fae */ /* 0x010fe800091a101a */
[----:B------:R-:W-:Y:S04]  /*3e50*/  LDGSTS.E [R200+0x30600], desc[UR26][R36.64], P2 ;  /* 0x3060000024c87fae */ /* 0x000fe800091a101a */
[----:B------:R-:W-:Y:S04]  /*3e60*/  LDGSTS.E [R200+0x30a00], desc[UR26][R8.64], P2 ;  /* 0x30a0000008c87fae */ /* 0x000fe800091a101a */
[----:B------:R-:W-:Y:S04]  /*3e70*/  LDGSTS.E [R200+0x30e00], desc[UR26][R40.64], P2 ;  /* 0x30e0000028c87fae */ /* 0x000fe800091a101a */
[----:B------:R-:W-:Y:S04]  /*3e80*/  LDGSTS.E [R200+0x31200], desc[UR26][R12.64], P2 ;  /* 0x312000000cc87fae */ /* 0x000fe800091a101a */
[----:B------:R-:W-:Y:S04]  /*3e90*/  LDGSTS.E [R200+0x31600], desc[UR26][R20.64], P2 ;  /* 0x3160000014c87fae */ /* 0x000fe800091a101a */
[----:B------:R-:W-:Y:S04]  /*3ea0*/  LDGSTS.E [R200+0x31a00], desc[UR26][R26.64], P2 ;  /* 0x31a000001ac87fae */ /* 0x000fe800091a101a */
[----:B------:R-:W-:Y:S01]  /*3eb0*/  LDGSTS.E [R200+0x31e00], desc[UR26][R14.64], P2 ;  /* 0x31e000000ec87fae */ /* 0x000fe200091a101a */
[----:B------:R-:W-:Y:S01]  /*3ec0*/  ISETP.GE.U32.AND P2, PT, R3, 0x7fffffbc, PT ;  /* 0x7fffffbc0300780c */ /* 0x000fe20003f46070 */
[----:B------:R-:W-:-:S02]  /*3ed0*/  VIADD R3, R252, 0xffffffda ;  /* 0xffffffdafc037836 */ /* 0x000fc40000000000 */
[----:B------:R-:W0:Y:S01]  /*3ee0*/  LDGDEPBAR ;  /* 0x00000000000079af */ /* 0x000e220000000000 */
[----:B------:R-:W-:Y:S06]  /*3ef0*/  BAR.SYNC.DEFER_BLOCKING 0x0 ;  /* 0x0000000000007b1d */ /* 0x000fec0000010000 */
[----:B------:R-:W-:Y:S01]  /*3f00*/  @!PT LDS RZ, [RZ] ;  /* 0x00000000fffff984 */ /* 0x000fe20000000800 */
[----:B------:R-:W-:Y:S01]  /*3f10*/  @!PT LDS RZ, [RZ] ;  /* 0x00000000fffff984 */ /* 0x000fe20000000800 */
[----:B------:R-:W-:Y:S01]  /*3f20*/  @!PT LDS RZ, [RZ] ;  /* 0x00000000fffff984 */ /* 0x000fe20000000800 */
[----:B------:R1:W-:Y:S04]  /*3f30*/  LDGSTS.E [R207+0x10000], desc[UR26][R28.64], !P4 ;  /* 0x100000001ccf7fae */ /* 0x0003e8000e1a101a */
[----:B------:R2:W-:Y:S04]  /*3f40*/  LDGSTS.E [R207+0x10200], desc[UR26][R22.64], !P4 ;  /* 0x1020000016cf7fae */ /* 0x0005e8000e1a101a */
[----:B------:R3:W-:Y:S01]  /*3f50*/  LDGSTS.E [R207+0x10400], desc[UR26][R18.64], !P4 ;  /* 0x1040000012cf7fae */ /* 0x0007e2000e1a101a */
[----:B-1----:R-:W-:-:S03]  /*3f60*/  IMAD.WIDE R28, R136, 0x4, R242 ;  /* 0x00000004881c7825 */ /* 0x002fc600078e02f2 */
[----:B------:R1:W-:Y:S01]  /*3f70*/  LDGSTS.E [R207+0x10600], desc[UR26][R6.64], !P4 ;  /* 0x1060000006cf7fae */ /* 0x0003e2000e1a101a */
[----:B------:R-:W-:Y:S01]  /*3f80*/  ISETP.GE.U32.AND P4, PT, R3, 0x7fffffbb, PT ;  /* 0x7fffffbb0300780c */ /* 0x000fe20003f86070 */
[C---:B--2---:R-:W-:Y:S02]  /*3f90*/  IMAD.WIDE R22, R136.reuse, 0x4, R240 ;  /* 0x0000000488167825 */ /* 0x044fe400078e02f0 */
[----:B------:R2:W-:Y:S02]  /*3fa0*/  STL.64 [R1+0x1a0], R28 ;  /* 0x0001a01c01007387 */ /* 0x0005e40000100a00 */
[----:B---3--:R-:W-:Y:S02]  /*3fb0*/  IMAD.WIDE R18, R136, 0x4, R238 ;  /* 0x0000000488127825 */ /* 0x008fe400078e02ee */
[----:B------:R2:W-:Y:S02]  /*3fc0*/  LDGSTS.E [R207+0x10800], desc[UR26][R28.64], !P5 ;  /* 0x108000001ccf7fae */ /* 0x0005e4000e9a101a */
[----:B------:R-:W-:-:S02]  /*3fd0*/  VIADD R3, R252, 0xffffffd9 ;  /* 0xffffffd9fc037836 */ /* 0x000fc40000000000 */
[----:B------:R3:W-:Y:S01]  /*3fe0*/  STL.64 [R1+0x1c8], R22 ;  /* 0x0001c81601007387 */ /* 0x0007e20000100a00 */
[----:B-1----:R-:W-:-:S03]  /*3ff0*/  IMAD.WIDE R6, R136, 0x4, R44 ;  /* 0x0000000488067825 */ /* 0x002fc600078e022c */
[----:B------:R3:W-:Y:S01]  /*4000*/  LDGSTS.E [R207+0x10a00], desc[UR26][R22.64], !P5 ;  /* 0x10a0000016cf7fae */ /* 0x0007e2000e9a101a */
[----:B--2---:R-:W-:-:S03]  /*4010*/  IMAD.WIDE R28, R136, 0x4, R46 ;  /* 0x00000004881c7825 */ /* 0x004fc600078e022e */
[----:B------:R1:W-:Y:S04]  /*4020*/  STL.64 [R1+0x1c0], R18 ;  /* 0x0001c01201007387 */ /* 0x0003e80000100a00 */
[----:B------:R1:W-:Y:S01]  /*4030*/  LDGSTS.E [R207+0x10c00], desc[UR26][R18.64], !P5 ;  /* 0x10c0000012cf7fae */ /* 0x0003e2000e9a101a */
[----:B---3--:R-:W-:-:S03]  /*4040*/  IMAD.WIDE R22, R136, 0x4, R48 ;  /* 0x0000000488167825 */ /* 0x008fc600078e0230 */
[----:B------:R2:W-:Y:S04]  /*4050*/  STL.64 [R1+0x1b8], R6 ;  /* 0x0001b80601007387 */ /* 0x0005e80000100a00 */
[----:B------:R2:W-:Y:S01]  /*4060*/  LDGSTS.E [R207+0x10e00], desc[UR26][R6.64], !P5 ;  /* 0x10e0000006cf7fae */ /* 0x0005e2000e9a101a */
[----:B------:R-:W-:Y:S01]  /*4070*/  ISETP.GE.U32.AND P5, PT, R3, 0x7fffffba, PT ;  /* 0x7fffffba0300780c */ /* 0x000fe20003fa6070 */
[----:B------:R-:W-:Y:S02]  /*4080*/  VIADD R3, R252, 0xffffffd8 ;  /* 0xffffffd8fc037836 */ /* 0x000fe40000000000 */
[C---:B-1----:R-:W-:Y:S01]  /*4090*/  IMAD.WIDE R18, R136.reuse, 0x4, R50 ;  /* 0x0000000488127825 */ /* 0x042fe200078e0232 */
[----:B------:R1:W-:Y:S04]  /*40a0*/  STL.64 [R1+0x1b0], R28 ;  /* 0x0001b01c01007387 */ /* 0x0003e80000100a00 */
[----:B------:R1:W-:Y:S01]  /*40b0*/  LDGSTS.E [R207+0x11000], desc[UR26][R28.64], !P6 ;  /* 0x110000001ccf7fae */ /* 0x0003e2000f1a101a */
[----:B--2---:R-:W-:-:S03]  /*40c0*/  IMAD.WIDE R6, R136, 0x4, R52 ;  /* 0x0000000488067825 */ /* 0x004fc600078e0234 */
        /* <DEDUP_REMOVED lines=8> */
[----:B------:R-:W-:Y:S02]  /*4150*/  ISETP.GE.U32.AND P6, PT, R3, 0x7fffffb9, PT ;  /* 0x7fffffb90300780c */ /* 0x000fe40003fc6070 */
[----:B------:R-:W-:Y:S01]  /*4160*/  IADD3 R3, PT, PT, R252, -0x29, RZ ;  /* 0xffffffd7fc037810 */ /* 0x000fe20007ffe0ff */
        /* <DEDUP_REMOVED lines=43> */
[----:B------:R-:W-:Y:S04]  /*4420*/  STL.64 [R1+0x118], R28 ;  /* 0x0001181c01007387 */ /* 0x000fe80000100a00 */
[----:B------:R-:W-:Y:S01]  /*4430*/  STL.64 [R1+0x108], R22 ;  /* 0x0001081601007387 */ /* 0x000fe20000100a00 */
[----:B--2---:R-:W-:-:S03]  /*4440*/  IMAD.WIDE R6, R136, 0x4, R84 ;  /* 0x0000000488067825 */ /* 0x004fc600078e0254 */
[----:B------:R-:W-:Y:S04]  /*4450*/  STL.64 [R1+0xf8], R18 ;  /* 0x0000f81201007387 */ /* 0x000fe80000100a00 */
[----:B------:R1:W-:Y:S04]  /*4460*/  STL.64 [R1+0xe8], R6 ;  /* 0x0000e80601007387 */ /* 0x0003e80000100a00 */
[----:B------:R-:W2:Y:S04]  /*4470*/  LDL.LU.64 R58, [R1] ;  /* 0x00000000013a7983 */ /* 0x000ea80000300a00 */
[----:B------:R-:W3:Y:S04]  /*4480*/  LDL.LU.64 R56, [R1+0x8] ;  /* 0x0000080001387983 */ /* 0x000ee80000300a00 */
[----:B------:R-:W-:Y:S04]  /*4490*/  LDGSTS.E [R207+0x13000], desc[UR26][R28.64], !P5 ;  /* 0x130000001ccf7fae */ /* 0x000fe8000e9a101a */
[----:B------:R-:W-:Y:S04]  /*44a0*/  LDGSTS.E [R207+0x13200], desc[UR26][R22.64], !P5 ;  /* 0x1320000016cf7fae */ /* 0x000fe8000e9a101a */
[----:B------:R-:W4:Y:S04]  /*44b0*/  LDL.LU.64 R54, [R1+0x10] ;  /* 0x0000100001367983 */ /* 0x000f280000300a00 */
[----:B------:R-:W-:Y:S04]  /*44c0*/  LDGSTS.E [R207+0x13400], desc[UR26][R18.64], !P5 ;  /* 0x1340000012cf7fae */ /* 0x000fe8000e9a101a */
[----:B------:R-:W2:Y:S04]  /*44d0*/  LDL.LU.64 R52, [R1+0x18] ;  /* 0x0000180001347983 */ /* 0x000ea80000300a00 */
[----:B------:R1:W-:Y:S04]  /*44e0*/  LDGSTS.E [R207+0x13600], desc[UR26][R6.64], !P5 ;  /* 0x1360000006cf7fae */ /* 0x0003e8000e9a101a */
[----:B------:R-:W2:Y:S04]  /*44f0*/  LDL.LU.64 R50, [R1+0x20] ;  /* 0x0000200001327983 */ /* 0x000ea80000300a00 */
[----:B-1----:R-:W2:Y:S04]  /*4500*/  LDL.LU.64 R6, [R1+0x28] ;  /* 0x0000280001067983 */ /* 0x002ea80000300a00 */
[----:B------:R-:W2:Y:S04]  /*4510*/  LDL.LU.64 R18, [R1+0x30] ;  /* 0x0000300001127983 */ /* 0x000ea80000300a00 */
[----:B------:R-:W2:Y:S04]  /*4520*/  LDL.LU.64 R22, [R1+0x38] ;  /* 0x0000380001167983 */ /* 0x000ea80000300a00 */
[----:B------:R-:W2:Y:S04]  /*4530*/  LDL.LU.64 R46, [R1+0x40] ;  /* 0x00004000012e7983 */ /* 0x000ea80000300a00 */
[----:B------:R-:W2:Y:S04]  /*4540*/  LDL.LU.64 R44, [R1+0x48] ;  /* 0x00004800012c7983 */ /* 0x000ea80000300a00 */
[----:B------:R-:W2:Y:S04]  /*4550*/  LDL.LU.64 R28, [R1+0x50] ;  /* 0x00005000011c7983 */ /* 0x000ea80000300a00 */
[----:B------:R-:W2:Y:S01]  /*4560*/  LDL.LU.64 R48, [R1+0x58] ;  /* 0x0000580001307983 */ /* 0x000ea20000300a00 */
[----:B------:R-:W-:Y:S01]  /*4570*/  IMAD.WIDE R202, R136, 0x4, R86 ;  /* 0x0000000488ca7825 */ /* 0x000fe200078e0256 */
[----:B------:R-:W-:-:S03]  /*4580*/  ISETP.GE.U32.AND P5, PT, R3, 0x7fffffb5, PT ;  /* 0x7fffffb50300780c */ /* 0x000fc60003fa6070 */
[----:B------:R-:W-:Y:S01]  /*4590*/  IMAD.WIDE R140, R136, 0x4, R88 ;  /* 0x00000004888c7825 */ /* 0x000fe200078e0258 */
[----:B------:R-:W-:Y:S01]  /*45a0*/  IADD3 R3, PT, PT, R252, -0x2d, RZ ;  /* 0xffffffd3fc037810 */ /* 0x000fe20007ffe0ff */
[----:B------:R-:W-:Y:S02]  /*45b0*/  LDGSTS.E [R207+0x13800], desc[UR26][R202.64], !P6 ;  /* 0x13800000cacf7fae */ /* 0x000fe4000f1a101a */
[C---:B------:R-:W-:Y:S02]  /*45c0*/  IMAD.WIDE R138, R136.reuse, 0x4, R90 ;  /* 0x00000004888a7825 */ /* 0x040fe400078e025a */
[----:B------:R-:W-:Y:S02]  /*45d0*/  LDGSTS.E [R207+0x13a00], desc[UR26][R140.64], !P6 ;  /* 0x13a000008ccf7fae */ /* 0x000fe4000f1a101a */
[C---:B------:R-:W-:Y:S02]  /*45e0*/  IMAD.WIDE R204, R136.reuse, 0x4, R92 ;  /* 0x0000000488cc7825 */ /* 0x040fe400078e025c */
[----:B------:R-:W-:Y:S02]  /*45f0*/  LDGSTS.E [R207+0x13c00], desc[UR26][R138.64], !P6 ;  /* 0x13c000008acf7fae */ /* 0x000fe4000f1a101a */
[----:B------:R-:W-:-:S02]  /*4600*/  IMAD.WIDE R242, R136, 0x4, R94 ;  /* 0x0000000488f27825 */ /* 0x000fc400078e025e */
[----:B------:R-:W-:Y:S02]  /*4610*/  LDGSTS.E [R207+0x13e00], desc[UR26][R204.64], !P6 ;  /* 0x13e00000cccf7fae */ /* 0x000fe4000f1a101a */
[C---:B------:R-:W-:Y:S01]  /*4620*/  IMAD.WIDE R240, R136.reuse, 0x4, R96 ;  /* 0x0000000488f07825 */ /* 0x040fe200078e0260 */
[----:B------:R-:W-:Y:S01]  /*4630*/  ISETP.GE.U32.AND P6, PT, R3, 0x7fffffb4, PT ;  /* 0x7fffffb40300780c */ /* 0x000fe20003fc6070 */
[----:B------:R-:W-:Y:S02]  /*4640*/  LDGSTS.E [R207+0x14000], desc[UR26][R242.64], !P3 ;  /* 0x14000000f2cf7fae */ /* 0x000fe4000d9a101a */
[C---:B------:R-:W-:Y:S02]  /*4650*/  IMAD.WIDE R238, R136.reuse, 0x4, R98 ;  /* 0x0000000488ee7825 */ /* 0x040fe400078e0262 */
[----:B------:R-:W-:Y:S02]  /*4660*/  LDGSTS.E [R207+0x14200], desc[UR26][R240.64], !P3 ;  /* 0x14200000f0cf7fae */ /* 0x000fe4000d9a101a */
[----:B------:R-:W-:-:S02]  /*4670*/  IMAD.WIDE R100, R136, 0x4, R100 ;  /* 0x0000000488647825 */ /* 0x000fc400078e0264 */
[----:B------:R-:W-:Y:S02]  /*4680*/  LDGSTS.E [R207+0x14400], desc[UR26][R238.64], !P3 ;  /* 0x14400000eecf7fae */ /* 0x000fe4000d9a101a */
[----:B------:R-:W-:Y:S02]  /*4690*/  VIADD R3, R252, 0xffffffd2 ;  /* 0xffffffd2fc037836 */ /* 0x000fe40000000000 */
[C---:B------:R-:W-:Y:S01]  /*46a0*/  IMAD.WIDE R102, R136.reuse, 0x4, R102 ;  /* 0x0000000488667825 */ /* 0x040fe200078e0266 */
[----:B------:R-:W-:Y:S03]  /*46b0*/  LDGSTS.E [R207+0x14600], desc[UR26][R100.64], !P3 ;  /* 0x1460000064cf7fae */ /* 0x000fe6000d9a101a */
[C---:B------:R-:W-:Y:S01]  /*46c0*/  IMAD.WIDE R104, R136.reuse, 0x4, R104 ;  /* 0x0000000488687825 */ /* 0x040fe200078e0268 */
[----:B------:R-:W-:Y:S01]  /*46d0*/  ISETP.GE.U32.AND P3, PT, R3, 0x7fffffb3, PT ;  /* 0x7fffffb30300780c */ /* 0x000fe20003f66070 */
[----:B------:R-:W-:Y:S02]  /*46e0*/  LDGSTS.E [R207+0x14800], desc[UR26][R102.64], !P2 ;  /* 0x1480000066cf7fae */ /* 0x000fe4000d1a101a */
[----:B------:R-:W-:-:S02]  /*46f0*/  IMAD.WIDE R106, R136, 0x4, R106 ;  /* 0x00000004886a7825 */ /* 0x000fc400078e026a */
[----:B------:R-:W-:Y:S02]  /*4700*/  LDGSTS.E [R207+0x14a00], desc[UR26][R104.64], !P2 ;  /* 0x14a0000068cf7fae */ /* 0x000fe4000d1a101a */
[----:B------:R-:W-:Y:S02]  /*4710*/  IMAD.WIDE R108, R136, 0x4, R108 ;  /* 0x00000004886c7825 */ /* 0x000fe400078e026c */
[----:B------:R-:W-:Y:S02]  /*4720*/  LDGSTS.E [R207+0x14c00], desc[UR26][R106.64], !P2 ;  /* 0x14c000006acf7fae */ /* 0x000fe4000d1a101a */
[----:B------:R-:W-:Y:S02]  /*4730*/  VIADD R3, R252, 0xffffffd1 ;  /* 0xffffffd1fc037836 */ /* 0x000fe40000000000 */
[C---:B------:R-:W-:Y:S01]  /*4740*/  IMAD.WIDE R110, R136.reuse, 0x4, R110 ;  /* 0x00000004886e7825 */ /* 0x040fe200078e026e */
[----:B------:R1:W-:Y:S03]  /*4750*/  LDGSTS.E [R207+0x14e00], desc[UR26][R108.64], !P2 ;  /* 0x14e000006ccf7fae */ /* 0x0003e6000d1a101a */
        /* <DEDUP_REMOVED lines=9> */
[----:B------:R-:W-:Y:S03]  /*47f0*/  LDGSTS.E [R207+0x15600], desc[UR26][R116.64], !P4 ;  /* 0x1560000074cf7fae */ /* 0x000fe6000e1a101a */
[C---:B------:R-:W-:Y:S01]  /*4800*/  IMAD.WIDE R120, R136.reuse, 0x4, R120 ;  /* 0x0000000488787825 */ /* 0x040fe200078e0278 */
[----:B------:R-:W-:Y:S01]  /*4810*/  ISETP.GE.U32.AND P4, PT, R3, 0x7fffffb1, PT ;  /* 0x7fffffb10300780c */ /* 0x000fe20003f86070 */
[----:B------:R-:W-:Y:S02]  /*4820*/  LDGSTS.E [R207+0x15800], desc[UR26][R118.64], !P5 ;  /* 0x1580000076cf7fae */ /* 0x000fe4000e9a101a */
[----:B------:R-:W-:Y:S01]  /*4830*/  IMAD.WIDE R122, R136, 0x4, R122 ;  /* 0x00000004887a7825 */ /* 0x000fe200078e027a */
[----:B------:R-:W-:Y:S01]  /*4840*/  IADD3 R3, PT, PT, R252, -0x31, RZ ;  /* 0xffffffcffc037810 */ /* 0x000fe20007ffe0ff */
[----:B------:R-:W-:Y:S02]  /*4850*/  LDGSTS.E [R207+0x15a00], desc[UR26][R120.64], !P5 ;  /* 0x15a0000078cf7fae */ /* 0x000fe4000e9a101a */
[----:B------:R-:W-:-:S02]  /*4860*/  IMAD.WIDE R124, R136, 0x4, R124 ;  /* 0x00000004887c7825 */ /* 0x000fc400078e027c */
[----:B------:R-:W-:Y:S02]  /*4870*/  LDGSTS.E [R207+0x15c00], desc[UR26][R122.64], !P5 ;  /* 0x15c000007acf7fae */ /* 0x000fe4000e9a101a */
[C---:B------:R-:W-:Y:S02]  /*4880*/  IMAD.WIDE R126, R136.reuse, 0x4, R126 ;  /* 0x00000004887e7825 */ /* 0x040fe400078e027e */
[----:B------:R-:W-:Y:S02]  /*4890*/  LDGSTS.E [R207+0x15e00], desc[UR26][R124.64], !P5 ;  /* 0x15e000007ccf7fae */ /* 0x000fe4000e9a101a */
        /* <DEDUP_REMOVED lines=37> */
[----:B------:R1:W-:Y:S02]  /*4af0*/  STL.64 [R1+0x5e0], R202 ;  /* 0x0005e0ca01007387 */ /* 0x0003e40000100a00 */
[C---:B------:R-:W-:Y:S02]  /*4b00*/  IMAD.WIDE R166, R136.reuse, 0x4, R166 ;  /* 0x0000000488a67825 */ /* 0x040fe400078e02a6 */
[----:B------:R-:W-:Y:S02]  /*4b10*/  LDGSTS.E [R207+0x17c00], desc[UR26][R162.64], !P4 ;  /* 0x17c00000a2cf7fae */ /* 0x000fe4000e1a101a */
[C---:B------:R-:W-:Y:S02]  /*4b20*/  IMAD.WIDE R168, R136.reuse, 0x4, R168 ;  /* 0x0000000488a87825 */ /* 0x040fe400078e02a8 */
[----:B------:R-:W-:Y:S02]  /*4b30*/  STL.64 [R1+0x5e8], R140 ;  /* 0x0005e88c01007387 */ /* 0x000fe40000100a00 */
[----:B------:R-:W-:-:S02]  /*4b40*/  IMAD.WIDE R170, R136, 0x4, R170 ;  /* 0x0000000488aa7825 */ /* 0x000fc400078e02aa */
[----:B------:R-:W-:Y:S01]  /*4b50*/  LDGSTS.E [R207+0x17e00], desc[UR26][R164.64], !P4 ;  /* 0x17e00000a4cf7fae */ /* 0x000fe2000e1a101a */
[----:B------:R-:W-:Y:S01]  /*4b60*/  ISETP.GE.U32.AND P4, PT, R3, 0x7fffffac, PT ;  /* 0x7fffffac0300780c */ /* 0x000fe20003f86070 */
[----:B------:R-:W-:Y:S02]  /*4b70*/  IMAD.WIDE R172, R136, 0x4, R172 ;  /* 0x0000000488ac7825 */ /* 0x000fe400078e02ac */
[----:B------:R-:W-:Y:S02]  /*4b80*/  STL.64 [R1+0x5f0], R138 ;  /* 0x0005f08a01007387 */ /* 0x000fe40000100a00 */
[----:B------:R-:W-:Y:S02]  /*4b90*/  VIADD R3, R252, 0xffffffca ;  /* 0xffffffcafc037836 */ /* 0x000fe40000000000 */
[----:B------:R-:W-:Y:S01]  /*4ba0*/  STL.64 [R1+0x5f8], R204 ;  /* 0x0005f8cc01007387 */ /* 0x000fe20000100a00 */
[----:B------:R-:W-:-:S03]  /*4bb0*/  IMAD.WIDE R174, R136, 0x4, R174 ;  /* 0x0000000488ae7825 */ /* 0x000fc600078e02ae */
[----:B------:R-:W-:Y:S01]  /*4bc0*/  STL.64 [R1+0x600], R242 ;  /* 0x000600f201007387 */ /* 0x000fe20000100a00 */
[----:B------:R-:W-:-:S03]  /*4bd0*/  IMAD.WIDE R176, R136, 0x4, R176 ;  /* 0x0000000488b07825 */ /* 0x000fc600078e02b0 */
[----:B------:R-:W-:Y:S01]  /*4be0*/  LDGSTS.E [R207+0x18000], desc[UR26][R166.64], !P5 ;  /* 0x18000000a6cf7fae */ /* 0x000fe2000e9a101a */
[----:B------:R-:W-:-:S03]  /*4bf0*/  IMAD.WIDE R178, R136, 0x4, R178 ;  /* 0x0000000488b27825 */ /* 0x000fc600078e02b2 */
[----:B------:R-:W-:Y:S01]  /*4c00*/  STL.64 [R1+0x608], R240 ;  /* 0x000608f001007387 */ /* 0x000fe20000100a00 */
[----:B------:R-:W-:-:S03]  /*4c10*/  IMAD.WIDE R180, R136, 0x4, R180 ;  /* 0x0000000488b47825 */ /* 0x000fc600078e02b4 */
[----:B------:R-:W-:Y:S04]  /*4c20*/  LDGSTS.E [R207+0x18200], desc[UR26][R168.64], !P5 ;  /* 0x18200000a8cf7fae */ /* 0x000fe8000e9a101a */
[----:B------:R-:W-:Y:S04]  /*4c30*/  STL.64 [R1+0x610], R238 ;  /* 0x000610ee01007387 */ /* 0x000fe80000100a00 */
[----:B------:R-:W-:Y:S04]  /*4c40*/  LDGSTS.E [R207+0x18400], desc[UR26][R170.64], !P5 ;  /* 0x18400000aacf7fae */ /* 0x000fe8000e9a101a */
[----:B------:R-:W-:Y:S04]  /*4c50*/  STL.64 [R1+0x618], R100 ;  /* 0x0006186401007387 */ /* 0x000fe80000100a00 */
[----:B------:R-:W-:Y:S01]  /*4c60*/  LDGSTS.E [R207+0x18600], desc[UR26][R172.64], !P5 ;  /* 0x18600000accf7fae */ /* 0x000fe2000e9a101a */
[----:B------:R-:W-:Y:S01]  /*4c70*/  ISETP.GE.U32.AND P5, PT, R3, 0x7fffffab, PT ;  /* 0x7fffffab0300780c */ /* 0x000fe20003fa6070 */
[----:B------:R-:W-:-:S02]  /*4c80*/  VIADD R3, R252, 0xffffffc9 ;  /* 0xffffffc9fc037836 */ /* 0x000fc40000000000 */
[----:B------:R-:W-:Y:S01]  /*4c90*/  STL.64 [R1+0x620], R102 ;  /* 0x0006206601007387 */ /* 0x000fe20000100a00 */
[----:B------:R-:W-:-:S03]  /*4ca0*/  IMAD.WIDE R182, R136, 0x4, R182 ;  /* 0x0000000488b67825 */ /* 0x000fc600078e02b6 */
[----:B------:R-:W-:Y:S01]  /*4cb0*/  STL.64 [R1+0x628], R104 ;  /* 0x0006286801007387 */ /* 0x000fe20000100a00 */
[----:B------:R-:W-:-:S03]  /*4cc0*/  IMAD.WIDE R184, R136, 0x4, R184 ;  /* 0x0000000488b87825 */ /* 0x000fc600078e02b8 */
[----:B------:R1:W-:Y:S01]  /*4cd0*/  STL.64 [R1+0x630], R106 ;  /* 0x0006306a01007387 */ /* 0x0003e20000100a00 */
[----:B------:R-:W-:-:S03]  /*4ce0*/  IMAD.WIDE R186, R136, 0x4, R186 ;  /* 0x0000000488ba7825 */ /* 0x000fc600078e02ba */
[----:B------:R-:W-:Y:S01]  /*4cf0*/  LDGSTS.E [R207+0x18800], desc[UR26][R174.64], !P6 ;  /* 0x18800000aecf7fae */ /* 0x000fe2000f1a101a */
[----:B------:R-:W-:-:S03]  /*4d00*/  IMAD.WIDE R188, R136, 0x4, R188 ;  /* 0x0000000488bc7825 */ /* 0x000fc600078e02bc */
[----:B------:R1:W-:Y:S04]  /*4d10*/  STL.64 [R1+0x638], R108 ;  /* 0x0006386c01007387 */ /* 0x0003e80000100a00 */
[----:B------:R-:W-:Y:S04]  /*4d20*/  LDGSTS.E [R207+0x18a00], desc[UR26][R176.64], !P6 ;  /* 0x18a00000b0cf7fae */ /* 0x000fe8000f1a101a */
[----:B------:R-:W-:Y:S01]  /*4d30*/  LDGSTS.E [R207+0x18c00], desc[UR26][R178.64], !P6 ;  /* 0x18c00000b2cf7fae */ /* 0x000fe2000f1a101a */
[----:B------:R-:W-:-:S03]  /*4d40*/  IMAD.WIDE R190, R136, 0x4, R190 ;  /* 0x0000000488be7825 */ /* 0x000fc600078e02be */
[----:B------:R-:W-:Y:S01]  /*4d50*/  LDGSTS.E [R207+0x18e00], desc[UR26][R180.64], !P6 ;  /* 0x18e00000b4cf7fae */ /* 0x000fe2000f1a101a */
[----:B---3--:R-:W-:Y:S01]  /*4d60*/  IMAD.WIDE R98, R136, 0x4, R56 ;  /* 0x0000000488627825 */ /* 0x008fe200078e0238 */
[----:B------:R-:W-:Y:S02]  /*4d70*/  ISETP.GE.U32.AND P6, PT, R3, 0x7fffffaa, PT ;  /* 0x7fffffaa0300780c */ /* 0x000fe40003fc6070 */
[----:B------:R-:W3:Y:S01]  /*4d80*/  LDL.LU.64 R56, [R1+0x60] ;  /* 0x0000600001387983 */ /* 0x000ee20000300a00 */
[----:B------:R-:W-:Y:S02]  /*4d90*/  VIADD R3, R252, 0xffffffc8 ;  /* 0xffffffc8fc037836 */ /* 0x000fe40000000000 */
[C---:B------:R-:W-:Y:S01]  /*4da0*/  IMAD.WIDE R192, R136.reuse, 0x4, R192 ;  /* 0x0000000488c07825 */ /* 0x040fe200078e02c0 */
[----:B------:R-:W-:Y:S03]  /*4db0*/  LDGSTS.E [R207+0x19000], desc[UR26][R182.64], !P3 ;  /* 0x19000000b6cf7fae */ /* 0x000fe6000d9a101a */
[C---:B------:R-:W-:Y:S01]  /*4dc0*/  IMAD.WIDE R194, R136.reuse, 0x4, R194 ;  /* 0x0000000488c27825 */ /* 0x040fe200078e02c2 */
[----:B------:R-:W-:Y:S03]  /*4dd0*/  LDGSTS.E [R207+0x19200], desc[UR26][R184.64], !P3 ;  /* 0x19200000b8cf7fae */ /* 0x000fe6000d9a101a */
[C---:B------:R-:W-:Y:S01]  /*4de0*/  IMAD.WIDE R196, R136.reuse, 0x4, R196 ;  /* 0x0000000488c47825 */ /* 0x040fe200078e02c4 */
[----:B------:R-:W-:Y:S04]  /*4df0*/  LDGSTS.E [R207+0x19400], desc[UR26][R186.64], !P3 ;  /* 0x19400000bacf7fae */ /* 0x000fe8000d9a101a */
[----:B------:R-:W-:Y:S01]  /*4e00*/  LDGSTS.E [R207+0x19600], desc[UR26][R188.64], !P3 ;  /* 0x19600000bccf7fae */ /* 0x000fe2000d9a101a */
[----:B------:R-:W-:Y:S01]  /*4e10*/  ISETP.GE.U32.AND P3, PT, R3, 0x7fffffa9, PT ;  /* 0x7fffffa90300780c */ /* 0x000fe20003f66070 */
[----:B------:R-:W-:Y:S01]  /*4e20*/  IMAD.WIDE R198, R136, 0x4, R198 ;  /* 0x0000000488c67825 */ /* 0x000fe200078e02c6 */
[----:B------:R-:W-:Y:S01]  /*4e30*/  IADD3 R3, PT, PT, R252, -0x39, RZ ;  /* 0xffffffc7fc037810 */ /* 0x000fe20007ffe0ff */
[----:B------:R-:W-:Y:S02]  /*4e40*/  LDGSTS.E [R207+0x19800], desc[UR26][R190.64], !P2 ;  /* 0x19800000becf7fae */ /* 0x000fe4000d1a101a */
[----:B------:R-:W-:-:S02]  /*4e50*/  IMAD.WIDE R208, R136, 0x4, R208 ;  /* 0x0000000488d07825 */ /* 0x000fc400078e02d0 */
[----:B------:R-:W-:Y:S02]  /*4e60*/  LDGSTS.E [R207+0x19a00], desc[UR26][R192.64], !P2 ;  /* 0x19a00000c0cf7fae */ /* 0x000fe4000d1a101a */
[C---:B------:R-:W-:Y:S02]  /*4e70*/  IMAD.WIDE R210, R136.reuse, 0x4, R210 ;  /* 0x0000000488d27825 */ /* 0x040fe400078e02d2 */
[----:B------:R-:W-:Y:S02]  /*4e80*/  LDGSTS.E [R207+0x19c00], desc[UR26][R194.64], !P2 ;  /* 0x19c00000c2cf7fae */ /* 0x000fe4000d1a101a */
[----:B------:R-:W-:Y:S02]  /*4e90*/  IMAD.WIDE R212, R136, 0x4, R212 ;  /* 0x0000000488d47825 */ /* 0x000fe400078e02d4 */
[----:B------:R-:W-:Y:S01]  /*4ea0*/  LDGSTS.E [R207+0x19e00], desc[UR26][R196.64], !P2 ;  /* 0x19e00000c4cf7fae */ /* 0x000fe2000d1a101a */
[----:B------:R-:W-:Y:S01]  /*4eb0*/  ISETP.GE.U32.AND P2, PT, R3, 0x7fffffa8, PT ;  /* 0x7fffffa80300780c */ /* 0x000fe20003f46070 */
[----:B------:R-:W-:-:S02]  /*4ec0*/  VIADD R3, R252, 0xffffffc6 ;  /* 0xffffffc6fc037836 */ /* 0x000fc40000000000 */
[----:B------:R-:W-:Y:S01]  /*4ed0*/  LDGSTS.E [R207+0x1a000], desc[UR26][R198.64], !P4 ;  /* 0x1a000000c6cf7fae */ /* 0x000fe2000e1a101a */
[----:B------:R-:W-:-:S03]  /*4ee0*/  IMAD.WIDE R214, R136, 0x4, R214 ;  /* 0x0000000488d67825 */ /* 0x000fc600078e02d6 */
[----:B------:R-:W-:Y:S01]  /*4ef0*/  LDGSTS.E [R207+0x1a200], desc[UR26][R208.64], !P4 ;  /* 0x1a200000d0cf7fae */ /* 0x000fe2000e1a101a */
[----:B------:R-:W-:-:S03]  /*4f00*/  IMAD.WIDE R216, R136, 0x4, R216 ;  /* 0x0000000488d87825 */ /* 0x000fc600078e02d8 */
[----:B------:R-:W-:Y:S01]  /*4f10*/  LDGSTS.E [R207+0x1a400], desc[UR26][R210.64], !P4 ;  /* 0x1a400000d2cf7fae */ /* 0x000fe2000e1a101a */
[----:B------:R-:W-:-:S03]  /*4f20*/  IMAD.WIDE R218, R136, 0x4, R218 ;  /* 0x0000000488da7825 */ /* 0x000fc600078e02da */
[----:B------:R-:W-:Y:S01]  /*4f30*/  LDGSTS.E [R207+0x1a600], desc[UR26][R212.64], !P4 ;  /* 0x1a600000d4cf7fae */ /* 0x000fe2000e1a101a */
[C---:B------:R-:W-:Y:S01]  /*4f40*/  IMAD.WIDE R220, R136.reuse, 0x4, R220 ;  /* 0x0000000488dc7825 */ /* 0x040fe200078e02dc */
[----:B------:R-:W-:Y:S02]  /*4f50*/  ISETP.GE.U32.AND P4, PT, R3, 0x7fffffa7, PT ;  /* 0x7fffffa70300780c */ /* 0x000fe40003f86070 */
[----:B------:R-:W-:Y:S01]  /*4f60*/  LDGSTS.E [R207+0x1a800], desc[UR26][R214.64], !P5 ;  /* 0x1a800000d6cf7fae */ /* 0x000fe2000e9a101a */
[----:B------:R-:W-:-:S03]  /*4f70*/  IMAD.WIDE R222, R136, 0x4, R222 ;  /* 0x0000000488de7825 */ /* 0x000fc600078e02de */
[----:B------:R-:W-:Y:S01]  /*4f80*/  LDGSTS.E [R207+0x1aa00], desc[UR26][R216.64], !P5 ;  /* 0x1aa00000d8cf7fae */ /* 0x000fe2000e9a101a */
[C---:B--2---:R-:W-:Y:S02]  /*4f90*/  IMAD.WIDE R94, R136.reuse, 0x4, R48 ;  /* 0x00000004885e7825 */ /* 0x044fe400078e0230 */
[----:B------:R-:W2:Y:S01]  /*4fa0*/  LDC R49, c[0x0][0x3a0] ;  /* 0x0000e800ff317b82 */ /* 0x000ea20000000800 */
[----:B------:R-:W-:Y:S01]  /*4fb0*/  LDGSTS.E [R207+0x1ac00], desc[UR26][R218.64], !P5 ;  /* 0x1ac00000dacf7fae */ /* 0x000fe2000e9a101a */
[----:B------:R-:W-:-:S03]  /*4fc0*/  IMAD.WIDE R80, R136, 0x4, R50 ;  /* 0x0000000488507825 */ /* 0x000fc600078e0232 */
[----:B------:R-:W-:Y:S01]  /*4fd0*/  LDGSTS.E [R207+0x1ae00], desc[UR26][R220.64], !P5 ;  /* 0x1ae00000dccf7fae */ /* 0x000fe2000e9a101a */
[----:B------:R-:W-:Y:S02]  /*4fe0*/  VIADD R3, R252, 0xffffffc5 ;  /* 0xffffffc5fc037836 */ /* 0x000fe40000000000 */
[C---:B------:R-:W-:Y:S01]  /*4ff0*/  IMAD.WIDE R224, R136.reuse, 0x4, R224 ;  /* 0x0000000488e07825 */ /* 0x040fe200078e02e0 */
[----:B------:R-:W1:Y:S01]  /*5000*/  LDC R51, c[0x0][0x3a0] ;  /* 0x0000e800ff337b82 */ /* 0x000e620000000800 */
[----:B------:R-:W-:Y:S02]  /*5010*/  LDGSTS.E [R207+0x1b000], desc[UR26][R222.64], !P6 ;  /* 0x1b000000decf7fae */ /* 0x000fe4000f1a101a */
[C---:B------:R-:W-:Y:S01]  /*5020*/  IMAD.WIDE R226, R136.reuse, 0x4, R226 ;  /* 0x0000000488e27825 */ /* 0x040fe200078e02e2 */
[----:B------:R-:W-:Y:S01]  /*5030*/  ISETP.GE.U32.AND P5, PT, R3, 0x7fffffa6, PT ;  /* 0x7fffffa60300780c */ /* 0x000fe20003fa6070 */
[----:B------:R-:W-:Y:S02]  /*5040*/  LDGSTS.E [R207+0x1b200], desc[UR26][R224.64], !P6 ;  /* 0x1b200000e0cf7fae */ /* 0x000fe4000f1a101a */
[----:B------:R-:W-:-:S02]  /*5050*/  IMAD.WIDE R228, R136, 0x4, R228 ;  /* 0x0000000488e47825 */ /* 0x000fc400078e02e4 */
[----:B------:R-:W-:Y:S02]  /*5060*/  LDGSTS.E [R207+0x1b400], desc[UR26][R226.64], !P6 ;  /* 0x1b400000e2cf7fae */ /* 0x000fe4000f1a101a */
[C---:B------:R-:W-:Y:S02]  /*5070*/  IMAD.WIDE R230, R136.reuse, 0x4, R230 ;  /* 0x0000000488e67825 */ /* 0x040fe400078e02e6 */
        /* <DEDUP_REMOVED lines=11> */
[----:B------:R-:W-:-:S04]  /*5130*/  IMAD.WIDE R68, R136, 0x4, R246 ;  /* 0x0000000488447825 */ /* 0x000fc800078e02f6 */
[C---:B------:R-:W-:Y:S01]  /*5140*/  IMAD.WIDE R70, R136.reuse, 0x4, R248 ;  /* 0x0000000488467825 */ /* 0x040fe200078e02f8 */
[----:B------:R-:W-:Y:S03]  /*5150*/  LDGSTS.E [R207+0x1c000], desc[UR26][R88.64], !P2 ;  /* 0x1c00000058cf7fae */ /* 0x000fe6000d1a101a */
[C---:B------:R-:W-:Y:S01]  /*5160*/  IMAD.WIDE R72, R136.reuse, 0x4, R250 ;  /* 0x0000000488487825 */ /* 0x040fe200078e02fa */
[----:B------:R-:W-:Y:S03]  /*5170*/  LDGSTS.E [R207+0x1c200], desc[UR26][R68.64], !P2 ;  /* 0x1c20000044cf7fae */ /* 0x000fe6000d1a101a */
[C---:B------:R-:W-:Y:S01]  /*5180*/  IMAD.WIDE R74, R136.reuse, 0x4, R58 ;  /* 0x00000004884a7825 */ /* 0x040fe200078e023a */
[----:B------:R-:W-:Y:S03]  /*5190*/  LDGSTS.E [R207+0x1c400], desc[UR26][R70.64], !P2 ;  /* 0x1c40000046cf7fae */ /* 0x000fe6000d1a101a */
[C---:B----4-:R-:W-:Y:S01]  /*51a0*/  IMAD.WIDE R76, R136.reuse, 0x4, R54 ;  /* 0x00000004884c7825 */ /* 0x050fe200078e0236 */
[----:B------:R-:W-:Y:S03]  /*51b0*/  LDGSTS.E [R207+0x1c600], desc[UR26][R72.64], !P2 ;  /* 0x1c60000048cf7fae */ /* 0x000fe6000d1a101a */
[C---:B------:R-:W-:Y:S01]  /*51c0*/  IMAD.WIDE R78, R136.reuse, 0x4, R52 ;  /* 0x00000004884e7825 */ /* 0x040fe200078e0234 */
[----:B------:R-:W-:Y:S03]  /*51d0*/  LDGSTS.E [R207+0x1c800], desc[UR26][R74.64], !P4 ;  /* 0x1c8000004acf7fae */ /* 0x000fe6000e1a101a */
[C---:B------:R-:W-:Y:S01]  /*51e0*/  IMAD.WIDE R82, R136.reuse, 0x4, R6 ;  /* 0x0000000488527825 */ /* 0x040fe200078e0206 */
[----:B------:R-:W-:Y:S03]  /*51f0*/  LDGSTS.E [R207+0x1ca00], desc[UR26][R76.64], !P4 ;  /* 0x1ca000004ccf7fae */ /* 0x000fe6000e1a101a */
[C---:B------:R-:W-:Y:S01]  /*5200*/  IMAD.WIDE R84, R136.reuse, 0x4, R18 ;  /* 0x0000000488547825 */ /* 0x040fe200078e0212 */
[----:B------:R-:W4:Y:S03]  /*5210*/  LDL.LU.64 R6, [R1+0x70] ;  /* 0x0000700001067983 */ /* 0x000f260000300a00 */
[C---:B------:R-:W-:Y:S01]  /*5220*/  IMAD.WIDE R86, R136.reuse, 0x4, R22 ;  /* 0x0000000488567825 */ /* 0x040fe200078e0216 */
[----:B------:R-:W4:Y:S03]  /*5230*/  LDL.LU.64 R18, [R1+0x80] ;  /* 0x0000800001127983 */ /* 0x000f260000300a00 */
[C---:B------:R-:W-:Y:S01]  /*5240*/  IMAD.WIDE R96, R136.reuse, 0x4, R46 ;  /* 0x0000000488607825 */ /* 0x040fe200078e022e */
[----:B------:R-:W-:Y:S03]  /*5250*/  LDGSTS.E [R207+0x1cc00], desc[UR26][R78.64], !P4 ;  /* 0x1cc000004ecf7fae */ /* 0x000fe6000e1a101a */
[C---:B------:R-:W-:Y:S01]  /*5260*/  IMAD.WIDE R90, R136.reuse, 0x4, R44 ;  /* 0x00000004885a7825 */ /* 0x040fe200078e022c */
[----:B------:R-:W4:Y:S01]  /*5270*/  LDL.LU.64 R22, [R1+0x88] ;  /* 0x0000880001167983 */ /* 0x000f220000300a00 */
[----:B--2---:R-:W-:Y:S01]  /*5280*/  IADD3 R49, PT, PT, R49, 0x1f, RZ ;  /* 0x0000001f31317810 */ /* 0x004fe20007ffe0ff */
[----:B------:R-:W2:Y:S02]  /*5290*/  LDC R54, c[0x0][0x3a0] ;  /* 0x0000e800ff367b82 */ /* 0x000ea40000000800 */
[----:B------:R-:W-:Y:S01]  /*52a0*/  LDGSTS.E [R207+0x1ce00], desc[UR26][R80.64], !P4 ;  /* 0x1ce0000050cf7fae */ /* 0x000fe2000e1a101a */
[----:B------:R-:W-:-:S03]  /*52b0*/  IMAD.WIDE R92, R136, 0x4, R28 ;  /* 0x00000004885c7825 */ /* 0x000fc600078e021c */
[----:B------:R-:W-:Y:S01]  /*52c0*/  LDGSTS.E [R207+0x1d000], desc[UR26][R98.64], !P5 ;  /* 0x1d00000062cf7fae */ /* 0x000fe2000e9a101a */
[----:B-1----:R-:W-:Y:S01]  /*52d0*/  VIADD R51, R51, 0xffffffc0 ;  /* 0xffffffc033337836 */ /* 0x002fe20000000000 */
[----:B------:R-:W-:Y:S01]  /*52e0*/  SHF.L.U32 R143, R143, 0x5, RZ ;  /* 0x000000058f8f7819 */ /* 0x000fe200000006ff */
[----:B------:R-:W1:Y:S01]  /*52f0*/  LDC R244, c[0x0][0x3a0] ;  /* 0x0000e800fff47b82 */ /* 0x000e620000000800 */
[----:B------:R-:W-:Y:S04]  /*5300*/  LDGSTS.E [R207+0x1d200], desc[UR26][R82.64], !P5 ;  /* 0x1d20000052cf7fae */ /* 0x000fe8000e9a101a */
[----:B------:R-:W-:Y:S03]  /*5310*/  LDGSTS.E [R207+0x1d400], desc[UR26][R84.64], !P5 ;  /* 0x1d40000054cf7fae */ /* 0x000fe6000e9a101a */
[----:B------:R-:W1:Y:S01]  /*5320*/  LDC R245, c[0x0][0x3a0] ;  /* 0x0000e800fff57b82 */ /* 0x000e620000000800 */
[----:B------:R-:W2:Y:S04]  /*5330*/  LDL.LU.64 R64, [R1+0x90] ;  /* 0x0000900001407983 */ /* 0x000ea80000300a00 */
[----:B------:R-:W-:Y:S04]  /*5340*/  LDGSTS.E [R207+0x1d600], desc[UR26][R86.64], !P5 ;  /* 0x1d60000056cf7fae */ /* 0x000fe8000e9a101a */
[----:B------:R-:W2:Y:S04]  /*5350*/  LDL.LU.64 R28, [R1+0x98] ;  /* 0x00009800011c7983 */ /* 0x000ea80000300a00 */
[----:B------:R-:W2:Y:S04]  /*5360*/  LDL.LU.64 R44, [R1+0xa0] ;  /* 0x0000a000012c7983 */ /* 0x000ea80000300a00 */
[----:B------:R-:W-:Y:S04]  /*5370*/  LDGSTS.E [R207+0x1d800], desc[UR26][R96.64], !P6 ;  /* 0x1d80000060cf7fae */ /* 0x000fe8000f1a101a */
[----:B------:R-:W2:Y:S04]  /*5380*/  LDL.LU.64 R46, [R1+0xa8] ;  /* 0x0000a800012e7983 */ /* 0x000ea80000300a00 */
[----:B------:R-:W-:Y:S01]  /*5390*/  LDGSTS.E [R207+0x1da00], desc[UR26][R90.64], !P6 ;  /* 0x1da000005acf7fae */ /* 0x000fe2000f1a101a */
[----:B------:R-:W-:-:S03]  /*53a0*/  ISETP.GE.U32.AND P5, PT, R51, 0x7fffffa1, PT ;  /* 0x7fffffa13300780c */ /* 0x000fc60003fa6070 */
[----:B------:R-:W-:Y:S04]  /*53b0*/  LDGSTS.E [R207+0x1dc00], desc[UR26][R92.64], !P6 ;  /* 0x1dc000005ccf7fae */ /* 0x000fe8000f1a101a */
[----:B------:R-:W-:Y:S01]  /*53c0*/  LDGSTS.E [R207+0x1de00], desc[UR26][R94.64], !P6 ;  /* 0x1de000005ecf7fae */ /* 0x000fe2000f1a101a */
[----:B------:R-:W-:-:S03]  /*53d0*/  ISETP.GT.AND P6, PT, R49, 0x5f, PT ;  /* 0x0000005f3100780c */ /* 0x000fc60003fc4270 */
[----:B------:R-:W2:Y:S04]  /*53e0*/  LDL.LU.64 R62, [R1+0xb0] ;  /* 0x0000b000013e7983 */ /* 0x000ea80000300a00 */
[----:B------:R-:W2:Y:S04]  /*53f0*/  LDL.LU.64 R48, [R1+0xb8] ;  /* 0x0000b80001307983 */ /* 0x000ea80000300a00 */
[----:B------:R-:W2:Y:S04]  /*5400*/  LDL.LU.64 R50, [R1+0xc8] ;  /* 0x0000c80001327983 */ /* 0x000ea80000300a00 */
[----:B------:R-:W2:Y:S04]  /*5410*/  LDL.LU.64 R52, [R1+0xd0] ;  /* 0x0000d00001347983 */ /* 0x000ea80000300a00 */
[----:B------:R-:W2:Y:S04]  /*5420*/  LDL.LU.64 R60, [R1+0xe0] ;  /* 0x0000e000013c7983 */ /* 0x000ea80000300a00 */
[----:B------:R-:W2:Y:S01]  /*5430*/  LDL.LU.64 R202, [R1+0xf0] ;  /* 0x0000f00001ca7983 */ /* 0x000ea20000300a00 */
[----:B------:R-:W-:-:S04]  /*5440*/  IADD3 R3, PT, PT, R252, -0x3d, RZ ;  /* 0xffffffc3fc037810 */ /* 0x000fc80007ffe0ff */
[----:B------:R-:W-:Y:S01]  /*5450*/  ISETP.GE.U32.AND P3, PT, R3, 0x7fffffa4, PT ;  /* 0x7fffffa40300780c */ /* 0x000fe20003f66070 */
[----:B------:R-:W-:-:S05]  /*5460*/  VIADD R3, R252, 0xffffffc2 ;  /* 0xffffffc2fc037836 */ /* 0x000fca0000000000 */
[----:B------:R-:W-:Y:S02]  /*5470*/  ISETP.GE.U32.AND P2, PT, R3, 0x7fffffa3, PT ;  /* 0x7fffffa30300780c */ /* 0x000fe40003f46070 */
[----:B------:R-:W1:Y:S01]  /*5480*/  LDC R3, c[0x0][0x3a0] ;  /* 0x0000e800ff037b82 */ /* 0x000e620000000800 */
[----:B------:R-:W-:Y:S01]  /*5490*/  SEL R0, R0, RZ, P6 ;  /* 0x000000ff00007207 */ /* 0x000fe20003000000 */
[C---:B---3--:R-:W-:Y:S02]  /*54a0*/  IMAD.WIDE R66, R136.reuse, 0x4, R56 ;  /* 0x0000000488427825 */ /* 0x048fe400078e0238 */
[----:B------:R-:W3:Y:S04]  /*54b0*/  LDL.LU.64 R56, [R1+0x100] ;  /* 0x0001000001387983 */ /* 0x000ee80000300a00 */
[----:B------:R-:W3:Y:S04]  /*54c0*/  LDL.LU.64 R58, [R1+0x110] ;  /* 0x00011000013a7983 */ /* 0x000ee80000300a00 */
[----:B------:R-:W-:Y:S04]  /*54d0*/  LDGSTS.E [R207+0x1e000], desc[UR26][R66.64], !P3 ;  /* 0x1e00000042cf7fae */ /* 0x000fe8000d9a101a */
[----:B------:R-:W3:Y:S04]  /*54e0*/  LDL.LU.64 R106, [R1+0x1d8] ;  /* 0x0001d800016a7983 */ /* 0x000ee80000300a00 */
[----:B------:R-:W3:Y:S04]  /*54f0*/  LDL.LU.64 R104, [R1+0x1d0] ;  /* 0x0001d00001687983 */ /* 0x000ee80000300a00 */
[----:B------:R-:W3:Y:S04]  /*5500*/  LDL.LU.64 R102, [R1+0x190] ;  /* 0x0001900001667983 */ /* 0x000ee80000300a00 */
[----:B------:R-:W3:Y:S04]  /*5510*/  LDL.LU.64 R138, [R1+0x198] ;  /* 0x00019800018a7983 */ /* 0x000ee80000300a00 */
[----:B------:R-:W3:Y:S04]  /*5520*/  LDL.LU.64 R240, [R1+0x1a0] ;  /* 0x0001a00001f07983 */ /* 0x000ee80000300a00 */
[----:B------:R-:W3:Y:S01]  /*5530*/  LDL.LU.64 R238, [R1+0x1c8] ;  /* 0x0001c80001ee7983 */ /* 0x000ee20000300a00 */
[----:B----4-:R-:W-:-:S04]  /*5540*/  IMAD.WIDE R6, R136, 0x4, R6 ;  /* 0x0000000488067825 */ /* 0x010fc800078e0206 */
[C---:B------:R-:W-:Y:S01]  /*5550*/  IMAD.WIDE R18, R136.reuse, 0x4, R18 ;  /* 0x0000000488127825 */ /* 0x040fe200078e0212 */
[----:B------:R-:W-:Y:S04]  /*5560*/  LDGSTS.E [R207+0x1e200], desc[UR26][R6.64], !P3 ;  /* 0x1e20000006cf7fae */ /* 0x000fe8000d9a101a */
[----:B------:R-:W-:Y:S01]  /*5570*/  LDGSTS.E [R207+0x1e400], desc[UR26][R18.64], !P3 ;  /* 0x1e40000012cf7fae */ /* 0x000fe2000d9a101a */
[----:B------:R-:W-:-:S05]  /*5580*/  IMAD.WIDE R22, R136, 0x4, R22 ;  /* 0x0000000488167825 */ /* 0x000fca00078e0216 */
[----:B------:R-:W-:Y:S01]  /*5590*/  LDGSTS.E [R207+0x1e600], desc[UR26][R22.64], !P3 ;  /* 0x1e60000016cf7fae */ /* 0x000fe2000d9a101a */
[----:B------:R-:W-:Y:S01]  /*55a0*/  ISETP.NE.U32.AND P3, PT, R0, RZ, PT ;  /* 0x000000ff0000720c */ /* 0x000fe20003f65070 */
[----:B-1----:R-:W-:Y:S02]  /*55b0*/  VIADD R0, R3, 0xffffffbf ;  /* 0xffffffbf03007836 */ /* 0x002fe40000000000 */
[----:B--2---:R-:W-:-:S04]  /*55c0*/  IMAD.WIDE R64, R136, 0x4, R64 ;  /* 0x0000000488407825 */ /* 0x004fc800078e0240 */
[C---:B------:R-:W-:Y:S01]  /*55d0*/  IMAD.WIDE R28, R136.reuse, 0x4, R28 ;  /* 0x00000004881c7825 */ /* 0x040fe200078e021c */
[----:B------:R-:W-:Y:S03]  /*55e0*/  LDGSTS.E [R207+0x1e800], desc[UR26][R64.64], !P2 ;  /* 0x1e80000040cf7fae */ /* 0x000fe6000d1a101a */
[C---:B------:R-:W-:Y:S01]  /*55f0*/  IMAD.WIDE R44, R136.reuse, 0x4, R44 ;  /* 0x00000004882c7825 */ /* 0x040fe200078e022c */
[----:B------:R-:W-:Y:S03]  /*5600*/  LDGSTS.E [R207+0x1ea00], desc[UR26][R28.64], !P2 ;  /* 0x1ea000001ccf7fae */ /* 0x000fe6000d1a101a */
[----:B------:R-:W-:Y:S01]  /*5610*/  IMAD.WIDE R46, R136, 0x4, R46 ;  /* 0x00000004882e7825 */ /* 0x000fe200078e022e */
[----:B------:R-:W-:Y:S03]  /*5620*/  LDGSTS.E [R207+0x1ec00], desc[UR26][R44.64], !P2 ;  /* 0x1ec000002ccf7fae */ /* 0x000fe6000d1a101a */
[----:B------:R-:W-:Y:S01]  /*5630*/  VIADD R252, R252, 0xffffffc1 ;  /* 0xffffffc1fcfc7836 */ /* 0x000fe20000000000 */
[----:B------:R-:W-:Y:S01]  /*5640*/  LDGSTS.E [R207+0x1ee00], desc[UR26][R46.64], !P2 ;  /* 0x1ee000002ecf7fae */ /* 0x000fe2000d1a101a */
[----:B------:R-:W-:Y:S01]  /*5650*/  ISETP.GE.U32.AND P2, PT, R0, 0x7fffffa0, PT ;  /* 0x7fffffa00000780c */ /* 0x000fe20003f46070 */
[----:B------:R-:W-:Y:S01]  /*5660*/  VIADD R0, R54, 0xffffffbe ;  /* 0xffffffbe36007836 */ /* 0x000fe20000000000 */
[----:B------:R-:W-:Y:S01]  /*5670*/  ISETP.NE.U32.AND P6, PT, R2, RZ, PT ;  /* 0x000000ff0200720c */ /* 0x000fe20003fc5070 */
[----:B------:R-:W-:Y:S01]  /*5680*/  IMAD.WIDE R4, R143, 0x4, R4 ;  /* 0x000000048f047825 */ /* 0x000fe200078e0204 */
[----:B------:R-:W1:Y:S03]  /*5690*/  LDC R3, c[0x0][0x3a0] ;  /* 0x0000e800ff037b82 */ /* 0x000e660000000800 */
[----:B------:R-:W-:-:S02]  /*56a0*/  IMAD.WIDE R54, R136, 0x4, R202 ;  /* 0x0000000488367825 */ /* 0x000fc400078e02ca */
[----:B------:R-:W2:Y:S01]  /*56b0*/  LDL.LU.64 R202, [R1+0x1c0] ;  /* 0x0001c00001ca7983 */ /* 0x000ea20000300a00 */
[----:B------:R-:W-:Y:S01]  /*56c0*/  ISETP.GE.U32.AND P4, PT, R252, 0x7fffffa2, PT ;  /* 0x7fffffa2fc00780c */ /* 0x000fe20003f86070 */
[C---:B------:R-:W-:Y:S02]  /*56d0*/  IMAD.WIDE R62, R136.reuse, 0x4, R62 ;  /* 0x00000004883e7825 */ /* 0x040fe400078e023e */
[----:B------:R-:W4:Y:S02]  /*56e0*/  LDL.LU.64 R100, [R1+0x1b8] ;  /* 0x0001b80001647983 */ /* 0x000f240000300a00 */
[C---:B------:R-:W-:Y:S02]  /*56f0*/  IMAD.WIDE R48, R136.reuse, 0x4, R48 ;  /* 0x0000000488307825 */ /* 0x040fe400078e0230 */
[----:B------:R-:W4:Y:S02]  /*5700*/  LDL.LU.64 R242, [R1+0x1b0] ;  /* 0x0001b00001f27983 */ /* 0x000f240000300a00 */
[----:B------:R-:W-:-:S02]  /*5710*/  IMAD.WIDE R50, R136, 0x4, R50 ;  /* 0x0000000488327825 */ /* 0x000fc400078e0232 */
[----:B------:R-:W4:Y:S02]  /*5720*/  LDL.LU.64 R204, [R1+0x1a8] ;  /* 0x0001a80001cc7983 */ /* 0x000f240000300a00 */
[C---:B------:R-:W-:Y:S02]  /*5730*/  IMAD.WIDE R52, R136.reuse, 0x4, R52 ;  /* 0x0000000488347825 */ /* 0x040fe400078e0234 */
[----:B------:R-:W-:Y:S02]  /*5740*/  LDGSTS.E [R207+0x1f000], desc[UR26][R62.64], !P4 ;  /* 0x1f0000003ecf7fae */ /* 0x000fe4000e1a101a */
[----:B------:R-:W-:Y:S02]  /*5750*/  IMAD.WIDE R60, R136, 0x4, R60 ;  /* 0x00000004883c7825 */ /* 0x000fe400078e023c */
[----:B------:R-:W-:Y:S04]  /*5760*/  LDGSTS.E [R207+0x1f200], desc[UR26][R48.64], !P4 ;  /* 0x1f20000030cf7fae */ /* 0x000fe8000e1a101a */
[----:B------:R-:W-:Y:S01]  /*5770*/  LDGSTS.E [R207+0x1f400], desc[UR26][R50.64], !P4 ;  /* 0x1f40000032cf7fae */ /* 0x000fe2000e1a101a */
[----:B------:R-:W-:-:S03]  /*5780*/  IMAD.WIDE R34, R143, 0x4, R34 ;  /* 0x000000048f227825 */ /* 0x000fc600078e0222 */
[----:B------:R-:W-:Y:S01]  /*5790*/  LDGSTS.E [R207+0x1f600], desc[UR26][R52.64], !P4 ;  /* 0x1f60000034cf7fae */ /* 0x000fe2000e1a101a */
[----:B------:R-:W-:-:S03]  /*57a0*/  IMAD.WIDE R42, R143, 0x4, R42 ;  /* 0x000000048f2a7825 */ /* 0x000fc600078e022a */
[----:B------:R-:W-:Y:S01]  /*57b0*/  LDGSTS.E [R207+0x1f800], desc[UR26][R60.64], !P5 ;  /* 0x1f8000003ccf7fae */ /* 0x000fe2000e9a101a */
[----:B------:R-:W-:-:S03]  /*57c0*/  IMAD.WIDE R16, R143, 0x4, R16 ;  /* 0x000000048f107825 */ /* 0x000fc600078e0210 */
[----:B------:R-:W-:Y:S01]  /*57d0*/  LDGSTS.E [R207+0x1fa00], desc[UR26][R54.64], !P5 ;  /* 0x1fa0000036cf7fae */ /* 0x000fe2000e9a101a */
[----:B------:R-:W-:-:S03]  /*57e0*/  IMAD.WIDE R30, R143, 0x4, R30 ;  /* 0x000000048f1e7825 */ /* 0x000fc600078e021e */
[----:B------:R-:W4:Y:S01]  /*57f0*/  LDL.LU.64 R140, [R1+0x188] ;  /* 0x00018800018c7983 */ /* 0x000f220000300a00 */
[----:B------:R-:W-:-:S04]  /*5800*/  IMAD.WIDE R10, R143, 0x4, R10 ;  /* 0x000000048f0a7825 */ /* 0x000fc800078e020a */
[----:B------:R-:W-:-:S04]  /*5810*/  IMAD.WIDE R32, R143, 0x4, R32 ;  /* 0x000000048f207825 */ /* 0x000fc800078e0220 */
[----:B------:R-:W-:-:S04]  /*5820*/  IMAD.WIDE R24, R143, 0x4, R24 ;  /* 0x000000048f187825 */ /* 0x000fc800078e0218 */
[----:B------:R-:W-:-:S04]  /*5830*/  IMAD.WIDE R38, R143, 0x4, R38 ;  /* 0x000000048f267825 */ /* 0x000fc800078e0226 */
[----:B------:R-:W-:-:S04]  /*5840*/  IMAD.WIDE R36, R143, 0x4, R36 ;  /* 0x000000048f247825 */ /* 0x000fc800078e0224 */
[----:B------:R-:W-:-:S04]  /*5850*/  IMAD.WIDE R8, R143, 0x4, R8 ;  /* 0x000000048f087825 */ /* 0x000fc800078e0208 */
[----:B------:R-:W-:-:S04]  /*5860*/  IMAD.WIDE R40, R143, 0x4, R40 ;  /* 0x000000048f287825 */ /* 0x000fc800078e0228 */
[----:B---3--:R-:W-:-:S04]  /*5870*/  IMAD.WIDE R56, R136, 0x4, R56 ;  /* 0x0000000488387825 */ /* 0x008fc800078e0238 */
[----:B------:R-:W-:Y:S01]  /*5880*/  IMAD.WIDE R58, R136, 0x4, R58 ;  /* 0x00000004883a7825 */ /* 0x000fe200078e023a */
[----:B------:R-:W-:Y:S04]  /*5890*/  LDGSTS.E [R207+0x1fc00], desc[UR26][R56.64], !P5 ;  /* 0x1fc0000038cf7fae */ /* 0x000fe8000e9a101a */
[----:B------:R-:W-:Y:S04]  /*58a0*/  LDGSTS.E [R207+0x1fe00], desc[UR26][R58.64], !P5 ;  /* 0x1fe000003acf7fae */ /* 0x000fe8000e9a101a */
[----:B------:R-:W0:Y:S04]  /*58b0*/  LDGDEPBAR ;  /* 0x00000000000079af */ /* 0x000e280000000000 */
[----:B------:R-:W-:Y:S04]  /*58c0*/  LDGSTS.E [R201+0x32000], desc[UR26][R4.64], P6 ;  /* 0x3200000004c97fae */ /* 0x000fe8000b1a101a */
[----:B------:R-:W-:Y:S04]  /*58d0*/  LDGSTS.E [R201+0x32400], desc[UR26][R34.64], P6 ;  /* 0x3240000022c97fae */ /* 0x000fe8000b1a101a */
[----:B------:R-:W-:Y:S04]  /*58e0*/  LDGSTS.E [R201+0x32800], desc[UR26][R42.64], P6 ;  /* 0x328000002ac97fae */ /* 0x000fe8000b1a101a */
[----:B------:R-:W-:Y:S01]  /*58f0*/  LDGSTS.E [R201+0x32c00], desc[UR26][R16.64], P6 ;  /* 0x32c0000010c97fae */ /* 0x000fe2000b1a101a */
[----:B------:R-:W-:-:S03]  /*5900*/  IMAD.WIDE R12, R143, 0x4, R12 ;  /* 0x000000048f0c7825 */ /* 0x000fc600078e020c */
[----:B------:R-:W-:Y:S01]  /*5910*/  LDGSTS.E [R201+0x33000], desc[UR26][R30.64], P6 ;  /* 0x330000001ec97fae */ /* 0x000fe2000b1a101a */
[----:B------:R-:W-:-:S03]  /*5920*/  IMAD.WIDE R20, R143, 0x4, R20 ;  /* 0x000000048f147825 */ /* 0x000fc600078e0214 */
[----:B------:R-:W-:Y:S01]  /*5930*/  LDGSTS.E [R201+0x33400], desc[UR26][R10.64], P6 ;  /* 0x334000000ac97fae */ /* 0x000fe2000b1a101a */
[----:B------:R-:W-:-:S03]  /*5940*/  IMAD.WIDE R26, R143, 0x4, R26 ;  /* 0x000000048f1a7825 */ /* 0x000fc600078e021a */
[----:B------:R-:W-:Y:S01]  /*5950*/  LDGSTS.E [R201+0x33800], desc[UR26][R32.64], P6 ;  /* 0x3380000020c97fae */ /* 0x000fe2000b1a101a */
[----:B------:R-:W-:-:S03]  /*5960*/  IMAD.WIDE R14, R143, 0x4, R14 ;  /* 0x000000048f0e7825 */ /* 0x000fc600078e020e */
[----:B------:R-:W-:Y:S04]  /*5970*/  LDGSTS.E [R201+0x33c00], desc[UR26][R24.64], P6 ;  /* 0x33c0000018c97fae */ /* 0x000fe8000b1a101a */
        /* <DEDUP_REMOVED lines=8> */
[----:B------:R-:W0:Y:S01]  /*5a00*/  LDGDEPBAR ;  /* 0x00000000000079af */ /* 0x000e220000000000 */
[C---:B------:R-:W-:Y:S01]  /*5a10*/  IMAD.WIDE R108, R136.reuse, 0x4, R106 ;  /* 0x00000004886c7825 */ /* 0x040fe200078e026a */
[----:B------:R-:W-:Y:S03]  /*5a20*/  BAR.SYNC.DEFER_BLOCKING 0x0 ;  /* 0x0000000000007b1d */ /* 0x000fe60000010000 */
[----:B------:R-:W-:-:S04]  /*5a30*/  IMAD.WIDE R106, R136, 0x4, R104 ;  /* 0x00000004886a7825 */ /* 0x000fc800078e0268 */
[----:B------:R-:W-:-:S04]  /*5a40*/  IMAD.WIDE R104, R136, 0x4, R102 ;  /* 0x0000000488687825 */ /* 0x000fc800078e0266 */
[C---:B------:R-:W-:Y:S01]  /*5a50*/  IMAD.WIDE R102, R136.reuse, 0x4, R138 ;  /* 0x0000000488667825 */ /* 0x040fe200078e028a */
[----:B------:R-:W-:Y:S04]  /*5a60*/  STL.64 [R1+0x70], R108 ;  /* 0x0000706c01007387 */ /* 0x000fe80000100a00 */
[----:B------:R-:W-:Y:S01]  /*5a70*/  STL.64 [R1+0x80], R106 ;  /* 0x0000806a01007387 */ /* 0x000fe20000100a00 */
[----:B------:R-:W-:-:S03]  /*5a80*/  IMAD.WIDE R240, R136, 0x4, R240 ;  /* 0x0000000488f07825 */ /* 0x000fc600078e02f0 */
[----:B------:R-:W-:Y:S01]  /*5a90*/  STL.64 [R1+0x190], R104 ;  /* 0x0001906801007387 */ /* 0x000fe20000100a00 */
[----:B------:R-:W-:-:S03]  /*5aa0*/  IMAD.WIDE R238, R136, 0x4, R238 ;  /* 0x0000000488ee7825 */ /* 0x000fc600078e02ee */
[----:B------:R2:W-:Y:S04]  /*5ab0*/  STL.64 [R1+0x198], R102 ;  /* 0x0001986601007387 */ /* 0x0005e80000100a00 */
[----:B------:R-:W-:Y:S01]  /*5ac0*/  @!PT LDS RZ, [RZ] ;  /* 0x00000000fffff984 */ /* 0x000fe20000000800 */
[----:B------:R-:W-:Y:S01]  /*5ad0*/  @!PT LDS RZ, [RZ] ;  /* 0x00000000fffff984 */ /* 0x000fe20000000800 */
[----:B------:R-:W-:Y:S01]  /*5ae0*/  @!PT LDS RZ, [RZ] ;  /* 0x00000000fffff984 */ /* 0x000fe20000000800 */
[----:B------:R-:W-:Y:S04]  /*5af0*/  LDGSTS.E [R207+0x20000], desc[UR26][R108.64], !P2 ;  /* 0x200000006ccf7fae */ /* 0x000fe8000d1a101a */
[----:B------:R-:W-:Y:S04]  /*5b00*/  LDGSTS.E [R207+0x20200], desc[UR26][R106.64], !P2 ;  /* 0x202000006acf7fae */ /* 0x000fe8000d1a101a */
[----:B------:R-:W3:Y:S04]  /*5b10*/  LDL.LU.64 R138, [R1+0x180] ;  /* 0x00018000018a7983 */ /* 0x000ee80000300a00 */
[----:B------:R-:W-:Y:S04]  /*5b20*/  LDGSTS.E [R207+0x20400], desc[UR26][R104.64], !P2 ;  /* 0x2040000068cf7fae */ /* 0x000fe8000d1a101a */
[----:B------:R2:W-:Y:S02]  /*5b30*/  LDGSTS.E [R207+0x20600], desc[UR26][R102.64], !P2 ;  /* 0x2060000066cf7fae */ /* 0x0005e4000d1a101a */
[----:B--2---:R-:W-:-:S02]  /*5b40*/  IMAD.WIDE R102, R136, 0x4, R202 ;  /* 0x0000000488667825 */ /* 0x004fc400078e02ca */
[----:B------:R-:W2:Y:S04]  /*5b50*/  LDL.LU.64 R202, [R1+0x178] ;  /* 0x0001780001ca7983 */ /* 0x000ea80000300a00 */
[----:B------:R-:W-:Y:S04]  /*5b60*/  STL.64 [R1+0x1a0], R240 ;  /* 0x0001a0f001007387 */ /* 0x000fe80000100a00 */
[----:B------:R-:W2:Y:S04]  /*5b70*/  LDL.LU.64 R108, [R1+0x170] ;  /* 0x00017000016c7983 */ /* 0x000ea80000300a00 */
[----:B------:R-:W-:Y:S04]  /*5b80*/  STL.64 [R1+0x4e8], R238 ;  /* 0x0004e8ee01007387 */ /* 0x000fe80000100a00 */
[----:B------:R-:W2:Y:S04]  /*5b90*/  LDL.LU.64 R106, [R1+0x168] ;  /* 0x00016800016a7983 */ /* 0x000ea80000300a00 */
[----:B------:R1:W-:Y:S04]  /*5ba0*/  STL.64 [R1+0x4e0], R102 ;  /* 0x0004e06601007387 */ /* 0x0003e80000100a00 */
[----:B------:R-:W2:Y:S01]  /*5bb0*/  LDL.LU.64 R104, [R1+0x160] ;  /* 0x0001600001687983 */ /* 0x000ea20000300a00 */
[----:B------:R-:W-:Y:S01]  /*5bc0*/  ISETP.GE.U32.AND P4, PT, R0, 0x7fffff9f, PT ;  /* 0x7fffff9f0000780c */ /* 0x000fe20003f86070 */
[----:B------:R-:W-:-:S02]  /*5bd0*/  VIADD R0, R244, 0xffffffbd ;  /* 0xffffffbdf4007836 */ /* 0x000fc40000000000 */
[----:B----4-:R-:W-:Y:S01]  /*5be0*/  IMAD.WIDE R100, R136, 0x4, R100 ;  /* 0x0000000488647825 */ /* 0x010fe200078e0264 */
[----:B------:R-:W4:Y:S02]  /*5bf0*/  LDC R244, c[0x0][0x3a0] ;  /* 0x0000e800fff47b82 */ /* 0x000f240000000800 */
[----:B------:R-:W-:Y:S01]  /*5c00*/  ISETP.GE.U32.AND P5, PT, R0, 0x7fffff9e, PT ;  /* 0x7fffff9e0000780c */ /* 0x000fe20003fa6070 */
[C---:B------:R-:W-:Y:S01]  /*5c10*/  IMAD.WIDE R242, R136.reuse, 0x4, R242 ;  /* 0x0000000488f27825 */ /* 0x040fe200078e02f2 */
[----:B------:R1:W-:Y:S03]  /*5c20*/  STL.64 [R1+0x4d8], R100 ;  /* 0x0004d86401007387 */ /* 0x0003e60000100a00 */
[----:B-1----:R-:W-:Y:S02]  /*5c30*/  VIADD R0, R3, 0xffffffbc ;  /* 0xffffffbc03007836 */ /* 0x002fe40000000000 */
[----:B------:R-:W-:Y:S01]  /*5c40*/  LDGSTS.E [R207+0x20800], desc[UR26][R240.64], !P4 ;  /* 0x20800000f0cf7fae */ /* 0x000fe2000e1a101a */
[C---:B------:R-:W-:Y:S01]  /*5c50*/  IMAD.WIDE R204, R136.reuse, 0x4, R204 ;  /* 0x0000000488cc7825 */ /* 0x040fe200078e02cc */
[----:B------:R-:W1:Y:S02]  /*5c60*/  LDC R3, c[0x0][0x3a0] ;  /* 0x0000e800ff037b82 */ /* 0x000e640000000800 */
[----:B------:R-:W-:Y:S01]  /*5c70*/  LDGSTS.E [R207+0x20a00], desc[UR26][R238.64], !P4 ;  /* 0x20a00000eecf7fae */ /* 0x000fe2000e1a101a */
[----:B------:R-:W-:-:S03]  /*5c80*/  IMAD.WIDE R140, R136, 0x4, R140 ;  /* 0x00000004888c7825 */ /* 0x000fc600078e028c */
[----:B------:R1:W-:Y:S01]  /*5c90*/  LDGSTS.E [R207+0x20c00], desc[UR26][R102.64], !P4 ;  /* 0x20c0000066cf7fae */ /* 0x0003e2000e1a101a */
[----:B------:R-:W-:-:S03]  /*5ca0*/  ISETP.GE.U32.AND P6, PT, R0, 0x7fffff9d, PT ;  /* 0x7fffff9d0000780c */ /* 0x000fc60003fc6070 */
[----:B------:R1:W-:Y:S04]  /*5cb0*/  LDGSTS.E [R207+0x20e00], desc[UR26][R100.64], !P4 ;  /* 0x20e0000064cf7fae */ /* 0x0003e8000e1a101a */
[----:B------:R1:W-:Y:S04]  /*5cc0*/  LDGSTS.E [R207+0x21000], desc[UR26][R242.64], !P5 ;  /* 0x21000000f2cf7fae */ /* 0x0003e8000e9a101a */
[----:B------:R-:W4:Y:S04]  /*5cd0*/  LDL.LU.64 R102, [R1+0x158] ;  /* 0x0001580001667983 */ /* 0x000f280000300a00 */
[----:B------:R1:W-:Y:S04]  /*5ce0*/  STL.64 [R1+0x1b0], R242 ;  /* 0x0001b0f201007387 */ /* 0x0003e80000100a00 */
[----:B------:R-:W4:Y:S04]  /*5cf0*/  LDL.LU.64 R100, [R1+0x150] ;  /* 0x0001500001647983 */ /* 0x000f280000300a00 */
[----:B------:R1:W-:Y:S04]  /*5d00*/  STL.64 [R1+0x4d0], R204 ;  /* 0x0004d0cc01007387 */ /* 0x0003e80000100a00 */
[----:B------:R-:W4:Y:S04]  /*5d10*/  LDL.LU.64 R238, [R1+0x148] ;  /* 0x0001480001ee7983 */ /* 0x000f280000300a00 */
[----:B------:R-:W-:Y:S04]  /*5d20*/  STL.64 [R1+0x4c8], R140 ;  /* 0x0004c88c01007387 */ /* 0x000fe80000100a00 */
[----:B------:R-:W4:Y:S04]  /*5d30*/  LDL.LU.64 R240, [R1+0x140] ;  /* 0x0001400001f07983 */ /* 0x000f280000300a00 */
[----:B------:R1:W-:Y:S04]  /*5d40*/  LDGSTS.E [R207+0x21200], desc[UR26][R204.64], !P5 ;  /* 0x21200000cccf7fae */ /* 0x0003e8000e9a101a */
[----:B------:R-:W-:Y:S01]  /*5d50*/  LDGSTS.E [R207+0x21400], desc[UR26][R140.64], !P5 ;  /* 0x214000008ccf7fae */ /* 0x000fe2000e9a101a */
[----:B---3--:R-:W-:-:S05]  /*5d60*/  IMAD.WIDE R138, R136, 0x4, R138 ;  /* 0x00000004888a7825 */ /* 0x008fca00078e028a */
[----:B------:R3:W-:Y:S04]  /*5d70*/  STL.64 [R1+0x4c0], R138 ;  /* 0x0004c08a01007387 */ /* 0x0007e80000100a00 */
[----:B-1----:R-:W4:Y:S04]  /*5d80*/  LDL.LU.64 R242, [R1+0x138] ;  /* 0x0001380001f27983 */ /* 0x002f280000300a00 */
[----:B------:R1:W-:Y:S04]  /*5d90*/  LDGSTS.E [R207+0x21600], desc[UR26][R138.64], !P5 ;  /* 0x216000008acf7fae */ /* 0x0003e8000e9a101a */
[----:B------:R-:W4:Y:S04]  /*5da0*/  LDL.LU.64 R204, [R1+0x130] ;  /* 0x0001300001cc7983 */ /* 0x000f280000300a00 */
[----:B---3--:R-:W1:Y:S04]  /*5db0*/  LDL.LU.64 R138, [R1+0x128] ;  /* 0x00012800018a7983 */ /* 0x008e680000300a00 */
[----:B------:R-:W3:Y:S01]  /*5dc0*/  LDL.LU.64 R140, [R1+0x120] ;  /* 0x00012000018c7983 */ /* 0x000ee20000300a00 */
[----:B--2---:R-:W-:-:S04]  /*5dd0*/  IMAD.WIDE R202, R136, 0x4, R202 ;  /* 0x0000000488ca7825 */ /* 0x004fc800078e02ca */
[C---:B------:R-:W-:Y:S01]  /*5de0*/  IMAD.WIDE R108, R136.reuse, 0x4, R108 ;  /* 0x00000004886c7825 */ /* 0x040fe200078e026c */
[----:B------:R2:W-:Y:S03]  /*5df0*/  STL.64 [R1+0x1b8], R202 ;  /* 0x0001b8ca01007387 */ /* 0x0005e60000100a00 */
[C---:B------:R-:W-:Y:S01]  /*5e00*/  IMAD.WIDE R106, R136.reuse, 0x4, R106 ;  /* 0x00000004886a7825 */ /* 0x040fe200078e026a */
[----:B------:R2:W-:Y:S04]  /*5e10*/  STL.64 [R1+0x4b8], R108 ;  /* 0x0004b86c01007387 */ /* 0x0005e80000100a00 */
[----:B------:R1:W-:Y:S01]  /*5e20*/  LDGSTS.E [R207+0x21800], desc[UR26][R202.64], !P6 ;  /* 0x21800000cacf7fae */ /* 0x0003e2000f1a101a */
[----:B------:R-:W-:-:S03]  /*5e30*/  IMAD.WIDE R104, R136, 0x4, R104 ;  /* 0x0000000488687825 */ /* 0x000fc600078e0268 */
[----:B------:R4:W-:Y:S02]  /*5e40*/  STL.64 [R1+0x4b0], R106 ;  /* 0x0004b06a01007387 */ /* 0x0009e40000100a00 */
[----:B----4-:R-:W-:Y:S02]  /*5e50*/  VIADD R0, R244, 0xffffffbb ;  /* 0xffffffbbf4007836 */ /* 0x010fe40000000000 */
[----:B------:R-:W-:Y:S01]  /*5e60*/  LDGSTS.E [R207+0x21a00], desc[UR26][R108.64], !P6 ;  /* 0x21a000006ccf7fae */ /* 0x000fe2000f1a101a */
[----:B------:R-:W4:Y:S03]  /*5e70*/  LDC R244, c[0x0][0x3a0] ;  /* 0x0000e800fff47b82 */ /* 0x000f260000000800 */
[----:B--2---:R-:W2:Y:S04]  /*5e80*/  LDL.LU.64 R202, [R1+0x118] ;  /* 0x0001180001ca7983 */ /* 0x004ea80000300a00 */
[----:B------:R4:W-:Y:S04]  /*5e90*/  STL.64 [R1+0x4a8], R104 ;  /* 0x0004a86801007387 */ /* 0x0009e80000100a00 */
[----:B------:R-:W2:Y:S01]  /*5ea0*/  LDL.LU.64 R250, [R1+0x108] ;  /* 0x0001080001fa7983 */ /* 0x000ea20000300a00 */
[----:B------:R-:W-:-:S02]  /*5eb0*/  ISETP.GE.U32.AND P2, PT, R0, 0x7fffff9c, PT ;  /* 0x7fffff9c0000780c */ /* 0x000fc40003f46070 */
[----:B------:R-:W-:Y:S01]  /*5ec0*/  IADD3 R0, PT, PT, R245, -0x46, RZ ;  /* 0xffffffbaf5007810 */ /* 0x000fe20007ffe0ff */
[----:B------:R-:W2:Y:S01]  /*5ed0*/  LDL.LU.64 R248, [R1+0xf8] ;  /* 0x0000f80001f87983 */ /* 0x000ea20000300a00 */
[----:B------:R-:W1:Y:S02]  /*5ee0*/  LDC R245, c[0x0][0x3a0] ;  /* 0x0000e800fff57b82 */ /* 0x000e640000000800 */
[----:B------:R-:W-:Y:S01]  /*5ef0*/  ISETP.GE.U32.AND P4, PT, R0, 0x7fffff9b, PT ;  /* 0x7fffff9b0000780c */ /* 0x000fe20003f86070 */
[----:B------:R-:W2:Y:S01]  /*5f00*/  LDL.LU.64 R246, [R1+0xe8] ;  /* 0x0000e80001f67983 */ /* 0x000ea20000300a00 */
[----:B------:R-:W-:-:S03]  /*5f10*/  VIADD R0, R3, 0xffffffb9 ;  /* 0xffffffb903007836 */ /* 0x000fc60000000000 */
[----:B------:R-:W2:Y:S01]  /*5f20*/  LDL.LU.64 R108, [R1+0x638] ;  /* 0x00063800016c7983 */ /* 0x000ea20000300a00 */
[----:B------:R-:W1:Y:S03]  /*5f30*/  LDC R3, c[0x0][0x3a0] ;  /* 0x0000e800ff037b82 */ /* 0x000e660000000800 */
[----:B------:R-:W-:Y:S01]  /*5f40*/  LDGSTS.E [R207+0x21c00], desc[UR26][R106.64], !P6 ;  /* 0x21c000006acf7fae */ /* 0x000fe2000f1a101a */
[----:B------:R-:W-:-:S03]  /*5f50*/  IMAD.WIDE R102, R136, 0x4, R102 ;  /* 0x0000000488667825 */ /* 0x000fc600078e0266 */
[----:B------:R1:W-:Y:S01]  /*5f60*/  LDGSTS.E [R207+0x21e00], desc[UR26][R104.64], !P6 ;  /* 0x21e0000068cf7fae */ /* 0x0003e2000f1a101a */
[----:B------:R-:W-:-:S03]  /*5f70*/  IMAD.WIDE R100, R136, 0x4, R100 ;  /* 0x0000000488647825 */ /* 0x000fc600078e0264 */
[----:B------:R1:W-:Y:S04]  /*5f80*/  LDGSTS.E [R207+0x22000], desc[UR26][R102.64], !P2 ;  /* 0x2200000066cf7fae */ /* 0x0003e8000d1a101a */
[----:B------:R-:W2:Y:S01]  /*5f90*/  LDL.LU.64 R106, [R1+0x630] ;  /* 0x00063000016a7983 */ /* 0x000ea20000300a00 */
[----:B------:R-:W-:-:S03]  /*5fa0*/  IMAD.WIDE R238, R136, 0x4, R238 ;  /* 0x0000000488ee7825 */ /* 0x000fc600078e02ee */
[----:B----4-:R-:W4:Y:S04]  /*5fb0*/  LDL.LU.64 R104, [R1+0x628] ;  /* 0x0006280001687983 */ /* 0x010f280000300a00 */
[----:B------:R1:W-:Y:S01]  /*5fc0*/  STL.64 [R1+0x1c8], R102 ;  /* 0x0001c86601007387 */ /* 0x0003e20000100a00 */
[----:B------:R-:W-:-:S03]  /*5fd0*/  IMAD.WIDE R240, R136, 0x4, R240 ;  /* 0x0000000488f07825 */ /* 0x000fc600078e02f0 */
[----:B------:R1:W-:Y:S01]  /*5fe0*/  STL.64 [R1+0x4a0], R100 ;  /* 0x0004a06401007387 */ /* 0x0003e20000100a00 */
[----:B------:R-:W-:-:S03]  /*5ff0*/  ISETP.GE.U32.AND P5, PT, R0, 0x7fffff9a, PT ;  /* 0x7fffff9a0000780c */ /* 0x000fc60003fa6070 */
[----:B------:R1:W-:Y:S04]  /*6000*/  LDGSTS.E [R207+0x22200], desc[UR26][R100.64], !P2 ;  /* 0x2220000064cf7fae */ /* 0x0003e8000d1a101a */
[----:B-1----:R-:W4:Y:S04]  /*6010*/  LDL.LU.64 R102, [R1+0x620] ;  /* 0x0006200001667983 */ /* 0x002f280000300a00 */
[----:B------:R1:W-:Y:S04]  /*6020*/  STL.64 [R1+0x498], R238 ;  /* 0x000498ee01007387 */ /* 0x0003e80000100a00 */
[----:B------:R-:W4:Y:S04]  /*6030*/  LDL.LU.64 R100, [R1+0x618] ;  /* 0x0006180001647983 */ /* 0x000f280000300a00 */
[----:B------:R1:W-:Y:S04]  /*6040*/  STL.64 [R1+0x490], R240 ;  /* 0x000490f001007387 */ /* 0x0003e80000100a00 */
[----:B------:R1:W-:Y:S04]  /*6050*/  LDGSTS.E [R207+0x22400], desc[UR26][R238.64], !P2 ;  /* 0x22400000eecf7fae */ /* 0x0003e8000d1a101a */
[----:B------:R1:W-:Y:S04]  /*6060*/  LDGSTS.E [R207+0x22600], desc[UR26][R240.64], !P2 ;  /* 0x22600000f0cf7fae */ /* 0x0003e8000d1a101a */
[----:B-1----:R-:W4:Y:S04]  /*6070*/  LDL.LU.64 R238, [R1+0x610] ;  /* 0x0006100001ee7983 */ /* 0x002f280000300a00 */
[----:B------:R-:W4:Y:S01]  /*6080*/  LDL.LU.64 R240, [R1+0x608] ;  /* 0x0006080001f07983 */ /* 0x000f220000300a00 */
[----:B------:R-:W-:-:S04]  /*6090*/  IMAD.WIDE R242, R136, 0x4, R242 ;  /* 0x0000000488f27825 */ /* 0x000fc800078e02f2 */
[C---:B------:R-:W-:Y:S01]  /*60a0*/  IMAD.WIDE R204, R136.reuse, 0x4, R204 ;  /* 0x0000000488cc7825 */ /* 0x040fe200078e02cc */
[----:B------:R1:W-:Y:S04]  /*60b0*/  STL.64 [R1+0x238], R242 ;  /* 0x000238f201007387 */ /* 0x0003e80000100a00 */
[----:B------:R1:W-:Y:S01]  /*60c0*/  STL.64 [R1+0x488], R204 ;  /* 0x000488cc01007387 */ /* 0x0003e20000100a00 */
[----:B------:R-:W-:-:S03]  /*60d0*/  IMAD.WIDE R138, R136, 0x4, R138 ;  /* 0x00000004888a7825 */ /* 0x000fc600078e028a */
[----:B------:R1:W-:Y:S01]  /*60e0*/  LDGSTS.E [R207+0x22800], desc[UR26][R242.64], !P4 ;  /* 0x22800000f2cf7fae */ /* 0x0003e2000e1a101a */
[----:B---3--:R-:W-:-:S03]  /*60f0*/  IMAD.WIDE R140, R136, 0x4, R140 ;  /* 0x00000004888c7825 */ /* 0x008fc600078e028c */
[----:B------:R-:W-:Y:S04]  /*6100*/  LDGSTS.E [R207+0x22a00], desc[UR26][R204.64], !P4 ;  /* 0x22a00000cccf7fae */ /* 0x000fe8000e1a101a */
[----:B------:R-:W-:Y:S04]  /*6110*/  LDGSTS.E [R207+0x22c00], desc[UR26][R138.64], !P4 ;  /* 0x22c000008acf7fae */ /* 0x000fe8000e1a101a */
[----:B-1----:R-:W3:Y:S04]  /*6120*/  LDL.LU.64 R242, [R1+0x600] ;  /* 0x0006000001f27983 */ /* 0x002ee80000300a00 */
[----:B------:R1:W-:Y:S04]  /*6130*/  STL.64 [R1+0x480], R138 ;  /* 0x0004808a01007387 */ /* 0x0003e80000100a00 */
[----:B------:R-:W3:Y:S04]  /*6140*/  LDL.LU.64 R204, [R1+0x5f8] ;  /* 0x0005f80001cc7983 */ /* 0x000ee80000300a00 */
[----:B------:R1:W-:Y:S04]  /*6150*/  STL.64 [R1+0x478], R140 ;  /* 0x0004788c01007387 */ /* 0x0003e80000100a00 */
[----:B-1----:R-:W3:Y:S04]  /*6160*/  LDL.LU.64 R138, [R1+0x5f0] ;  /* 0x0005f000018a7983 */ /* 0x002ee80000300a00 */
[----:B------:R-:W-:Y:S04]  /*6170*/  LDGSTS.E [R207+0x22e00], desc[UR26][R140.64], !P4 ;  /* 0x22e000008ccf7fae */ /* 0x000fe8000e1a101a */
[----:B------:R-:W3:Y:S01]  /*6180*/  LDL.LU.64 R140, [R1+0x5e8] ;  /* 0x0005e800018c7983 */ /* 0x000ee20000300a00 */
[----:B--2---:R-:W-:-:S04]  /*6190*/  IMAD.WIDE R202, R136, 0x4, R202 ;  /* 0x0000000488ca7825 */ /* 0x004fc800078e02ca */
[----:B------:R-:W-:Y:S01]  /*61a0*/  IMAD.WIDE R250, R136, 0x4, R250 ;  /* 0x0000000488fa7825 */ /* 0x000fe200078e02fa */
[----:B------:R1:W-:Y:S04]  /*61b0*/  STL.64 [R1+0x240], R202 ;  /* 0x000240ca01007387 */ /* 0x0003e80000100a00 */
[----:B------:R-:W-:Y:S04]  /*61c0*/  STL.64 [R1+0x470], R250 ;  /* 0x000470fa01007387 */ /* 0x000fe80000100a00 */
[----:B------:R-:W-:Y:S01]  /*61d0*/  LDGSTS.E [R207+0x23000], desc[UR26][R202.64], !P5 ;  /* 0x23000000cacf7fae */ /* 0x000fe2000e9a101a */
[----:B------:R-:W-:-:S02]  /*61e0*/  VIADD R0, R244, 0xffffffb8 ;  /* 0xffffffb8f4007836 */ /* 0x000fc40000000000 */
[----:B------:R-:W2:Y:S01]  /*61f0*/  LDC R244, c[0x0][0x3a0] ;  /* 0x0000e800fff47b82 */ /* 0x000ea20000000800 */
[----:B------:R-:W-:Y:S01]  /*6200*/  IMAD.WIDE R248, R136, 0x4, R248 ;  /* 0x0000000488f87825 */ /* 0x000fe200078e02f8 */
[----:B------:R-:W-:Y:S04]  /*6210*/  LDGSTS.E [R207+0x23200], desc[UR26][R250.64], !P5 ;  /* 0x23200000facf7fae */ /* 0x000fe8000e9a101a */
[----:B-1----:R-:W3:Y:S01]  /*6220*/  LDL.LU.64 R202, [R1+0x5e0] ;  /* 0x0005e00001ca7983 */ /* 0x002ee20000300a00 */
[----:B------:R-:W-:Y:S01]  /*6230*/  ISETP.GE.U32.AND P6, PT, R0, 0x7fffff99, PT ;  /* 0x7fffff990000780c */ /* 0x000fe20003fc6070 */
[----:B------:R-:W-:Y:S02]  /*6240*/  VIADD R0, R245, 0xffffffb7 ;  /* 0xffffffb7f5007836 */ /* 0x000fe40000000000 */
[----:B------:R-:W1:Y:S01]  /*6250*/  LDC R245, c[0x0][0x3a0] ;  /* 0x0000e800fff57b82 */ /* 0x000e620000000800 */
[----:B------:R-:W-:Y:S01]  /*6260*/  IMAD.WIDE R246, R136, 0x4, R246 ;  /* 0x0000000488f67825 */ /* 0x000fe200078e02f6 */
[----:B------:R-:W-:Y:S01]  /*6270*/  LDGSTS.E [R207+0x23400], desc[UR26][R248.64], !P5 ;  /* 0x23400000f8cf7fae */ /* 0x000fe2000e9a101a */
[----:B------:R-:W-:-:S02]  /*6280*/  ISETP.GE.U32.AND P2, PT, R0, 0x7fffff98, PT ;  /* 0x7fffff980000780c */ /* 0x000fc40003f46070 */
[----:B------:R-:W-:Y:S01]  /*6290*/  IADD3 R0, PT, PT, R3, -0x4a, RZ ;  /* 0xffffffb603007810 */ /* 0x000fe20007ffe0ff */
[----:B------:R-:W-:Y:S02]  /*62a0*/  STL.64 [R1+0x468], R248 ;  /* 0x000468f801007387 */ /* 0x000fe40000100a00 */
[----:B------:R-:W3:Y:S01]  /*62b0*/  LDC R3, c[0x0][0x3a0] ;  /* 0x0000e800ff037b82 */ /* 0x000ee20000000800 */
[----:B------:R-:W-:Y:S01]  /*62c0*/  ISETP.GE.U32.AND P4, PT, R0, 0x7fffff97, PT ;  /* 0x7fffff970000780c */ /* 0x000fe20003f86070 */
[----:B------:R1:W-:Y:S01]  /*62d0*/  STL.64 [R1+0x460], R246 ;  /* 0x000460f601007387 */ /* 0x0003e20000100a00 */
[----:B--2---:R-:W-:-:S03]  /*62e0*/  VIADD R0, R244, 0xffffffb5 ;  /* 0xffffffb5f4007836 */ /* 0x004fc60000000000 */
[----:B------:R2:W-:Y:S02]  /*62f0*/  LDGSTS.E [R207+0x23600], desc[UR26][R246.64], !P5 ;  /* 0x23600000f6cf7fae */ /* 0x0005e4000e9a101a */
[----:B------:R-:W2:Y:S01]  /*6300*/  LDC R244, c[0x0][0x3a0] ;  /* 0x0000e800fff47b82 */ /* 0x000ea20000000800 */
[----:B------:R-:W-:Y:S01]  /*6310*/  ISETP.GE.U32.AND P5, PT, R0, 0x7fffff96, PT ;  /* 0x7fffff960000780c */ /* 0x000fe20003fa6070 */
[----:B----4-:R-:W-:-:S04]  /*6320*/  IMAD.WIDE R104, R136, 0x4, R104 ;  /* 0x0000000488687825 */ /* 0x010fc800078e0268 */
[----:B-1----:R-:W-:Y:S02]  /*6330*/  VIADD R0, R245, 0xffffffb4 ;  /* 0xffffffb4f5007836 */ /* 0x002fe40000000000 */
[----:B------:R-:W1:Y:S01]  /*6340*/  LDC R245, c[0x0][0x3a0] ;  /* 0x0000e800fff57b82 */ /* 0x000e620000000800 */
[----:B------:R-:W-:-:S04]  /*6350*/  IMAD.WIDE R102, R136, 0x4, R102 ;  /* 0x0000000488667825 */ /* 0x000fc800078e0266 */
[----:B------:R-:W-:-:S04]  /*6360*/  IMAD.WIDE R100, R136, 0x4, R100 ;  /* 0x0000000488647825 */ /* 0x000fc800078e0264 */
[----:B------:R-:W-:-:S04]  /*6370*/  IMAD.WIDE R106, R136, 0x4, R106 ;  /* 0x00000004886a7825 */ /* 0x000fc800078e026a */
[----:B------:R-:W-:-:S04]  /*6380*/  IMAD.WIDE R238, R136, 0x4, R238 ;  /* 0x0000000488ee7825 */ /* 0x000fc800078e02ee */
[----:B------:R-:W-:-:S04]  /*6390*/  IMAD.WIDE R240, R136, 0x4, R240 ;  /* 0x0000000488f07825 */ /* 0x000fc800078e02f0 */
[----:B---3--:R-:W-:-:S04]  /*63a0*/  IMAD.WIDE R242, R136, 0x4, R242 ;  /* 0x0000000488f27825 */ /* 0x008fc800078e02f2 */
[----:B--2---:R-:W-:-:S04]  /*63b0*/  IMAD.WIDE R246, R136, 0x4, R204 ;  /* 0x0000000488f67825 */ /* 0x004fc800078e02cc */
[----:B------:R-:W-:-:S04]  /*63c0*/  IMAD.WIDE R248, R136, 0x4, R138 ;  /* 0x0000000488f87825 */ /* 0x000fc800078e028a */
[C---:B------:R-:W-:Y:S02]  /*63d0*/  IMAD.WIDE R250, R136.reuse, 0x4, R140 ;  /* 0x0000000488fa7825 */ /* 0x040fe400078e028c */
[----:B------:R-:W5:Y:S04]  /*63e0*/  LDL.LU.64 R140, [R1+0x5d8] ;  /* 0x0005d800018c7983 */ /* 0x000f680000300a00 */
[----:B------:R-:W5:Y:S04]  /*63f0*/  LDL.LU.64 R138, [R1+0x5d0] ;  /* 0x0005d000018a7983 */ /* 0x000f680000300a00 */
[----:B------:R-:W5:Y:S01]  /*6400*/  LDL.LU.64 R204, [R1+0x5c8] ;  /* 0x0005c80001cc7983 */ /* 0x000f620000300a00 */
[----:B------:R-:W-:-:S05]  /*6410*/  IMAD.WIDE R202, R136, 0x4, R202 ;  /* 0x0000000488ca7825 */ /* 0x000fca00078e02ca */
[----:B------:R2:W-:Y:S04]  /*6420*/  STL.64 [R1+0x1d0], R202 ;  /* 0x0001d0ca01007387 */ /* 0x0005e80000100a00 */
[----:B------:R-:W-:Y:S04]  /*6430*/  STL.64 [R1+0x458], R250 ;  /* 0x000458fa01007387 */ /* 0x000fe80000100a00 */
[----:B------:R-:W-:Y:S04]  /*6440*/  LDGSTS.E [R207+0x23800], desc[UR26][R202.64], !P6 ;  /* 0x23800000cacf7fae */ /* 0x000fe8000f1a101a */
[----:B------:R-:W-:Y:S04]  /*6450*/  LDGSTS.E [R207+0x23a00], desc[UR26][R250.64], !P6 ;  /* 0x23a00000facf7fae */ /* 0x000fe8000f1a101a */
[----:B------:R-:W-:Y:S04]  /*6460*/  LDGSTS.E [R207+0x23c00], desc[UR26][R248.64], !P6 ;  /* 0x23c00000f8cf7fae */ /* 0x000fe8000f1a101a */
[----:B--2---:R-:W5:Y:S04]  /*6470*/  LDL.LU.64 R202, [R1+0x5c0] ;  /* 0x0005c00001ca7983 */ /* 0x004f680000300a00 */
[----:B------:R-:W-:Y:S04]  /*6480*/  STL.64 [R1+0x450], R248 ;  /* 0x000450f801007387 */ /* 0x000fe80000100a00 */
[----:B------:R-:W-:Y:S04]  /*6490*/  STL.64 [R1+0x448], R246 ;  /* 0x000448f601007387 */ /* 0x000fe80000100a00 */
[----:B------:R-:W-:Y:S01]  /*64a0*/  LDGSTS.E [R207+0x23e00], desc[UR26][R246.64], !P6 ;  /* 0x23e00000f6cf7fae */ /* 0x000fe2000f1a101a */
[----:B------:R-:W-:-:S03]  /*64b0*/  ISETP.GE.U32.AND P6, PT, R0, 0x7fffff95, PT ;  /* 0x7fffff950000780c */ /* 0x000fc60003fc6070 */
[----:B------:R-:W-:Y:S01]  /*64c0*/  STL.64 [R1+0x1c0], R242 ;  /* 0x0001c0f201007387 */ /* 0x000fe20000100a00 */
[----:B------:R-:W-:Y:S02]  /*64d0*/  VIADD R0, R3, 0xffffffb3 ;  /* 0xffffffb303007836 */ /* 0x000fe40000000000 */
[----:B------:R-:W2:Y:S01]  /*64e0*/  LDC R3, c[0x0][0x3a0] ;  /* 0x0000e800ff037b82 */ /* 0x000ea20000000800 */
[----:B------:R-:W-:Y:S04]  /*64f0*/  LDGSTS.E [R207+0x24000], desc[UR26][R242.64], !P2 ;  /* 0x24000000f2cf7fae */ /* 0x000fe8000d1a101a */
[----:B------:R-:W-:Y:S04]  /*6500*/  STL.64 [R1+0x440], R240 ;  /* 0x000440f001007387 */ /* 0x000fe80000100a00 */
[----:B------:R-:W-:Y:S04]  /*6510*/  LDGSTS.E [R207+0x24200], desc[UR26][R240.64], !P2 ;  /* 0x24200000f0cf7fae */ /* 0x000fe8000d1a101a */
[----:B------:R-:W-:Y:S04]  /*6520*/  STL.64 [R1+0x438], R238 ;  /* 0x000438ee01007387 */ /* 0x000fe80000100a00 */
[----:B------:R-:W-:Y:S04]  /*6530*/  LDGSTS.E [R207+0x24400], desc[UR26][R238.64], !P2 ;  /* 0x24400000eecf7fae */ /* 0x000fe8000d1a101a */
[----:B------:R3:W-:Y:S04]  /*6540*/  STL.64 [R1+0x430], R100 ;  /* 0x0004306401007387 */ /* 0x0007e80000100a00 */
[----:B------:R3:W-:Y:S04]  /*6550*/  LDGSTS.E [R207+0x24600], desc[UR26][R100.64], !P2 ;  /* 0x2460000064cf7fae */ /* 0x0007e8000d1a101a */
[----:B------:R-:W-:Y:S04]  /*6560*/  STL.64 [R1+0x1a8], R102 ;  /* 0x0001a86601007387 */ /* 0x000fe80000100a00 */
[----:B------:R-:W-:Y:S01]  /*6570*/  LDGSTS.E [R207+0x24800], desc[UR26][R102.64], !P4 ;  /* 0x2480000066cf7fae */ /* 0x000fe2000e1a101a */
[----:B---3--:R-:W-:-:S03]  /*6580*/  IMAD.WIDE R100, R136, 0x4, R108 ;  /* 0x0000000488647825 */ /* 0x008fc600078e026c */
[----:B------:R-:W-:Y:S04]  /*6590*/  STL.64 [R1+0x428], R104 ;  /* 0x0004286801007387 */ /* 0x000fe80000100a00 */
[----:B------:R-:W-:Y:S04]  /*65a0*/  LDGSTS.E [R207+0x24a00], desc[UR26][R104.64], !P4 ;  /* 0x24a0000068cf7fae */ /* 0x000fe8000e1a101a */
[----:B------:R3:W-:Y:S04]  /*65b0*/  STL.64 [R1+0x420], R106 ;  /* 0x0004206a01007387 */ /* 0x0007e80000100a00 */
[----:B------:R3:W-:Y:S04]  /*65c0*/  LDGSTS.E [R207+0x24c00], desc[UR26][R106.64], !P4 ;  /* 0x24c000006acf7fae */ /* 0x0007e8000e1a101a */
[----:B------:R4:W-:Y:S04]  /*65d0*/  STL.64 [R1+0x418], R100 ;  /* 0x0004186401007387 */ /* 0x0009e80000100a00 */
[----:B------:R4:W-:Y:S01]  /*65e0*/  LDGSTS.E [R207+0x24e00], desc[UR26][R100.64], !P4 ;  /* 0x24e0000064cf7fae */ /* 0x0009e2000e1a101a */
[----:B------:R-:W-:Y:S01]  /*65f0*/  IMAD.WIDE R108, R136, 0x4, R110 ;  /* 0x00000004886c7825 */ /* 0x000fe200078e026e */
[----:B------:R-:W-:-:S03]  /*6600*/  ISETP.GE.U32.AND P2, PT, R0, 0x7fffff94, PT ;  /* 0x7fffff940000780c */ /* 0x000fc60003f46070 */
[C---:B---3--:R-:W-:Y:S01]  /*6610*/  IMAD.WIDE R106, R136.reuse, 0x4, R112 ;  /* 0x00000004886a7825 */ /* 0x048fe200078e0270 */
[----:B----4-:R-:W3:Y:S03]  /*6620*/  LDC R100, c[0x0][0x3a0] ;  /* 0x0000e800ff647b82 */ /* 0x010ee60000000800 */
[----:B------:R-:W-:Y:S01]  /*6630*/  IMAD.WIDE R104, R136, 0x4, R114 ;  /* 0x0000000488687825 */ /* 0x000fe200078e0272 */
[----:B------:R-:W-:Y:S01]  /*6640*/  IADD3 R0, PT, PT, R244, -0x4e, RZ ;  /* 0xffffffb2f4007810 */ /* 0x000fe20007ffe0ff */
[----:B------:R4:W-:Y:S02]  /*6650*/  STL.64 [R1+0x188], R108 ;  /* 0x0001886c01007387 */ /* 0x0009e40000100a00 */
[----:B------:R-:W-:Y:S02]  /*6660*/  IMAD.WIDE R102, R136, 0x4, R116 ;  /* 0x0000000488667825 */ /* 0x000fe400078e0274 */
[----:B------:R4:W-:Y:S01]  /*6670*/  LDGSTS.E [R207+0x25000], desc[UR26][R108.64], !P5 ;  /* 0x250000006ccf7fae */ /* 0x0009e2000e9a101a */
[----:B------:R-:W-:Y:S01]  /*6680*/  ISETP.GE.U32.AND P4, PT, R0, 0x7fffff93, PT ;  /* 0x7fffff930000780c */ /* 0x000fe20003f86070 */
[----:B-1----:R-:W-:Y:S01]  /*6690*/  VIADD R0, R245, 0xffffffb1 ;  /* 0xffffffb1f5007836 */ /* 0x002fe20000000000 */
[----:B------:R-:W1:Y:S01]  /*66a0*/  LDC R101, c[0x0][0x3a0] ;  /* 0x0000e800ff657b82 */ /* 0x000e620000000800 */
[----:B------:R2:W-:Y:S04]  /*66b0*/  STL.64 [R1+0x410], R106 ;  /* 0x0004106a01007387 */ /* 0x0005e80000100a00 */
[----:B------:R2:W-:Y:S01]  /*66c0*/  LDGSTS.E [R207+0x25200], desc[UR26][R106.64], !P5 ;  /* 0x252000006acf7fae */ /* 0x0005e2000e9a101a */
[----:B----4-:R-:W-:-:S03]  /*66d0*/  IMAD.WIDE R108, R136, 0x4, R118 ;  /* 0x00000004886c7825 */ /* 0x010fc600078e0276 */
[----:B------:R4:W-:Y:S04]  /*66e0*/  STL.64 [R1+0x408], R104 ;  /* 0x0004086801007387 */ /* 0x0009e80000100a00 */
[----:B------:R4:W-:Y:S01]  /*66f0*/  LDGSTS.E [R207+0x25400], desc[UR26][R104.64], !P5 ;  /* 0x2540000068cf7fae */ /* 0x0009e2000e9a101a */
[----:B--2---:R-:W-:-:S03]  /*6700*/  IMAD.WIDE R106, R136, 0x4, R120 ;  /* 0x00000004886a7825 */ /* 0x004fc600078e0278 */
[----:B------:R2:W-:Y:S04]  /*6710*/  STL.64 [R1+0x400], R102 ;  /* 0x0004006601007387 */ /* 0x0005e80000100a00 */
[----:B------:R2:W-:Y:S01]  /*6720*/  LDGSTS.E [R207+0x25600], desc[UR26][R102.64], !P5 ;  /* 0x2560000066cf7fae */ /* 0x0005e2000e9a101a */
[----:B----4-:R-:W-:-:S03]  /*6730*/  IMAD.WIDE R104, R136, 0x4, R122 ;  /* 0x0000000488687825 */ /* 0x010fc600078e027a */
[----:B------:R4:W-:Y:S01]  /*6740*/  STL.64 [R1+0x180], R108 ;  /* 0x0001806c01007387 */ /* 0x0009e20000100a00 */
[----:B------:R-:W-:-:S03]  /*6750*/  ISETP.GE.U32.AND P5, PT, R0, 0x7fffff92, PT ;  /* 0x7fffff920000780c */ /* 0x000fc60003fa6070 */
[----:B------:R4:W-:Y:S01]  /*6760*/  LDGSTS.E [R207+0x25800], desc[UR26][R108.64], !P6 ;  /* 0x258000006ccf7fae */ /* 0x0009e2000f1a101a */
[----:B--2---:R-:W-:-:S03]  /*6770*/  IMAD.WIDE R102, R136, 0x4, R124 ;  /* 0x0000000488667825 */ /* 0x004fc600078e027c */
[----:B------:R2:W-:Y:S04]  /*6780*/  STL.64 [R1+0x3f8], R106 ;  /* 0x0003f86a01007387 */ /* 0x0005e80000100a00 */
[----:B------:R2:W-:Y:S01]  /*6790*/  LDGSTS.E [R207+0x25a00], desc[UR26][R106.64], !P6 ;  /* 0x25a000006acf7fae */ /* 0x0005e2000f1a101a */
[----:B------:R-:W-:Y:S02]  /*67a0*/  VIADD R0, R3, 0xffffffb0 ;  /* 0xffffffb003007836 */ /* 0x000fe40000000000 */
[----:B------:R-:W1:Y:S01]  /*67b0*/  LDC R3, c[0x0][0x3a0] ;  /* 0x0000e800ff037b82 */ /* 0x000e620000000800 */
[C---:B----4-:R-:W-:Y:S01]  /*67c0*/  IMAD.WIDE R108, R136.reuse, 0x4, R126 ;  /* 0x00000004886c7825 */ /* 0x050fe200078e027e */
        /* <DEDUP_REMOVED lines=12> */
[----:B---3--:R-:W-:Y:S02]  /*6890*/  VIADD R0, R100, 0xffffffaf ;  /* 0xffffffaf64007836 */ /* 0x008fe40000000000 */
[----:B------:R-:W3:Y:S01]  /*68a0*/  LDC R100, c[0x0][0x3a0] ;  /* 0x0000e800ff647b82 */ /* 0x000ee20000000800 */
[C---:B----4-:R-:W-:Y:S01]  /*68b0*/  IMAD.WIDE R108, R136.reuse, 0x4, R134 ;  /* 0x00000004886c7825 */ /* 0x050fe200078e0286 */
[----:B------:R4:W-:Y:S04]  /*68c0*/  STL.64 [R1+0x3d8], R104 ;  /* 0x0003d86801007387 */ /* 0x0009e80000100a00 */
[----:B------:R4:W-:Y:S01]  /*68d0*/  LDGSTS.E [R207+0x26400], desc[UR26][R104.64], !P2 ;  /* 0x2640000068cf7fae */ /* 0x0009e2000d1a101a */
[----:B--2---:R-:W-:-:S03]  /*68e0*/  IMAD.WIDE R106, R136, 0x4, R144 ;  /* 0x00000004886a7825 */ /* 0x004fc600078e0290 */
[----:B------:R2:W-:Y:S04]  /*68f0*/  STL.64 [R1+0x3d0], R102 ;  /* 0x0003d06601007387 */ /* 0x0005e80000100a00 */
[----:B------:R2:W-:Y:S01]  /*6900*/  LDGSTS.E [R207+0x26600], desc[UR26][R102.64], !P2 ;  /* 0x2660000066cf7fae */ /* 0x0005e2000d1a101a */
[----:B----4-:R-:W-:-:S03]  /*6910*/  IMAD.WIDE R104, R136, 0x4, R146 ;  /* 0x0000000488687825 */ /* 0x010fc600078e0292 */
[----:B------:R-:W-:Y:S04]  /*6920*/  STL.64 [R1+0x170], R108 ;  /* 0x0001706c01007387 */ /* 0x000fe80000100a00 */
[----:B------:R-:W-:Y:S01]  /*6930*/  LDGSTS.E [R207+0x26800], desc[UR26][R108.64], !P4 ;  /* 0x268000006ccf7fae */ /* 0x000fe2000e1a101a */
[----:B--2---:R-:W-:-:S03]  /*6940*/  IMAD.WIDE R102, R136, 0x4, R148 ;  /* 0x0000000488667825 */ /* 0x004fc600078e0294 */
[----:B------:R-:W-:Y:S04]  /*6950*/  STL.64 [R1+0x3c8], R106 ;  /* 0x0003c86a01007387 */ /* 0x000fe80000100a00 */
[----:B------:R-:W-:Y:S04]  /*6960*/  LDGSTS.E [R207+0x26a00], desc[UR26][R106.64], !P4 ;  /* 0x26a000006acf7fae */ /* 0x000fe8000e1a101a */
[----:B------:R-:W-:Y:S04]  /*6970*/  STL.64 [R1+0x3c0], R104 ;  /* 0x0003c06801007387 */ /* 0x000fe80000100a00 */
[----:B------:R-:W-:Y:S04]  /*6980*/  LDGSTS.E [R207+0x26c00], desc[UR26][R104.64], !P4 ;  /* 0x26c0000068cf7fae */ /* 0x000fe8000e1a101a */
[----:B------:R2:W-:Y:S04]  /*6990*/  STL.64 [R1+0x3b8], R102 ;  /* 0x0003b86601007387 */ /* 0x0005e80000100a00 */
[----:B------:R2:W-:Y:S01]  /*69a0*/  LDGSTS.E [R207+0x26e00], desc[UR26][R102.64], !P4 ;  /* 0x26e0000066cf7fae */ /* 0x0005e2000e1a101a */
[----:B------:R-:W-:Y:S01]  /*69b0*/  ISETP.GE.U32.AND P2, PT, R0, 0x7fffff90, PT ;  /* 0x7fffff900000780c */ /* 0x000fe20003f46070 */
[----:B------:R-:W-:Y:S01]  /*69c0*/  IMAD.WIDE R110, R136, 0x4, R150 ;  /* 0x00000004886e7825 */ /* 0x000fe200078e0296 */
[----:B-1----:R-:W-:-:S02]  /*69d0*/  IADD3 R0, PT, PT, R101, -0x52, RZ ;  /* 0xffffffae65007810 */ /* 0x002fc40007ffe0ff */
[----:B------:R-:W1:Y:S08]  /*69e0*/  LDC R101, c[0x0][0x3a0] ;  /* 0x0000e800ff657b82 */ /* 0x000e700000000800 */
[----:B--2---:R-:W2:Y:S01]  /*69f0*/  LDC R102, c[0x0][0x3a0] ;  /* 0x0000e800ff667b82 */ /* 0x004ea20000000800 */
[----:B------:R-:W-:Y:S01]  /*6a00*/  IMAD.WIDE R108, R136, 0x4, R152 ;  /* 0x00000004886c7825 */ /* 0x000fe200078e0298 */
[----:B------:R-:W-:-:S03]  /*6a10*/  ISETP.GE.U32.AND P4, PT, R0, 0x7fffff8f, PT ;  /* 0x7fffff8f0000780c */ /* 0x000fc60003f86070 */
[C---:B------:R-:W-:Y:S01]  /*6a20*/  IMAD.WIDE R106, R136.reuse, 0x4, R154 ;  /* 0x00000004886a7825 */ /* 0x040fe200078e029a */
[----:B------:R4:W-:Y:S02]  /*6a30*/  STL.64 [R1+0x168], R110 ;  /* 0x0001686e01007387 */ /* 0x0009e40000100a00 */
[----:B------:R-:W1:Y:S01]  /*6a40*/  LDC R103, c[0x0][0x3a0] ;  /* 0x0000e800ff677b82 */ /* 0x000e620000000800 */
[C---:B------:R-:W-:Y:S01]  /*6a50*/  IMAD.WIDE R104, R136.reuse, 0x4, R156 ;  /* 0x0000000488687825 */ /* 0x040fe200078e029c */
[----:B------:R4:W-:Y:S03]  /*6a60*/  LDGSTS.E [R207+0x27000], desc[UR26][R110.64], !P5 ;  /* 0x270000006ecf7fae */ /* 0x0009e6000e9a101a */
[----:B------:R-:W-:Y:S01]  /*6a70*/  VIADD R0, R3, 0xffffffad ;  /* 0xffffffad03007836 */ /* 0x000fe20000000000 */
[----:B------:R3:W-:Y:S02]  /*6a80*/  STL.64 [R1+0x3b0], R108 ;  /* 0x0003b06c01007387 */ /* 0x0007e40000100a00 */
[----:B------:R-:W1:Y:S02]  /*6a90*/  LDC R3, c[0x0][0x3a0] ;  /* 0x0000e800ff037b82 */ /* 0x000e640000000800 */
[----:B------:R3:W-:Y:S01]  /*6aa0*/  LDGSTS.E [R207+0x27200], desc[UR26][R108.64], !P5 ;  /* 0x272000006ccf7fae */ /* 0x0007e2000e9a101a */
[----:B----4-:R-:W-:-:S03]  /*6ab0*/  IMAD.WIDE R110, R136, 0x4, R158 ;  /* 0x00000004886e7825 */ /* 0x010fc600078e029e */
[----:B------:R4:W-:Y:S04]  /*6ac0*/  STL.64 [R1+0x3a8], R106 ;  /* 0x0003a86a01007387 */ /* 0x0009e80000100a00 */
[----:B------:R4:W-:Y:S01]  /*6ad0*/  LDGSTS.E [R207+0x27400], desc[UR26][R106.64], !P5 ;  /* 0x274000006acf7fae */ /* 0x0009e2000e9a101a */
[----:B---3--:R-:W-:-:S03]  /*6ae0*/  IMAD.WIDE R108, R136, 0x4, R160 ;  /* 0x00000004886c7825 */ /* 0x008fc600078e02a0 */
[----:B------:R3:W-:Y:S04]  /*6af0*/  STL.64 [R1+0x3a0], R104 ;  /* 0x0003a06801007387 */ /* 0x0007e80000100a00 */
[----:B------:R3:W-:Y:S01]  /*6b00*/  LDGSTS.E [R207+0x27600], desc[UR26][R104.64], !P5 ;  /* 0x2760000068cf7fae */ /* 0x0007e2000e9a101a */
[----:B------:R-:W-:Y:S01]  /*6b10*/  ISETP.GE.U32.AND P5, PT, R0, 0x7fffff8e, PT ;  /* 0x7fffff8e0000780c */ /* 0x000fe20003fa6070 */
[----:B------:R-:W-:Y:S02]  /*6b20*/  VIADD R0, R100, 0xffffffac ;  /* 0xffffffac64007836 */ /* 0x000fe40000000000 */
[C---:B----4-:R-:W-:Y:S01]  /*6b30*/  IMAD.WIDE R106, R136.reuse, 0x4, R162 ;  /* 0x00000004886a7825 */ /* 0x050fe200078e02a2 */
[----:B------:R4:W-:Y:S01]  /*6b40*/  LDGSTS.E [R207+0x27800], desc[UR26][R110.64], !P6 ;  /* 0x278000006ecf7fae */ /* 0x0009e2000f1a101a */
[----:B------:R-:W1:Y:S03]  /*6b50*/  LDC R100, c[0x0][0x3a0] ;  /* 0x0000e800ff647b82 */ /* 0x000e660000000800 */
[----:B------:R2:W-:Y:S01]  /*6b60*/  LDGSTS.E [R207+0x27a00], desc[UR26][R108.64], !P6 ;  /* 0x27a000006ccf7fae */ /* 0x0005e2000f1a101a */
[----:B---3--:R-:W-:-:S03]  /*6b70*/  IMAD.WIDE R104, R136, 0x4, R164 ;  /* 0x0000000488687825 */ /* 0x008fc600078e02a4 */
[----:B------:R4:W-:Y:S04]  /*6b80*/  STL.64 [R1+0x160], R110 ;  /* 0x0001606e01007387 */ /* 0x0009e80000100a00 */
[----:B------:R3:W-:Y:S04]  /*6b90*/  LDGSTS.E [R207+0x27c00], desc[UR26][R106.64], !P6 ;  /* 0x27c000006acf7fae */ /* 0x0007e8000f1a101a */
[----:B------:R3:W-:Y:S04]  /*6ba0*/  STL.64 [R1+0x398], R108 ;  /* 0x0003986c01007387 */ /* 0x0007e80000100a00 */
[----:B------:R3:W-:Y:S01]  /*6bb0*/  LDGSTS.E [R207+0x27e00], desc[UR26][R104.64], !P6 ;  /* 0x27e0000068cf7fae */ /* 0x0007e2000f1a101a */
[----:B----4-:R-:W-:Y:S01]  /*6bc0*/  IMAD.WIDE R110, R136, 0x4, R166 ;  /* 0x00000004886e7825 */ /* 0x010fe200078e02a6 */
[----:B------:R-:W-:-:S02]  /*6bd0*/  ISETP.GE.U32.AND P6, PT, R0, 0x7fffff8d, PT ;  /* 0x7fffff8d0000780c */ /* 0x000fc40003fc6070 */
[----:B------:R4:W-:Y:S01]  /*6be0*/  STL.64 [R1+0x390], R106 ;  /* 0x0003906a01007387 */ /* 0x0009e20000100a00 */
[----:B--2---:R-:W-:Y:S02]  /*6bf0*/  VIADD R0, R102, 0xffffffab ;  /* 0xffffffab66007836 */ /* 0x004fe40000000000 */
[----:B------:R-:W2:Y:S01]  /*6c00*/  LDC R102, c[0x0][0x3a0] ;  /* 0x0000e800ff667b82 */ /* 0x000ea20000000800 */
[C---:B---3--:R-:W-:Y:S01]  /*6c10*/  IMAD.WIDE R108, R136.reuse, 0x4, R168 ;  /* 0x00000004886c7825 */ /* 0x048fe200078e02a8 */
[----:B------:R3:W-:Y:S04]  /*6c20*/  STL.64 [R1+0x388], R104 ;  /* 0x0003886801007387 */ /* 0x0007e80000100a00 */
[----:B------:R1:W-:Y:S01]  /*6c30*/  STL.64 [R1+0x158], R110 ;  /* 0x0001586e01007387 */ /* 0x0003e20000100a00 */
[----:B----4-:R-:W-:-:S03]  /*6c40*/  IMAD.WIDE R106, R136, 0x4, R170 ;  /* 0x00000004886a7825 */ /* 0x010fc600078e02aa */
[----:B------:R1:W-:Y:S01]  /*6c50*/  LDGSTS.E [R207+0x28000], desc[UR26][R110.64], !P2 ;  /* 0x280000006ecf7fae */ /* 0x0003e2000d1a101a */
[----:B---3--:R-:W-:-:S03]  /*6c60*/  IMAD.WIDE R104, R136, 0x4, R172 ;  /* 0x0000000488687825 */ /* 0x008fc600078e02ac */
[----:B------:R3:W-:Y:S04]  /*6c70*/  STL.64 [R1+0x380], R108 ;  /* 0x0003806c01007387 */ /* 0x0007e80000100a00 */
[----:B------:R3:W-:Y:S01]  /*6c80*/  LDGSTS.E [R207+0x28200], desc[UR26][R108.64], !P2 ;  /* 0x282000006ccf7fae */ /* 0x0007e2000d1a101a */
[----:B-1----:R-:W-:-:S03]  /*6c90*/  IMAD.WIDE R110, R136, 0x4, R174 ;  /* 0x00000004886e7825 */ /* 0x002fc600078e02ae */
[----:B------:R1:W-:Y:S04]  /*6ca0*/  STL.64 [R1+0x378], R106 ;  /* 0x0003786a01007387 */ /* 0x0003e80000100a00 */
        /* <DEDUP_REMOVED lines=8> */
[----:B------:R3:W-:Y:S01]  /*6d30*/  STL.64 [R1+0x368], R108 ;  /* 0x0003686c01007387 */ /* 0x0007e20000100a00 */
[----:B------:R-:W-:-:S03]  /*6d40*/  ISETP.GE.U32.AND P2, PT, R0, 0x7fffff8c, PT ;  /* 0x7fffff8c0000780c */ /* 0x000fc60003f46070 */
[----:B------:R3:W-:Y:S01]  /*6d50*/  LDGSTS.E [R207+0x28a00], desc[UR26][R108.64], !P4 ;  /* 0x28a000006ccf7fae */ /* 0x0007e2000e1a101a */
[----:B-1----:R-:W-:-:S03]  /*6d60*/  IMAD.WIDE R110, R136, 0x4, R182 ;  /* 0x00000004886e7825 */ /* 0x002fc600078e02b6 */
[----:B------:R1:W-:Y:S01]  /*6d70*/  STL.64 [R1+0x360], R106 ;  /* 0x0003606a01007387 */ /* 0x0003e20000100a00 */
[----:B------:R-:W-:Y:S02]  /*6d80*/  IADD3 R0, PT, PT, R3, -0x56, RZ ;  /* 0xffffffaa03007810 */ /* 0x000fe40007ffe0ff */
[----:B------:R-:W4:Y:S01]  /*6d90*/  LDC R3, c[0x0][0x3a0] ;  /* 0x0000e800ff037b82 */ /* 0x000f220000000800 */
[----:B------:R1:W-:Y:S01]  /*6da0*/  LDGSTS.E [R207+0x28c00], desc[UR26][R106.64], !P4 ;  /* 0x28c000006acf7fae */ /* 0x0003e2000e1a101a */
[----:B---3--:R-:W-:-:S03]  /*6db0*/  IMAD.WIDE R108, R136, 0x4, R184 ;  /* 0x00000004886c7825 */ /* 0x008fc600078e02b8 */
[----:B------:R3:W-:Y:S04]  /*6dc0*/  STL.64 [R1+0x358], R104 ;  /* 0x0003586801007387 */ /* 0x0007e80000100a00 */
[----:B------:R3:W-:Y:S01]  /*6dd0*/  LDGSTS.E [R207+0x28e00], desc[UR26][R104.64], !P4 ;  /* 0x28e0000068cf7fae */ /* 0x0007e2000e1a101a */
[----:B-1----:R-:W-:-:S03]  /*6de0*/  IMAD.WIDE R106, R136, 0x4, R186 ;  /* 0x00000004886a7825 */ /* 0x002fc600078e02ba */
[----:B------:R1:W-:Y:S01]  /*6df0*/  STL.64 [R1+0x148], R110 ;  /* 0x0001486e01007387 */ /* 0x0003e20000100a00 */
[----:B------:R-:W-:-:S03]  /*6e00*/  ISETP.GE.U32.AND P4, PT, R0, 0x7fffff8b, PT ;  /* 0x7fffff8b0000780c */ /* 0x000fc60003f86070 */
[----:B------:R1:W-:Y:S01]  /*6e10*/  LDGSTS.E [R207+0x29000], desc[UR26][R110.64], !P5 ;  /* 0x290000006ecf7fae */ /* 0x0003e2000e9a101a */
[----:B---3--:R-:W-:-:S03]  /*6e20*/  IMAD.WIDE R104, R136, 0x4, R188 ;  /* 0x0000000488687825 */ /* 0x008fc600078e02bc */
[----:B------:R3:W-:Y:S04]  /*6e30*/  STL.64 [R1+0x350], R108 ;  /* 0x0003506c01007387 */ /* 0x0007e80000100a00 */
[----:B------:R3:W-:Y:S01]  /*6e40*/  LDGSTS.E [R207+0x29200], desc[UR26][R108.64], !P5 ;  /* 0x292000006ccf7fae */ /* 0x0007e2000e9a101a */
[----:B-1----:R-:W-:-:S03]  /*6e50*/  IMAD.WIDE R110, R136, 0x4, R190 ;  /* 0x00000004886e7825 */ /* 0x002fc600078e02be */
[----:B------:R1:W-:Y:S04]  /*6e60*/  STL.64 [R1+0x348], R106 ;  /* 0x0003486a01007387 */ /* 0x0003e80000100a00 */
[----:B------:R1:W-:Y:S01]  /*6e70*/  LDGSTS.E [R207+0x29400], desc[UR26][R106.64], !P5 ;  /* 0x294000006acf7fae */ /* 0x0003e2000e9a101a */
[----:B------:R-:W-:Y:S02]  /*6e80*/  VIADD R0, R101, 0xffffffa9 ;  /* 0xffffffa965007836 */ /* 0x000fe40000000000 */
[C---:B---3--:R-:W-:Y:S01]  /*6e90*/  IMAD.WIDE R108, R136.reuse, 0x4, R192 ;  /* 0x00000004886c7825 */ /* 0x048fe200078e02c0 */
        /* <DEDUP_REMOVED lines=12> */
[----:B--2---:R-:W-:Y:S02]  /*6f60*/  VIADD R0, R102, 0xffffffa8 ;  /* 0xffffffa866007836 */ /* 0x004fe40000000000 */
[----:B------:R-:W2:Y:S01]  /*6f70*/  LDC R102, c[0x0][0x3a0] ;  /* 0x0000e800ff667b82 */ /* 0x000ea20000000800 */
[C---:B---3--:R-:W-:Y:S01]  /*6f80*/  IMAD.WIDE R108, R136.reuse, 0x4, R208 ;  /* 0x00000004886c7825 */ /* 0x048fe200078e02d0 */
[----:B------:R3:W-:Y:S04]  /*6f90*/  STL.64 [R1+0x328], R104 ;  /* 0x0003286801007387 */ /* 0x0007e80000100a00 */
[----:B------:R3:W-:Y:S01]  /*6fa0*/  LDGSTS.E [R207+0x29e00], desc[UR26][R104.64], !P6 ;  /* 0x29e0000068cf7fae */ /* 0x0007e2000f1a101a */
[----:B-1----:R-:W-:-:S03]  /*6fb0*/  IMAD.WIDE R106, R136, 0x4, R210 ;  /* 0x00000004886a7825 */ /* 0x002fc600078e02d2 */
[----:B------:R-:W-:Y:S01]  /*6fc0*/  STL.64 [R1+0x138], R110 ;  /* 0x0001386e01007387 */ /* 0x000fe20000100a00 */
[----:B------:R-:W-:-:S03]  /*6fd0*/  ISETP.GE.U32.AND P6, PT, R0, 0x7fffff89, PT ;  /* 0x7fffff890000780c */ /* 0x000fc60003fc6070 */
[----:B------:R-:W-:Y:S01]  /*6fe0*/  LDGSTS.E [R207+0x2a000], desc[UR26][R110.64], !P2 ;  /* 0x2a0000006ecf7fae */ /* 0x000fe2000d1a101a */
[----:B---3--:R-:W-:-:S03]  /*6ff0*/  IMAD.WIDE R104, R136, 0x4, R212 ;  /* 0x0000000488687825 */ /* 0x008fc600078e02d4 */
[----:B------:R1:W-:Y:S04]  /*7000*/  STL.64 [R1+0x320], R108 ;  /* 0x0003206c01007387 */ /* 0x0003e80000100a00 */
[----:B------:R1:W-:Y:S01]  /*7010*/  LDGSTS.E [R207+0x2a200], desc[UR26][R108.64], !P2 ;  /* 0x2a2000006ccf7fae */ /* 0x0003e2000d1a101a */
[----:B------:R-:W-:-:S03]  /*7020*/  VIADD R0, R100, 0xffffffa7 ;  /* 0xffffffa764007836 */ /* 0x000fc60000000000 */
[----:B------:R3:W-:Y:S01]  /*7030*/  STL.64 [R1+0x318], R106 ;  /* 0x0003186a01007387 */ /* 0x0007e20000100a00 */
[----:B------:R-:W-:-:S03]  /*7040*/  IMAD.WIDE R100, R136, 0x4, R220 ;  /* 0x0000000488647825 */ /* 0x000fc600078e02dc */
        /* <DEDUP_REMOVED lines=10> */
[----:B------:R-:W-:-:S03]  /*70f0*/  IMAD.WIDE R110, R136, 0x4, R222 ;  /* 0x00000004886e7825 */ /* 0x000fc600078e02de */
[----:B------:R2:W-:Y:S01]  /*7100*/  STL.64 [R1+0x300], R104 ;  /* 0x0003006801007387 */ /* 0x0005e20000100a00 */
[----:B---3--:R-:W-:-:S03]  /*7110*/  IMAD.WIDE R108, R136, 0x4, R224 ;  /* 0x00000004886c7825 */ /* 0x008fc600078e02e0 */
[----:B------:R2:W-:Y:S01]  /*7120*/  LDGSTS.E [R207+0x2ac00], desc[UR26][R104.64], !P4 ;  /* 0x2ac0000068cf7fae */ /* 0x0005e2000e1a101a */
[----:B------:R-:W-:-:S03]  /*7130*/  ISETP.GE.U32.AND P2, PT, R0, 0x7fffff88, PT ;  /* 0x7fffff880000780c */ /* 0x000fc60003f46070 */
[----:B------:R3:W-:Y:S01]  /*7140*/  STL.64 [R1+0x2f8], R100 ;  /* 0x0002f86401007387 */ /* 0x0007e20000100a00 */
[----:B-1----:R-:W-:-:S03]  /*7150*/  IMAD.WIDE R106, R136, 0x4, R226 ;  /* 0x00000004886a7825 */ /* 0x002fc600078e02e2 */
[----:B------:R3:W-:Y:S01]  /*7160*/  LDGSTS.E [R207+0x2ae00], desc[UR26][R100.64], !P4 ;  /* 0x2ae0000064cf7fae */ /* 0x0007e2000e1a101a */
[----:B--2---:R-:W-:-:S03]  /*7170*/  IMAD.WIDE R104, R136, 0x4, R228 ;  /* 0x0000000488687825 */ /* 0x004fc600078e02e4 */
[----:B------:R1:W-:Y:S01]  /*7180*/  STL.64 [R1+0x128], R110 ;  /* 0x0001286e01007387 */ /* 0x0003e20000100a00 */
[----:B----4-:R-:W-:Y:S01]  /*7190*/  IADD3 R0, PT, PT, R3, -0x5a, RZ ;  /* 0xffffffa603007810 */ /* 0x010fe20007ffe0ff */
[C---:B------:R-:W-:Y:S02]  /*71a0*/  IMAD.WIDE R88, R136.reuse, 0x4, R88 ;  /* 0x0000000488587825 */ /* 0x040fe400078e0258 */
[----:B------:R1:W-:Y:S01]  /*71b0*/  LDGSTS.E [R207+0x2b000], desc[UR26][R110.64], !P5 ;  /* 0x2b0000006ecf7fae */ /* 0x0003e2000e9a101a */
[----:B------:R-:W2:Y:S03]  /*71c0*/  LDC R3, c[0x0][0x3a0] ;  /* 0x0000e800ff037b82 */ /* 0x000ea60000000800 */
[----:B------:R4:W-:Y:S04]  /*71d0*/  STL.64 [R1+0x2e0], R108 ;  /* 0x0002e06c01007387 */ /* 0x0009e80000100a00 */
[----:B------:R4:W-:Y:S01]  /*71e0*/  LDGSTS.E [R207+0x2b200], desc[UR26][R108.64], !P5 ;  /* 0x2b2000006ccf7fae */ /* 0x0009e2000e9a101a */
[----:B---3--:R-:W3:Y:S01]  /*71f0*/  LDC R101, c[0x0][0x3a0] ;  /* 0x0000e800ff657b82 */ /* 0x008ee20000000800 */
[----:B-1----:R-:W-:-:S02]  /*7200*/  IMAD.WIDE R110, R136, 0x4, R230 ;  /* 0x00000004886e7825 */ /* 0x002fc400078e02e6 */
[----:B------:R1:W-:Y:S04]  /*7210*/  STL.64 [R1+0x2d8], R106 ;  /* 0x0002d86a01007387 */ /* 0x0003e80000100a00 */
[----:B------:R1:W-:Y:S01]  /*7220*/  LDGSTS.E [R207+0x2b400], desc[UR26][R106.64], !P5 ;  /* 0x2b4000006acf7fae */ /* 0x0003e2000e9a101a */
[----:B------:R-:W2:Y:S01]  /*7230*/  LDC R100, c[0x0][0x3a0] ;  /* 0x0000e800ff647b82 */ /* 0x000ea20000000800 */
[C---:B----4-:R-:W-:Y:S02]  /*7240*/  IMAD.WIDE R108, R136.reuse, 0x4, R232 ;  /* 0x00000004886c7825 */ /* 0x050fe400078e02e8 */
[----:B------:R4:W-:Y:S04]  /*7250*/  STL.64 [R1+0x2d0], R104 ;  /* 0x0002d06801007387 */ /* 0x0009e80000100a00 */
[----:B------:R4:W-:Y:S01]  /*7260*/  LDGSTS.E [R207+0x2b600], desc[UR26][R104.64], !P5 ;  /* 0x2b60000068cf7fae */ /* 0x0009e2000e9a101a */
[----:B-1----:R-:W-:-:S03]  /*7270*/  IMAD.WIDE R106, R136, 0x4, R234 ;  /* 0x00000004886a7825 */ /* 0x002fc600078e02ea */
[----:B------:R-:W-:Y:S01]  /*7280*/  STL.64 [R1+0x120], R110 ;  /* 0x0001206e01007387 */ /* 0x000fe20000100a00 */
[----:B------:R-:W-:-:S03]  /*7290*/  ISETP.GE.U32.AND P4, PT, R0, 0x7fffff87, PT ;  /* 0x7fffff870000780c */ /* 0x000fc60003f86070 */
[----:B------:R-:W-:Y:S01]  /*72a0*/  LDGSTS.E [R207+0x2b800], desc[UR26][R110.64], !P6 ;  /* 0x2b8000006ecf7fae */ /* 0x000fe2000f1a101a */
[----:B----4-:R-:W-:-:S03]  /*72b0*/  IMAD.WIDE R104, R136, 0x4, R236 ;  /* 0x0000000488687825 */ /* 0x010fc600078e02ec */
[----:B------:R-:W-:Y:S01]  /*72c0*/  STL.64 [R1+0x2c8], R108 ;  /* 0x0002c86c01007387 */ /* 0x000fe20000100a00 */
[----:B------:R-:W-:-:S03]  /*72d0*/  VIADD R0, R103, 0xffffffa5 ;  /* 0xffffffa567007836 */ /* 0x000fc60000000000 */
[----:B------:R-:W-:Y:S04]  /*72e0*/  LDGSTS.E [R207+0x2ba00], desc[UR26][R108.64], !P6 ;  /* 0x2ba000006ccf7fae */ /* 0x000fe8000f1a101a */
[----:B------:R-:W-:Y:S04]  /*72f0*/  STL.64 [R1+0x2c0], R106 ;  /* 0x0002c06a01007387 */ /* 0x000fe80000100a00 */
[----:B------:R-:W-:Y:S01]  /*7300*/  LDGSTS.E [R207+0x2bc00], desc[UR26][R106.64], !P6 ;  /* 0x2bc000006acf7fae */ /* 0x000fe2000f1a101a */
[----:B------:R-:W-:-:S03]  /*7310*/  IMAD.WIDE R68, R136, 0x4, R68 ;  /* 0x0000000488447825 */ /* 0x000fc600078e0244 */
[----:B------:R-:W-:Y:S04]  /*7320*/  STL.64 [R1+0x2b8], R104 ;  /* 0x0002b86801007387 */ /* 0x000fe80000100a00 */
[----:B------:R-:W-:Y:S01]  /*7330*/  LDGSTS.E [R207+0x2be00], desc[UR26][R104.64], !P6 ;  /* 0x2be0000068cf7fae */ /* 0x000fe2000f1a101a */
[----:B------:R-:W-:-:S03]  /*7340*/  ISETP.GE.U32.AND P5, PT, R0, 0x7fffff86, PT ;  /* 0x7fffff860000780c */ /* 0x000fc60003fa6070 */
[----:B------:R1:W-:Y:S01]  /*7350*/  STL.64 [R1+0x118], R88 ;  /* 0x0001185801007387 */ /* 0x0003e20000100a00 */
[----:B------:R-:W-:-:S03]  /*7360*/  IMAD.WIDE R70, R136, 0x4, R70 ;  /* 0x0000000488467825 */ /* 0x000fc600078e0246 */
[----:B------:R1:W-:Y:S01]  /*7370*/  LDGSTS.E [R207+0x2c000], desc[UR26][R88.64], !P2 ;  /* 0x2c00000058cf7fae */ /* 0x0003e2000d1a101a */
[----:B------:R-:W-:Y:S02]  /*7380*/  VIADD R0, R102, 0xffffffa4 ;  /* 0xffffffa466007836 */ /* 0x000fe40000000000 */
[----:B------:R-:W-:Y:S01]  /*7390*/  IMAD.WIDE R72, R136, 0x4, R72 ;  /* 0x0000000488487825 */ /* 0x000fe200078e0248 */
[----:B------:R4:W-:Y:S01]  /*73a0*/  STL.64 [R1+0x2b0], R68 ;  /* 0x0002b04401007387 */ /* 0x0009e20000100a00 */
[----:B-1----:R-:W1:Y:S03]  /*73b0*/  LDC R88, c[0x0][0x3a0] ;  /* 0x0000e800ff587b82 */ /* 0x002e660000000800 */
[----:B------:R4:W-:Y:S01]  /*73c0*/  LDGSTS.E [R207+0x2c200], desc[UR26][R68.64], !P2 ;  /* 0x2c20000044cf7fae */ /* 0x0009e2000d1a101a */
[----:B------:R-:W-:Y:S01]  /*73d0*/  ISETP.GE.U32.AND P6, PT, R0, 0x7fffff85, PT ;  /* 0x7fffff850000780c */ /* 0x000fe20003fc6070 */
[----:B------:R-:W-:-:S02]  /*73e0*/  IMAD.WIDE R74, R136, 0x4, R74 ;  /* 0x00000004884a7825 */ /* 0x000fc400078e024a */
[----:B------:R2:W-:Y:S02]  /*73f0*/  STL.64 [R1+0x2a8], R70 ;  /* 0x0002a84601007387 */ /* 0x0005e40000100a00 */
[----:B---3--:R-:W-:Y:S02]  /*7400*/  VIADD R0, R101, 0xffffffa3 ;  /* 0xffffffa365007836 */ /* 0x008fe40000000000 */
[----:B------:R2:W-:Y:S04]  /*7410*/  LDGSTS.E [R207+0x2c400], desc[UR26][R70.64], !P2 ;  /* 0x2c40000046cf7fae */ /* 0x0005e8000d1a101a */
[----:B------:R3:W-:Y:S01]  /*7420*/  STL.64 [R1+0x2a0], R72 ;  /* 0x0002a04801007387 */ /* 0x0007e20000100a00 */
[----:B----4-:R-:W-:-:S03]  /*7430*/  IMAD.WIDE R68, R136, 0x4, R80 ;  /* 0x0000000488447825 */ /* 0x010fc600078e0250 */
[----:B------:R3:W-:Y:S01]  /*7440*/  LDGSTS.E [R207+0x2c600], desc[UR26][R72.64], !P2 ;  /* 0x2c60000048cf7fae */ /* 0x0007e2000d1a101a */
[----:B--2---:R-:W-:-:S03]  /*7450*/  IMAD.WIDE R70, R136, 0x4, R78 ;  /* 0x0000000488467825 */ /* 0x004fc600078e024e */
[----:B------:R2:W-:Y:S01]  /*7460*/  STL.64 [R1+0x110], R74 ;  /* 0x0001104a01007387 */ /* 0x0005e20000100a00 */
[----:B------:R-:W-:-:S03]  /*7470*/  ISETP.GE.U32.AND P2, PT, R0, 0x7fffff84, PT ;  /* 0x7fffff840000780c */ /* 0x000fc60003f46070 */
[----:B------:R2:W-:Y:S01]  /*7480*/  LDGSTS.E [R207+0x2c800], desc[UR26][R74.64], !P4 ;  /* 0x2c8000004acf7fae */ /* 0x0005e2000e1a101a */
[----:B---3--:R-:W-:Y:S01]  /*7490*/  IMAD.WIDE R72, R136, 0x4, R76 ;  /* 0x0000000488487825 */ /* 0x008fe200078e024c */
[----:B------:R-:W-:-:S04]  /*74a0*/  IADD3 R0, PT, PT, R100, -0x5e, RZ ;  /* 0xffffffa264007810 */ /* 0x000fc80007ffe0ff */
[----:B------:R3:W-:Y:S04]  /*74b0*/  STL.64 [R1+0x298], R72 ;  /* 0x0002984801007387 */ /* 0x0007e80000100a00 */
[----:B------:R3:W-:Y:S01]  /*74c0*/  LDGSTS.E [R207+0x2ca00], desc[UR26][R72.64], !P4 ;  /* 0x2ca0000048cf7fae */ /* 0x0007e2000e1a101a */
[----:B--2---:R-:W-:-:S03]  /*74d0*/  IMAD.WIDE R74, R136, 0x4, R98 ;  /* 0x00000004884a7825 */ /* 0x004fc600078e0262 */
[----:B------:R2:W-:Y:S04]  /*74e0*/  STL.64 [R1+0x290], R70 ;  /* 0x0002904601007387 */ /* 0x0005e80000100a00 */
[----:B------:R2:W-:Y:S01]  /*74f0*/  LDGSTS.E [R207+0x2cc00], desc[UR26][R70.64], !P4 ;  /* 0x2cc0000046cf7fae */ /* 0x0005e2000e1a101a */
[----:B---3--:R-:W-:-:S03]  /*7500*/  IMAD.WIDE R72, R136, 0x4, R82 ;  /* 0x0000000488487825 */ /* 0x008fc600078e0252 */
[----:B------:R3:W-:Y:S04]  /*7510*/  STL.64 [R1+0x288], R68 ;  /* 0x0002884401007387 */ /* 0x0007e80000100a00 */
[----:B------:R3:W-:Y:S01]  /*7520*/  LDGSTS.E [R207+0x2ce00], desc[UR26][R68.64], !P4 ;  /* 0x2ce0000044cf7fae */ /* 0x0007e2000e1a101a */
[----:B--2---:R-:W-:Y:S01]  /*7530*/  IMAD.WIDE R70, R136, 0x4, R84 ;  /* 0x0000000488467825 */ /* 0x004fe200078e0254 */
[----:B------:R-:W-:Y:S02]  /*7540*/  ISETP.GE.U32.AND P4, PT, R0, 0x7fffff83, PT ;  /* 0x7fffff830000780c */ /* 0x000fe40003f86070 */
[----:B------:R2:W-:Y:S01]  /*7550*/  STL.64 [R1+0x108], R74 ;  /* 0x0001084a01007387 */ /* 0x0005e20000100a00 */
[----:B------:R-:W-:-:S03]  /*7560*/  VIADD R0, R3, 0xffffffa1 ;  /* 0xffffffa103007836 */ /* 0x000fc60000000000 */
[----:B------:R2:W-:Y:S01]  /*7570*/  LDGSTS.E [R207+0x2d000], desc[UR26][R74.64], !P5 ;  /* 0x2d0000004acf7fae */ /* 0x0005e2000e9a101a */
[----:B---3--:R-:W-:-:S03]  /*7580*/  IMAD.WIDE R68, R136, 0x4, R86 ;  /* 0x0000000488447825 */ /* 0x008fc600078e0256 */
        /* <DEDUP_REMOVED lines=8> */
[----:B-1----:R-:W-:Y:S02]  /*7610*/  VIADD R3, R88, 0xffffffa0 ;  /* 0xffffffa058037836 */ /* 0x002fe40000000000 */
[----:B--2---:R-:W-:Y:S01]  /*7620*/  IMAD.WIDE R70, R136, 0x4, R92 ;  /* 0x0000000488467825 */ /* 0x004fe200078e025c */
[----:B------:R-:W-:Y:S01]  /*7630*/  ISETP.GE.U32.AND P5, PT, R0, 0x7fffff82, PT ;  /* 0x7fffff820000780c */ /* 0x000fe20003fa6070 */
[----:B------:R1:W-:Y:S02]  /*7640*/  LDGSTS.E [R207+0x2d800], desc[UR26][R74.64], !P6 ;  /* 0x2d8000004acf7fae */ /* 0x0003e4000f1a101a */
[----:B------:R-:W-:-:S02]  /*7650*/  IMAD.WIDE R66, R136, 0x4, R66 ;  /* 0x0000000488427825 */ /* 0x000fc400078e0242 */
[----:B------:R1:W-:Y:S02]  /*7660*/  LDGSTS.E [R207+0x2da00], desc[UR26][R72.64], !P6 ;  /* 0x2da0000048cf7fae */ /* 0x0003e4000f1a101a */
[C---:B---3--:R-:W-:Y:S02]  /*7670*/  IMAD.WIDE R68, R136.reuse, 0x4, R94 ;  /* 0x0000000488447825 */ /* 0x048fe400078e025e */
[----:B------:R1:W-:Y:S02]  /*7680*/  LDGSTS.E [R207+0x2dc00], desc[UR26][R70.64], !P6 ;  /* 0x2dc0000046cf7fae */ /* 0x0003e4000f1a101a */
[C---:B------:R-:W-:Y:S02]  /*7690*/  IMAD.WIDE R6, R136.reuse, 0x4, R6 ;  /* 0x0000000488067825 */ /* 0x040fe400078e0206 */
[----:B------:R1:W-:Y:S02]  /*76a0*/  LDGSTS.E [R207+0x2de00], desc[UR26][R68.64], !P6 ;  /* 0x2de0000044cf7fae */ /* 0x0003e4000f1a101a */
[C---:B------:R-:W-:Y:S01]  /*76b0*/  IMAD.WIDE R18, R136.reuse, 0x4, R18 ;  /* 0x0000000488127825 */ /* 0x040fe200078e0212 */
[----:B------:R-:W-:Y:S01]  /*76c0*/  ISETP.GE.U32.AND P6, PT, R3, 0x7fffff81, PT ;  /* 0x7fffff810300780c */ /* 0x000fe20003fc6070 */
[----:B------:R1:W-:Y:S02]  /*76d0*/  LDGSTS.E [R207+0x2e000], desc[UR26][R66.64], !P2 ;  /* 0x2e00000042cf7fae */ /* 0x0003e4000d1a101a */
[----:B------:R-:W-:-:S02]  /*76e0*/  IMAD.WIDE R22, R136, 0x4, R22 ;  /* 0x0000000488167825 */ /* 0x000fc400078e0216 */
[----:B------:R1:W-:Y:S02]  /*76f0*/  LDGSTS.E [R207+0x2e200], desc[UR26][R6.64], !P2 ;  /* 0x2e20000006cf7fae */ /* 0x0003e4000d1a101a */
[C---:B------:R-:W-:Y:S02]  /*7700*/  IMAD.WIDE R64, R136.reuse, 0x4, R64 ;  /* 0x0000000488407825 */ /* 0x040fe400078e0240 */
[----:B------:R1:W-:Y:S02]  /*7710*/  LDGSTS.E [R207+0x2e400], desc[UR26][R18.64], !P2 ;  /* 0x2e40000012cf7fae */ /* 0x0003e4000d1a101a */
[C---:B------:R-:W-:Y:S02]  /*7720*/  IMAD.WIDE R28, R136.reuse, 0x4, R28 ;  /* 0x00000004881c7825 */ /* 0x040fe400078e021c */
        /* <DEDUP_REMOVED lines=26> */
[----:B------:R-:W0:Y:S02]  /*78d0*/  LDGDEPBAR ;  /* 0x00000000000079af */ /* 0x000e240000000000 */
[C---:B------:R-:W-:Y:S02]  /*78e0*/  IMAD.WIDE R16, R143.reuse, 0x4, R16 ;  /* 0x000000048f107825 */ /* 0x040fe400078e0210 */
[----:B------:R1:W-:Y:S02]  /*78f0*/  LDGSTS.E [R201+0x34000], desc[UR26][R4.64], P3 ;  /* 0x3400000004c97fae */ /* 0x0003e400099a101a */
[C---:B------:R-:W-:Y:S02]  /*7900*/  IMAD.WIDE R250, R143.reuse, 0x4, R30 ;  /* 0x000000048ffa7825 */ /* 0x040fe400078e021e */
[----:B------:R1:W-:Y:S02]  /*7910*/  LDGSTS.E [R201+0x34400], desc[UR26][R34.64], P3 ;  /* 0x3440000022c97fae */ /* 0x0003e400099a101a */
[----:B------:R-:W-:-:S02]  /*7920*/  IMAD.WIDE R248, R143, 0x4, R10 ;  /* 0x000000048ff87825 */ /* 0x000fc400078e020a */
[----:B------:R1:W-:Y:S02]  /*7930*/  LDGSTS.E [R201+0x34800], desc[UR26][R42.64], P3 ;  /* 0x348000002ac97fae */ /* 0x0003e400099a101a */
        /* <DEDUP_REMOVED lines=18> */
[----:B------:R-:W-:Y:S02]  /*7a60*/  IMAD.WIDE R14, R143, 0x4, R14 ;  /* 0x000000048f0e7825 */ /* 0x000fe400078e020e */
[----:B------:R1:W-:Y:S04]  /*7a70*/  LDGSTS.E [R200+0x35200], desc[UR26][R12.64], P3 ;  /* 0x352000000cc87fae */ /* 0x0003e800099a101a */
[----:B------:R1:W-:Y:S01]  /*7a80*/  LDGSTS.E [R200+0x35600], desc[UR26][R20.64], P3 ;  /* 0x3560000014c87fae */ /* 0x0003e200099a101a */
[----:B------:R-:W2:Y:S03]  /*7a90*/  S2R R243, SR_TID.X ;  /* 0x0000000000f37919 */ /* 0x000ea60000002100 */
[----:B------:R1:W-:Y:S04]  /*7aa0*/  LDGSTS.E [R200+0x35a00], desc[UR26][R26.64], P3 ;  /* 0x35a000001ac87fae */ /* 0x0003e800099a101a */
[----:B------:R1:W-:Y:S04]  /*7ab0*/  LDGSTS.E [R200+0x35e00], desc[UR26][R14.64], P3 ;  /* 0x35e000000ec87fae */ /* 0x0003e800099a101a */
[----:B------:R-:W0:Y:S04]  /*7ac0*/  LDGDEPBAR ;  /* 0x00000000000079af */ /* 0x000e280000000000 */
[----:B------:R1:W-:Y:S04]  /*7ad0*/  STL.64 [R1+0x100], R74 ;  /* 0x0001004a01007387 */ /* 0x0003e80000100a00 */
[----:B------:R1:W-:Y:S04]  /*7ae0*/  STL.64 [R1+0x268], R72 ;  /* 0x0002684801007387 */ /* 0x0003e80000100a00 */
[----:B------:R1:W-:Y:S04]  /*7af0*/  STL.64 [R1+0x260], R70 ;  /* 0x0002604601007387 */ /* 0x0003e80000100a00 */
[----:B------:R1:W-:Y:S04]  /*7b00*/  STL.64 [R1+0x258], R68 ;  /* 0x0002584401007387 */ /* 0x0003e80000100a00 */
[----:B------:R1:W-:Y:S04]  /*7b10*/  STL.64 [R1+0x30], R4 ;  /* 0x0000300401007387 */ /* 0x0003e80000100a00 */
[----:B------:R1:W-:Y:S01]  /*7b20*/  STL.64 [R1+0x28], R38 ;  /* 0x0000282601007387 */ /* 0x0003e20000100a00 */
[----:B------:R-:W-:-:S04]  /*7b30*/  DEPBAR.LE SB0, 0x4 ;  /* 0x000081000000791a */ /* 0x000fc80000000000 */
[----:B------:R1:W-:Y:S04]  /*7b40*/  STL.64 [R1+0x20], R34 ;  /* 0x0000202201007387 */ /* 0x0003e80000100a00 */
[----:B------:R1:W-:Y:S04]  /*7b50*/  STL.64 [R1+0x10], R42 ;  /* 0x0000102a01007387 */ /* 0x0003e80000100a00 */
[----:B------:R1:W-:Y:S04]  /*7b60*/  STL.64 [R1+0x18], R36 ;  /* 0x0000182401007387 */ /* 0x0003e80000100a00 */
[----:B------:R1:W-:Y:S04]  /*7b70*/  STL.64 [R1], R16 ;  /* 0x0000001001007387 */ /* 0x0003e80000100a00 */
[----:B------:R1:W-:Y:S04]  /*7b80*/  STL.64 [R1+0x8], R8 ;  /* 0x0000080801007387 */ /* 0x0003e80000100a00 */
[----:B------:R1:W-:Y:S04]  /*7b90*/  STL.64 [R1+0x48], R40 ;  /* 0x0000482801007387 */ /* 0x0003e80000100a00 */
[----:B------:R1:W-:Y:S04]  /*7ba0*/  STL.64 [R1+0x40], R12 ;  /* 0x0000400c01007387 */ /* 0x0003e80000100a00 */
[----:B------:R1:W-:Y:S01]  /*7bb0*/  STL.64 [R1+0x38], R20 ;  /* 0x0000381401007387 */ /* 0x0003e20000100a00 */
[----:B------:R-:W3:Y:S03]  /*7bc0*/  S2R R2, SR_TID.X ;  /* 0x0000000000027919 */ /* 0x000ee60000002100 */
[----:B------:R1:W-:Y:S04]  /*7bd0*/  STL.64 [R1+0x250], R26 ;  /* 0x0002501a01007387 */ /* 0x0003e80000100a00 */
        /* <DEDUP_REMOVED lines=10> */
[----:B------:R1:W-:Y:S01]  /*7c80*/  STL.64 [R1+0x208], R46 ;  /* 0x0002082e01007387 */ /* 0x0003e20000100a00 */
[----:B--2---:R-:W-:-:S03]  /*7c90*/  IMAD.SHL.U32 R0, R243, 0x40, RZ ;  /* 0x00000040f3007824 */ /* 0x004fc600078e00ff */
[----:B------:R1:W-:Y:S04]  /*7ca0*/  STL.64 [R1+0x200], R48 ;  /* 0x0002003001007387 */ /* 0x0003e80000100a00 */
[----:B------:R1:W-:Y:S04]  /*7cb0*/  STL.64 [R1+0x1f8], R50 ;  /* 0x0001f83201007387 */ /* 0x0003e80000100a00 */
[----:B------:R1:W-:Y:S04]  /*7cc0*/  STL.64 [R1+0x1f0], R52 ;  /* 0x0001f03401007387 */ /* 0x0003e80000100a00 */
[----:B------:R1:W-:Y:S04]  /*7cd0*/  STL.64 [R1+0x1e8], R54 ;  /* 0x0001e83601007387 */ /* 0x0003e80000100a00 */
[----:B------:R1:W-:Y:S01]  /*7ce0*/  STL.64 [R1+0x1e0], R56 ;  /* 0x0001e03801007387 */ /* 0x0003e20000100a00 */
[----:B------:R-:W-:-:S03]  /*7cf0*/  LOP3.LUT R252, R243, 0x60, RZ, 0xc0, !PT ;  /* 0x00000060f3fc7812 */ /* 0x000fc600078ec0ff */
[----:B------:R1:W-:Y:S01]  /*7d00*/  STL.64 [R1+0x1d8], R58 ;  /* 0x0001d83a01007387 */ /* 0x0003e20000100a00 */
[----:B------:R-:W-:Y:S02]  /*7d10*/  SHF.L.U32 R3, R243, 0x4, RZ ;  /* 0x00000004f3037819 */ /* 0x000fe400000006ff */
[----:B------:R-:W-:Y:S02]  /*7d20*/  LOP3.LUT R0, R0, 0x600, RZ, 0xc0, !PT ;  /* 0x0000060000007812 */ /* 0x000fe400078ec0ff */
[----:B------:R-:W-:-:S03]  /*7d30*/  LOP3.LUT R3, R3, 0x70, RZ, 0xc0, !PT ;  /* 0x0000007003037812 */ /* 0x000fc600078ec0ff */
[----:B------:R-:W-:Y:S01]  /*7d40*/  IMAD R0, R252, 0x4, R0 ;  /* 0x00000004fc007824 */ /* 0x000fe200078e0200 */
[----:B---3--:R-:W-:-:S03]  /*7d50*/  LOP3.LUT R2, R2, 0x7f, RZ, 0xc0, !PT ;  /* 0x0000007f02027812 */ /* 0x008fc600078ec0ff */
[----:B------:R-:W-:Y:S01]  /*7d60*/  IMAD.IADD R0, R3, 0x1, R0 ;  /* 0x0000000103007824 */ /* 0x000fe200078e0200 */
[----:B------:R-:W-:Y:S01]  /*7d70*/  BAR.SYNC.DEFER_BLOCKING 0x0 ;  /* 0x0000000000007b1d */ /* 0x000fe20000010000 */
[----:B------:R-:W-:-:S05]  /*7d80*/  IMAD.SHL.U32 R2, R2, 0x4, RZ ;  /* 0x0000000402027824 */ /* 0x000fca00078e00ff */
[----:B------:R1:W2:Y:S04]  /*7d90*/  LDSM.16.M88.4 R100, [R0+UR10] ;  /* 0x0000000a0064783b */ /* 0x0002a80008000200 */
[----:B------:R1:W3:Y:S04]  /*7da0*/  LDSM.16.M88.4 R208, [R0+UR10+0x800] ;  /* 0x0008000a00d0783b */ /* 0x0002e80008000200 */
[----:B------:R1:W4:Y:S04]  /*7db0*/  LDSM.16.M88.4 R212, [R0+UR10+0x1000] ;  /* 0x0010000a00d4783b */ /* 0x0003280008000200 */
[----:B------:R1:W1:Y:S04]  /*7dc0*/  LDSM.16.M88.4 R216, [R0+UR10+0x1800] ;  /* 0x0018000a00d8783b */ /* 0x0002680008000200 */
        /* <DEDUP_REMOVED lines=27> */
[----:B------:R1:W1:Y:S01]  /*7f80*/  LDSM.16.M88.4 R228, [R0+UR10+0xf800] ;  /* 0x00f8000a00e4783b */ /* 0x0002620008000200 */
[----:B--234-:R-:W-:Y:S05]  /*7f90*/  @!P0 BRA `(.L_x_6) ;  /* 0x0000000800048947 */ /* 0x01cfea0003800000 */
[----:B-1----:R-:W-:Y:S01]  /*7fa0*/  IMAD.MOV.U32 R94, RZ, RZ, R126 ;  /* 0x000000ffff5e7224 */ /* 0x002fe200078e007e */
[----:B------:R-:W-:Y:S01]  /*7fb0*/  MOV R5, R208 ;  /* 0x000000d000057202 */ /* 0x000fe20000000f00 */
[----:B------:R-:W-:Y:S01]  /*7fc0*/  IMAD.MOV.U32 R4, RZ, RZ, R100 ;  /* 0x000000ffff047224 */ /* 0x000fe200078e0064 */
        /* <DEDUP_REMOVED lines=61> */
[----:B------:R-:W-:-:S02]  /*83a0*/  IMAD.MOV.U32 R6, RZ, RZ, R212 ;  /* 0x000000ffff067224 */ /* 0x000fc400078e00d4 */
[----:B------:R-:W-:Y:S02]  /*83b0*/  IMAD.MOV.U32 R7, RZ, RZ, R216 ;  /* 0x000000ffff077224 */ /* 0x000fe400078e00d8 */
[----:B------:R-:W-:Y:S02]  /*83c0*/  IMAD.MOV.U32 R10, RZ, RZ, R192 ;  /* 0x000000ffff0a7224 */ /* 0x000fe400078e00c0 */
[----:B------:R-:W-:Y:S02]  /*83d0*/  IMAD.MOV.U32 R11, RZ, RZ, R196 ;  /* 0x000000ffff0b7224 */ /* 0x000fe400078e00c4 */
[----:B------:R-:W-:Y:S02]  /*83e0*/  IMAD.MOV.U32 R14, RZ, RZ, R180 ;  /* 0x000000ffff0e7224 */ /* 0x000fe400078e00b4 */
[----:B------:R-:W-:Y:S02]  /*83f0*/  IMAD.MOV.U32 R15, RZ, RZ, R184 ;  /* 0x000000ffff0f7224 */ /* 0x000fe400078e00b8 */
        /* <DEDUP_REMOVED lines=57> */
[----:B------:R-:W-:-:S04]  /*8790*/  IMAD.MOV.U32 R131, RZ, RZ, R231 ;  /* 0x000000ffff837224 */ /* 0x000fc800078e00e7 */
[----:B------:R2:W-:Y:S03]  /*87a0*/  STTM.x128 tmem[UR12+0x100], R4 ;  /* 0x00010004000079ed */ /* 0x0005e600083c000c */
.L_x_6:
[----:B--2---:R-:W2:Y:S01]  /*87b0*/  LDL.LU.64 R82, [R1+0x20] ;  /* 0x0000200001527983 */ /* 0x004ea20000300a00 */
[C---:B-1----:R-:W-:Y:S01]  /*87c0*/  IMAD.SHL.U32 R233, R143.reuse, 0x4, RZ ;  /* 0x000000048fe97824 */ /* 0x042fe200078e00ff */
[----:B------:R-:W-:Y:S01]  /*87d0*/  SHF.R.S32.HI R252, RZ, 0x1f, R143 ;  /* 0x0000001ffffc7819 */ /* 0x000fe2000001148f */
[----:B------:R-:W-:Y:S01]  /*87e0*/  IMAD.SHL.U32 R2, R136, 0x4, RZ ;  /* 0x0000000488027824 */ /* 0x000fe200078e00ff */
[----:B------:R-:W3:Y:S01]  /*87f0*/  LDL.LU.64 R68, [R1+0x10] ;  /* 0x0000100001447983 */ /* 0x000ee20000300a00 */
[----:B------:R-:W1:Y:S03]  /*8800*/  LDC R232, c[0x0][0x3a0] ;  /* 0x0000e800ffe87b82 */ /* 0x000e660000000800 */
[----:B------:R-:W4:Y:S04]  /*8810*/  LDL.LU.64 R74, [R1] ;  /* 0x00000000014a7983 */ /* 0x000f280000300a00 */
[----:B------:R-:W4:Y:S04]  /*8820*/  LDL.LU.64 R66, [R1+0x38] ;  /* 0x0000380001427983 */ /* 0x000f280000300a00 */
        /* <DEDUP_REMOVED lines=27> */
[----:B------:R-:W4:Y:S01]  /*89e0*/  LDL.LU.64 R10, [R1+0x118] ;  /* 0x00011800010a7983 */ /* 0x000f220000300a00 */
[----:B------:R-:W-:-:S03]  /*89f0*/  SHF.L.U64.HI R3, R143, 0x2, R252 ;  /* 0x000000028f037819 */ /* 0x000fc600000102fc */
[----:B------:R-:W4:Y:S04]  /*8a00*/  LDL.LU.64 R8, [R1+0x110] ;  /* 0x0001100001087983 */ /* 0x000f280000300a00 */
[----:B------:R-:W4:Y:S04]  /*8a10*/  LDL.LU.64 R26, [R1+0x158] ;  /* 0x00015800011a7983 */ /* 0x000f280000300a00 */
[----:B------:R-:W4:Y:S04]  /*8a20*/  LDL.LU.64 R24, [R1+0x150] ;  /* 0x0001500001187983 */ /* 0x000f280000300a00 */
[----:B------:R-:W4:Y:S04]  /*8a30*/  LDL.LU.64 R38, [R1+0x60] ;  /* 0x0000600001267983 */ /* 0x000f280000300a00 */
[----:B------:R-:W4:Y:S04]  /*8a40*/  LDL.LU.64 R44, [R1+0x168] ;  /* 0x00016800012c7983 */ /* 0x000f280000300a00 */
[----:B------:R-:W4:Y:S04]  /*8a50*/  LDL.LU.64 R62, [R1+0x70] ;  /* 0x00007000013e7983 */ /* 0x000f280000300a00 */
[----:B-----5:R-:W-:Y:S04]  /*8a60*/  STL.64 [R1+0x5e0], R204 ;  /* 0x0005e0cc01007387 */ /* 0x020fe80000100a00 */
[----:B------:R-:W-:Y:S04]  /*8a70*/  STL.64 [R1+0x5d8], R202 ;  /* 0x0005d8ca01007387 */ /* 0x000fe80000100a00 */
[----:B------:R-:W-:Y:S04]  /*8a80*/  STL.64 [R1+0x5d0], R200 ;  /* 0x0005d0c801007387 */ /* 0x000fe80000100a00 */
[----:B------:R-:W-:Y:S04]  /*8a90*/  STL.64 [R1+0x5c8], R140 ;  /* 0x0005c88c01007387 */ /* 0x000fe80000100a00 */
[----:B------:R-:W-:Y:S04]  /*8aa0*/  STL.64 [R1+0x5c0], R138 ;  /* 0x0005c08a01007387 */ /* 0x000fe80000100a00 */
[----:B------:R-:W-:Y:S01]  /*8ab0*/  STL [R1+0x2f0], R233 ;  /* 0x0002f0e901007387 */ /* 0x000fe20000100800 */
[----:B------:R-:W-:Y:S01]  /*8ac0*/  UIADD3 UR13, UPT, UPT, UR11, 0x100, URZ ;  /* 0x000001000b0d7890 */ /* 0x000fe2000fffe0ff */
[----:B------:R-:W1:Y:S02]  /*8ad0*/  FENCE.VIEW.ASYNC.T ;  /* 0x00000000000073c6 */ /* 0x000e640000000200 */
[----:B-1----:R-:W-:Y:S01]  /*8ae0*/  BAR.SYNC.DEFER_BLOCKING 0x0 ;  /* 0x0000000000007b1d */ /* 0x002fe20000010000 */
[----:B--2---:R-:W-:-:S02]  /*8af0*/  IADD3 R70, P2, PT, R82, R233, RZ ;  /* 0x000000e952467210 */ /* 0x004fc40007f5e0ff */
[----:B---3--:R-:W-:-:S03]  /*8b00*/  IADD3 R64, P3, PT, R68, R233, RZ ;  /* 0x000000e944407210 */ /* 0x008fc60007f7e0ff */
[--C-:B------:R-:W-:Y:S01]  /*8b10*/  IMAD.X R71, R83, 0x1, R3.reuse, P2 ;  /* 0x0000000153477824 */ /* 0x100fe200010e0603 */
[----:B------:R-:W-:Y:S01]  /*8b20*/  IADD3 R68, P2, PT, R250, R233, RZ ;  /* 0x000000e9fa447210 */ /* 0x000fe20007f5e0ff */
[----:B------:R-:W-:-:S04]  /*8b30*/  IMAD.X R65, R69, 0x1, R3, P3 ;  /* 0x0000000145417824 */ /* 0x000fc800018e0603 */
[----:B------:R-:W-:Y:S01]  /*8b40*/  IMAD.X R69, R251, 0x1, R3, P2 ;  /* 0x00000001fb457824 */ /* 0x000fe200010e0603 */
[----:B----4-:R-:W-:-:S04]  /*8b50*/  IADD3 R60, P0, PT, R84, R233, RZ ;  /* 0x000000e9543c7210 */ /* 0x010fc80007f1e0ff */
[----:B------:R-:W-:-:S05]  /*8b60*/  IADD3.X R61, PT, PT, R85, R3, RZ, P0, !PT ;  /* 0x00000003553d7210 */ /* 0x000fca00007fe4ff */
[----:B------:R1:W-:Y:S04]  /*8b70*/  STL.64 [R1+0xf8], R60 ;  /* 0x0000f83c01007387 */ /* 0x0003e80000100a00 */
[----:B------:R2:W-:Y:S04]  /*8b80*/  STL.64 [R1+0xf0], R70 ;  /* 0x0000f04601007387 */ /* 0x0005e80000100a00 */
[----:B------:R3:W-:Y:S01]  /*8b90*/  STL.64 [R1+0xe8], R64 ;  /* 0x0000e84001007387 */ /* 0x0007e20000100a00 */
[----:B-1----:R-:W-:-:S03]  /*8ba0*/  IADD3 R60, P0, PT, R74, R233, RZ ;  /* 0x000000e94a3c7210 */ /* 0x002fc60007f1e0ff */
[----:B--2---:R-:W2:Y:S02]  /*8bb0*/  LDL.LU.64 R70, [R1+0x198] ;  /* 0x0001980001467983 */ /* 0x004ea40000300a00 */
[--C-:B------:R-:W-:Y:S01]  /*8bc0*/  IMAD.X R61, R75, 0x1, R3.reuse, P0 ;  /* 0x000000014b3d7824 */ /* 0x100fe200000e0603 */
[-C--:B------:R-:W-:Y:S01]  /*8bd0*/  IADD3 R74, P0, PT, R248, R233.reuse, RZ ;  /* 0x000000e9f84a7210 */ /* 0x080fe20007f1e0ff */
[----:B---3--:R-:W3:Y:S04]  /*8be0*/  LDL.LU.64 R64, [R1+0x1a0] ;  /* 0x0001a00001407983 */ /* 0x008ee80000300a00 */
[----:B------:R-:W-:Y:S01]  /*8bf0*/  IMAD.X R75, R249, 0x1, R3, P0 ;  /* 0x00000001f94b7824 */ /* 0x000fe200000e0603 */
[----:B------:R1:W-:Y:S04]  /*8c00*/  STL.64 [R1+0xe0], R60 ;  /* 0x0000e03c01007387 */ /* 0x0003e80000100a00 */
[----:B------:R4:W-:Y:S04]  /*8c10*/  STL.64 [R1+0xd8], R68 ;  /* 0x0000d84401007387 */ /* 0x0009e80000100a00 */
[----:B------:R4:W-:Y:S01]  /*8c20*/  STL.64 [R1+0xd0], R74 ;  /* 0x0000d04a01007387 */ /* 0x0009e20000100a00 */
[----:B-1----:R-:W-:Y:S01]  /*8c30*/  MOV R60, R58 ;  /* 0x0000003a003c7202 */ /* 0x002fe20000000f00 */
[----:B------:R-:W-:Y:S01]  /*8c40*/  IMAD.MOV.U32 R61, RZ, RZ, R59 ;  /* 0x000000ffff3d7224 */ /* 0x000fe200078e003b */
[----:B------:R-:W-:-:S02]  /*8c50*/  IADD3 R58, P3, PT, R246, R233, RZ ;  /* 0x000000e9f63a7210 */ /* 0x000fc40007f7e0ff */
[----:B----4-:R-:W-:Y:S02]  /*8c60*/  IADD3 R68, P2, PT, R244, R233, RZ ;  /* 0x000000e9f4447210 */ /* 0x010fe40007f5e0ff */
[----:B------:R-:W-:-:S03]  /*8c70*/  IADD3.X R59, PT, PT, R247, R3, RZ, P3, !PT ;  /* 0x00000003f73b7210 */ /* 0x000fc60001ffe4ff */
[--C-:B------:R-:W-:Y:S01]  /*8c80*/  IMAD.X R69, R245, 0x1, R3.reuse, P2 ;  /* 0x00000001f5457824 */ /* 0x100fe200010e0603 */
[-C--:B------:R-:W-:Y:S01]  /*8c90*/  IADD3 R74, P2, PT, R78, R233.reuse, RZ ;  /* 0x000000e94e4a7210 */ /* 0x080fe20007f5e0ff */
[----:B------:R1:W-:Y:S04]  /*8ca0*/  STL.64 [R1+0xc8], R58 ;  /* 0x0000c83a01007387 */ /* 0x0003e80000100a00 */
[----:B------:R4:W-:Y:S01]  /*8cb0*/  STL.64 [R1+0xc0], R68 ;  /* 0x0000c04401007387 */ /* 0x0009e20000100a00 */
[----:B------:R-:W-:Y:S01]  /*8cc0*/  IMAD.X R75, R79, 0x1, R3, P2 ;  /* 0x000000014f4b7824 */ /* 0x000fe200010e0603 */
[----:B-1----:R-:W-:Y:S01]  /*8cd0*/  IADD3 R58, P0, PT, R80, R233, RZ ;  /* 0x000000e9503a7210 */ /* 0x002fe20007f1e0ff */
[----:B----4-:R-:W-:-:S03]  /*8ce0*/  IMAD.MOV.U32 R68, RZ, RZ, R60 ;  /* 0x000000ffff447224 */ /* 0x010fc600078e003c */
[----:B------:R-:W-:Y:S01]  /*8cf0*/  IADD3.X R59, PT, PT, R81, R3, RZ, P0, !PT ;  /* 0x00000003513b7210 */ /* 0x000fe200007fe4ff */
[----:B------:R-:W-:Y:S01]  /*8d00*/  IMAD.MOV.U32 R69, RZ, RZ, R61 ;  /* 0x000000ffff457224 */ /* 0x000fe200078e003d */
[----:B------:R-:W-:Y:S01]  /*8d10*/  IADD3 R60, P3, PT, R72, R233, RZ ;  /* 0x000000e9483c7210 */ /* 0x000fe20007f7e0ff */
[----:B------:R-:W-:Y:S02]  /*8d20*/  IMAD.MOV.U32 R78, RZ, RZ, R68 ;  /* 0x000000ffff4e7224 */ /* 0x000fe400078e0044 */
[----:B------:R1:W-:Y:S01]  /*8d30*/  STL.64 [R1+0xb8], R58 ;  /* 0x0000b83a01007387 */ /* 0x0003e20000100a00 */
[----:B------:R-:W-:-:S03]  /*8d40*/  IMAD.MOV.U32 R79, RZ, RZ, R69 ;  /* 0x000000ffff4f7224 */ /* 0x000fc600078e0045 */
[----:B------:R4:W-:Y:S01]  /*8d50*/  STL.64 [R1+0xb0], R74 ;  /* 0x0000b04a01007387 */ /* 0x0009e20000100a00 */
[----:B------:R-:W-:-:S03]  /*8d60*/  IADD3.X R61, PT, PT, R73, R3, RZ, P3, !PT ;  /* 0x00000003493d7210 */ /* 0x000fc60001ffe4ff */
[----:B------:R-:W2:Y:S01]  /*8d70*/  LDL.LU.64 R68, [R1+0x190] ;  /* 0x0001900001447983 */ /* 0x000ea20000300a00 */
[----:B-1----:R-:W-:Y:S02]  /*8d80*/  SHF.R.S32.HI R58, RZ, 0x1f, R136 ;  /* 0x0000001fff3a7819 */ /* 0x002fe40000011488 */
[-C--:B----4-:R-:W-:Y:S01]  /*8d90*/  IADD3 R74, P2, PT, R78, R233.reuse, RZ ;  /* 0x000000e94e4a7210 */ /* 0x090fe20007f5e0ff */
[----:B------:R-:W-:Y:S04]  /*8da0*/  STL.64 [R1+0xa8], R60 ;  /* 0x0000a83c01007387 */ /* 0x000fe80000100a00 */
[----:B------:R-:W-:Y:S01]  /*8db0*/  IMAD.X R75, R79, 0x1, R3, P2 ;  /* 0x000000014f4b7824 */ /* 0x000fe200010e0603 */
[----:B------:R-:W-:Y:S04]  /*8dc0*/  STL [R1+0x2ec], R2 ;  /* 0x0002ec0201007387 */ /* 0x000fe80000100800 */
[----:B------:R1:W-:Y:S04]  /*8dd0*/  STL.64 [R1+0xa0], R74 ;  /* 0x0000a04a01007387 */ /* 0x0003e80000100a00 */
[----:B-1----:R-:W4:Y:S01]  /*8de0*/  LDL.LU.64 R74, [R1+0x80] ;  /* 0x00008000014a7983 */ /* 0x002f220000300a00 */
[----:B------:R-:W-:-:S02]  /*8df0*/  IADD3 R72, P3, PT, R76, R233, RZ ;  /* 0x000000e94c487210 */ /* 0x000fc40007f7e0ff */
[----:B------:R-:W-:Y:S02]  /*8e00*/  SHF.L.U64.HI R132, R136, 0x2, R58 ;  /* 0x0000000288847819 */ /* 0x000fe4000001023a */
[----:B------:R-:W-:Y:S01]  /*8e10*/  IADD3 R60, P0, PT, R62, R2, RZ ;  /* 0x000000023e3c7210 */ /* 0x000fe20007f1e0ff */
[----:B------:R-:W-:-:S04]  /*8e20*/  IMAD.X R73, R77, 0x1, R3, P3 ;  /* 0x000000014d497824 */ /* 0x000fc800018e0603 */
[----:B------:R-:W-:Y:S01]  /*8e30*/  IMAD.X R61, R63, 0x1, R132, P0 ;  /* 0x000000013f3d7824 */ /* 0x000fe200000e0684 */
[----:B------:R4:W-:Y:S04]  /*8e40*/  STL.64 [R1+0x98], R72 ;  /* 0x0000984801007387 */ /* 0x0009e80000100a00 */
[----:B------:R-:W-:Y:S01]  /*8e50*/  STL.64 [R1+0x90], R60 ;  /* 0x0000903c01007387 */ /* 0x000fe20000100a00 */
[----:B--2---:R-:W-:-:S05]  /*8e60*/  IADD3 R62, P2, PT, R68, R2, RZ ;  /* 0x00000002443e7210 */ /* 0x004fca0007f5e0ff */
[----:B------:R-:W-:Y:S01]  /*8e70*/  IMAD.X R63, R69, 0x1, R132, P2 ;  /* 0x00000001453f7824 */ /* 0x000fe200010e0684 */
[----:B----4-:R-:W-:-:S04]  /*8e80*/  IADD3 R72, P0, PT, R74, R2, RZ ;  /* 0x000000024a487210 */ /* 0x010fc80007f1e0ff */
[----:B------:R-:W-:-:S05]  /*8e90*/  IADD3.X R73, PT, PT, R75, R132, RZ, P0, !PT ;  /* 0x000000844b497210 */ /* 0x000fca00007fe4ff */
[----:B------:R1:W-:Y:S04]  /*8ea0*/  STL.64 [R1+0x88], R72 ;  /* 0x0000884801007387 */ /* 0x0003e80000100a00 */
[----:B------:R2:W-:Y:S04]  /*8eb0*/  STL.64 [R1+0x80], R62 ;  /* 0x0000803e01007387 */ /* 0x0005e80000100a00 */
[----:B-1----:R-:W4:Y:S04]  /*8ec0*/  LDL.LU.64 R72, [R1+0x1b0] ;  /* 0x0001b00001487983 */ /* 0x002f280000300a00 */
[----:B------:R-:W4:Y:S04]  /*8ed0*/  LDL.LU.64 R68, [R1+0x1b8] ;  /* 0x0001b80001447983 */ /* 0x000f280000300a00 */
[----:B--2---:R-:W2:Y:S01]  /*8ee0*/  LDL.LU.64 R62, [R1+0x1c8] ;  /* 0x0001c800013e7983 */ /* 0x004ea20000300a00 */
[----:B------:R-:W-:Y:S01]  /*8ef0*/  IMAD.MOV.U32 R58, RZ, RZ, R56 ;  /* 0x000000ffff3a7224 */ /* 0x000fe200078e0038 */
[----:B------:R-:W-:Y:S01]  /*8f00*/  MOV R56, R52 ;  /* 0x0000003400387202 */ /* 0x000fe20000000f00 */
[----:B------:R-:W-:Y:S01]  /*8f10*/  IMAD.MOV.U32 R52, RZ, RZ, R48 ;  /* 0x000000ffff347224 */ /* 0x000fe200078e0030 */
[----:B------:R-:W-:Y:S01]  /*8f20*/  MOV R48, R46 ;  /* 0x0000002e00307202 */ /* 0x000fe20000000f00 */
[----:B------:R-:W-:-:S02]  /*8f30*/  IMAD.MOV.U32 R59, RZ, RZ, R57 ;  /* 0x000000ffff3b7224 */ /* 0x000fc400078e0039 */
[----:B------:R-:W-:Y:S01]  /*8f40*/  IMAD.MOV.U32 R46, RZ, RZ, R40 ;  /* 0x000000ffff2e7224 */ /* 0x000fe200078e0028 */
[----:B------:R-:W-:Y:S01]  /*8f50*/  MOV R40, R36 ;  /* 0x0000002400287202 */ /* 0x000fe20000000f00 */
[----:B------:R-:W-:Y:S01]  /*8f60*/  IMAD.MOV.U32 R57, RZ, RZ, R53 ;  /* 0x000000ffff397224 */ /* 0x000fe200078e0035 */
[----:B------:R-:W-:Y:S01]  /*8f70*/  IADD3 R36, P4, PT, R66, R233, RZ ;  /* 0x000000e942247210 */ /* 0x000fe20007f9e0ff */
[----:B------:R-:W-:Y:S02]  /*8f80*/  IMAD.MOV.U32 R53, RZ, RZ, R49 ;  /* 0x000000ffff357224 */ /* 0x000fe400078e0031 */
[----:B------:R-:W-:Y:S02]  /*8f90*/  IMAD.MOV.U32 R49, RZ, RZ, R47 ;  /* 0x000000ffff317224 */ /* 0x000fe400078e002f */
[----:B------:R-:W-:Y:S01]  /*8fa0*/  IMAD.MOV.U32 R47, RZ, RZ, R41 ;  /* 0x000000ffff2f7224 */ /* 0x000fe200078e0029 */
[-C--:B------:R-:W-:Y:S01]  /*8fb0*/  IADD3 R66, P3, PT, R70, R2.reuse, RZ ;  /* 0x0000000246427210 */ /* 0x080fe20007f7e0ff */
[----:B------:R-:W-:Y:S01]  /*8fc0*/  IMAD.MOV.U32 R41, RZ, RZ, R37 ;  /* 0x000000ffff297224 */ /* 0x000fe200078e0025 */
[----:B------:R-:W-:Y:S01]  /*8fd0*/  IADD3.X R37, PT, PT, R67, R3, RZ, P4, !PT ;  /* 0x0000000343257210 */ /* 0x000fe200027fe4ff */
[----:B------:R-:W-:Y:S01]  /*8fe0*/  IMAD.MOV.U32 R60, RZ, RZ, R58 ;  /* 0x000000ffff3c7224 */ /* 0x000fe200078e003a */
[----:B---3--:R-:W-:Y:S01]  /*8ff0*/  IADD3 R58, P4, PT, R64, R2, RZ ;  /* 0x00000002403a7210 */ /* 0x008fe20007f9e0ff */
[----:B------:R-:W-:-:S02]  /*9000*/  IMAD.MOV.U32 R61, RZ, RZ, R59 ;  /* 0x000000ffff3d7224 */ /* 0x000fc400078e003b */
[--C-:B------:R-:W-:Y:S02]  /*9010*/  IMAD.X R67, R71, 0x1, R132.reuse, P3 ;  /* 0x0000000147437824 */ /* 0x100fe400018e0684 */
[----:B------:R-:W-:Y:S01]  /*9020*/  IMAD.X R59, R65, 0x1, R132, P4 ;  /* 0x00000001413b7824 */ /* 0x000fe200020e0684 */
[----:B------:R-:W-:Y:S02]  /*9030*/  MOV R64, R52 ;  /* 0x0000003400407202 */ /* 0x000fe40000000f00 */
[----:B------:R1:W-:Y:S01]  /*9040*/  STL.64 [R1+0x78], R66 ;  /* 0x0000784201007387 */ /* 0x0003e20000100a00 */
[----:B------:R-:W-:-:S03]  /*9050*/  IMAD.MOV.U32 R52, RZ, RZ, R46 ;  /* 0x000000ffff347224 */ /* 0x000fc600078e002e */
[----:B------:R2:W-:Y:S01]  /*9060*/  STL.64 [R1+0x70], R58 ;  /* 0x0000703a01007387 */ /* 0x0005e20000100a00 */
[-C--:B------:R-:W-:Y:S01]  /*9070*/  IADD3 R46, P4, PT, R54, R2.reuse, RZ ;  /* 0x00000002362e7210 */ /* 0x080fe20007f9e0ff */
[----:B------:R-:W-:Y:S02]  /*9080*/  IMAD.MOV.U32 R65, RZ, RZ, R53 ;  /* 0x000000ffff417224 */ /* 0x000fe400078e0035 */
[----:B------:R-:W-:Y:S02]  /*9090*/  IMAD.MOV.U32 R53, RZ, RZ, R47 ;  /* 0x000000ffff357224 */ /* 0x000fe400078e002f */
[----:B------:R-:W-:Y:S01]  /*90a0*/  IMAD.X R47, R55, 0x1, R132, P4 ;  /* 0x00000001372f7824 */ /* 0x000fe200020e0684 */
[-C--:B----4-:R-:W-:Y:S02]  /*90b0*/  IADD3 R70, P0, PT, R72, R2.reuse, RZ ;  /* 0x0000000248467210 */ /* 0x090fe40007f1e0ff */
[-C--:B-1----:R-:W-:Y:S02]  /*90c0*/  IADD3 R66, P2, PT, R68, R2.reuse, RZ ;  /* 0x0000000244427210 */ /* 0x082fe40007f5e0ff */
[----:B--2---:R-:W-:-:S03]  /*90d0*/  IADD3 R58, P3, PT, R62, R2, RZ ;  /* 0x000000023e3a7210 */ /* 0x004fc60007f7e0ff */
[--C-:B------:R-:W-:Y:S01]  /*90e0*/  IMAD.X R67, R69, 0x1, R132.reuse, P2 ;  /* 0x0000000145437824 */ /* 0x100fe200010e0684 */
[----:B------:R-:W-:Y:S01]  /*90f0*/  IADD3.X R71, PT, PT, R73, R132, RZ, P0, !PT ;  /* 0x0000008449477210 */ /* 0x000fe200007fe4ff */
[----:B------:R-:W-:-:S04]  /*9100*/  IMAD.X R59, R63, 0x1, R132, P3 ;  /* 0x000000013f3b7824 */ /* 0x000fc800018e0684 */
[----:B------:R-:W-:Y:S01]  /*9110*/  STL.64 [R1+0x48], R70 ;  /* 0x0000484601007387 */ /* 0x000fe20000100a00 */
[----:B------:R-:W-:-:S03]  /*9120*/  IADD3 R62, P0, PT, R64, R2, RZ ;  /* 0x00000002403e7210 */ /* 0x000fc60007f1e0ff */
[----:B------:R-:W-:Y:S01]  /*9130*/  STL.64 [R1+0x40], R66 ;  /* 0x0000404201007387 */ /* 0x000fe20000100a00 */
[----:B------:R-:W-:-:S03]  /*9140*/  IADD3 R54, P3, PT, R56, R2, RZ ;  /* 0x0000000238367210 */ /* 0x000fc60007f7e0ff */
[----:B------:R1:W-:Y:S01]  /*9150*/  STL.64 [R1+0x38], R58 ;  /* 0x0000383a01007387 */ /* 0x0003e20000100a00 */
[----:B------:R-:W-:-:S03]  /*9160*/  IADD3.X R63, PT, PT, R65, R132, RZ, P0, !PT ;  /* 0x00000084413f7210 */ /* 0x000fc600007fe4ff */
[----:B------:R2:W-:Y:S01]  /*9170*/  STL.64 [R1+0x30], R46 ;  /* 0x0000302e01007387 */ /* 0x0005e20000100a00 */
[----:B------:R-:W-:Y:S01]  /*9180*/  IMAD.X R55, R57, 0x1, R132, P3 ;  /* 0x0000000139377824 */ /* 0x000fe200018e0684 */
[-C--:B-1----:R-:W-:Y:S02]  /*9190*/  IADD3 R58, P2, PT, R60, R2.reuse, RZ ;  /* 0x000000023c3a7210 */ /* 0x082fe40007f5e0ff */
[----:B--2---:R-:W-:-:S03]  /*91a0*/  IADD3 R46, P4, PT, R50, R2, RZ ;  /* 0x00000002322e7210 */ /* 0x004fc60007f9e0ff */
[--C-:B------:R-:W-:Y:S01]  /*91b0*/  IMAD.X R59, R61, 0x1, R132.reuse, P2 ;  /* 0x000000013d3b7824 */ /* 0x100fe200010e0684 */
[----:B------:R-:W-:Y:S01]  /*91c0*/  STL.64 [R1+0x28], R62 ;  /* 0x0000283e01007387 */ /* 0x000fe20000100a00 */
[----:B------:R-:W-:-:S03]  /*91d0*/  IMAD.X R47, R51, 0x1, R132, P4 ;  /* 0x00000001332f7824 */ /* 0x000fc600020e0684 */
[----:B------:R-:W-:Y:S01]  /*91e0*/  STL.64 [R1+0x20], R58 ;  /* 0x0000203a01007387 */ /* 0x000fe20000100a00 */
[----:B------:R-:W-:-:S03]  /*91f0*/  IADD3 R50, P0, PT, R52, R2, RZ ;  /* 0x0000000234327210 */ /* 0x000fc60007f1e0ff */
[----:B------:R-:W-:Y:S04]  /*9200*/  STL.64 [R1+0x18], R54 ;  /* 0x0000183601007387 */ /* 0x000fe80000100a00 */
[----:B------:R1:W-:Y:S01]  /*9210*/  STL.64 [R1+0x10], R46 ;  /* 0x0000102e01007387 */ /* 0x0003e20000100a00 */
[----:B------:R-:W-:Y:S02]  /*9220*/  IADD3.X R51, PT, PT, R53, R132, RZ, P0, !PT ;  /* 0x0000008435337210 */ /* 0x000fe400007fe4ff */
[----:B-1----:R-:W-:-:S03]  /*9230*/  IADD3 R46, P2, PT, R48, R2, RZ ;  /* 0x00000002302e7210 */ /* 0x002fc60007f5e0ff */
[----:B------:R-:W-:Y:S02]  /*9240*/  STL.64 [R1+0x8], R50 ;  /* 0x0000083201007387 */ /* 0x000fe40000100a00 */
[----:B------:R-:W-:-:S05]  /*9250*/  IMAD.X R47, R49, 0x1, R132, P2 ;  /* 0x00000001312f7824 */ /* 0x000fca00010e0684 */
[----:B------:R1:W-:Y:S04]  /*9260*/  STL.64 [R1], R46 ;  /* 0x0000002e01007387 */ /* 0x0003e80000100a00 */
[----:B------:R-:W2:Y:S01]  /*9270*/  LDL.LU.64 R64, [R1+0x4e8] ;  /* 0x0004e80001407983 */ /* 0x000ea20000300a00 */
[-C--:B------:R-:W-:Y:S02]  /*9280*/  IADD3 R250, P3, PT, R34, R2.reuse, RZ ;  /* 0x0000000222fa7210 */ /* 0x080fe40007f7e0ff */
[----:B------:R-:W-:-:S03]  /*9290*/  IADD3 R248, P4, PT, R32, R2, RZ ;  /* 0x0000000220f87210 */ /* 0x000fc60007f9e0ff */
[--C-:B------:R-:W-:Y:S01]  /*92a0*/  IMAD.X R251, R35, 0x1, R132.reuse, P3 ;  /* 0x0000000123fb7824 */ /* 0x100fe200018e0684 */
[-C--:B------:R-:W-:Y:S01]  /*92b0*/  IADD3 R34, P3, PT, R26, R2.reuse, RZ ;  /* 0x000000021a227210 */ /* 0x080fe20007f7e0ff */
[--C-:B------:R-:W-:Y:S01]  /*92c0*/  IMAD.X R249, R33, 0x1, R132.reuse, P4 ;  /* 0x0000000121f97824 */ /* 0x100fe200020e0684 */
[-C--:B------:R-:W-:Y:S02]  /*92d0*/  IADD3 R246, P0, PT, R44, R2.reuse, RZ ;  /* 0x000000022cf67210 */ /* 0x080fe40007f1e0ff */
[-C--:B------:R-:W-:Y:S01]  /*92e0*/  IADD3 R244, P2, PT, R28, R2.reuse, RZ ;  /* 0x000000021cf47210 */ /* 0x080fe20007f5e0ff */
[----:B------:R-:W-:Y:S01]  /*92f0*/  IMAD.X R35, R27, 0x1, R132, P3 ;  /* 0x000000011b237824 */ /* 0x000fe200018e0684 */
[-C--:B------:R-:W-:Y:S01]  /*9300*/  IADD3 R32, P4, PT, R24, R2.reuse, RZ ;  /* 0x0000000218207210 */ /* 0x080fe20007f9e0ff */
[----:B------:R-:W-:Y:S01]  /*9310*/  IMAD.MOV.U32 R58, RZ, RZ, R30 ;  /* 0x000000ffff3a7224 */ /* 0x000fe200078e001e */
[----:B------:R-:W-:Y:S02]  /*9320*/  IADD3 R26, P3, PT, R18, R2, RZ ;  /* 0x00000002121a7210 */ /* 0x000fe40007f7e0ff */
[----:B------:R-:W-:Y:S01]  /*9330*/  IADD3.X R247, PT, PT, R45, R132, RZ, P0, !PT ;  /* 0x000000842df77210 */ /* 0x000fe200007fe4ff */
[--C-:B------:R-:W-:Y:S01]  /*9340*/  IMAD.X R245, R29, 0x1, R132.reuse, P2 ;  /* 0x000000011df57824 */ /* 0x100fe200010e0684 */
[-C--:B------:R-:W-:Y:S01]  /*9350*/  IADD3 R30, P0, PT, R40, R2.reuse, RZ ;  /* 0x00000002281e7210 */ /* 0x080fe20007f1e0ff */
[--C-:B------:R-:W-:Y:S01]  /*9360*/  IMAD.X R33, R25, 0x1, R132.reuse, P4 ;  /* 0x0000000119217824 */ /* 0x100fe200020e0684 */
[-C--:B------:R-:W-:Y:S01]  /*9370*/  IADD3 R28, P2, PT, R20, R2.reuse, RZ ;  /* 0x00000002141c7210 */ /* 0x080fe20007f5e0ff */
[----:B------:R-:W-:Y:S01]  /*9380*/  IMAD.X R27, R19, 0x1, R132, P3 ;  /* 0x00000001131b7824 */ /* 0x000fe200018e0684 */
[----:B------:R-:W-:Y:S01]  /*9390*/  IADD3 R24, P4, PT, R16, R2, RZ ;  /* 0x0000000210187210 */ /* 0x000fe20007f9e0ff */
[----:B------:R-:W-:Y:S01]  /*93a0*/  IMAD.MOV.U32 R56, RZ, RZ, R38 ;  /* 0x000000ffff387224 */ /* 0x000fe200078e0026 */
[----:B------:R-:W-:Y:S01]  /*93b0*/  MOV R59, R31 ;  /* 0x0000001f003b7202 */ /* 0x000fe20000000f00 */
[----:B------:R-:W-:Y:S01]  /*93c0*/  IMAD.MOV.U32 R57, RZ, RZ, R39 ;  /* 0x000000ffff397224 */ /* 0x000fe200078e0027 */
[----:B------:R-:W-:Y:S01]  /*93d0*/  IADD3.X R31, PT, PT, R41, R132, RZ, P0, !PT ;  /* 0x00000084291f7210 */ /* 0x000fe200007fe4ff */
[----:B------:R-:W-:Y:S01]  /*93e0*/  IMAD.MOV.U32 R66, RZ, RZ, R22 ;  /* 0x000000ffff427224 */ /* 0x000fe200078e0016 */
[-C--:B------:R-:W-:Y:S01]  /*93f0*/  IADD3 R18, P3, PT, R10, R2.reuse, RZ ;  /* 0x000000020a127210 */ /* 0x080fe20007f7e0ff */
[----:B------:R-:W-:Y:S01]  /*9400*/  IMAD.MOV.U32 R48, RZ, RZ, R42 ;  /* 0x000000ffff307224 */ /* 0x000fe200078e002a */
[----:B------:R-:W3:Y:S01]  /*9410*/  LDL.LU.64 R38, [R1+0x4e0] ;  /* 0x0004e00001267983 */ /* 0x000ee20000300a00 */
[----:B------:R-:W-:Y:S01]  /*9420*/  IADD3 R22, P0, PT, R14, R2, RZ ;  /* 0x000000020e167210 */ /* 0x000fe20007f1e0ff */
[----:B------:R-:W-:-:S02]  /*9430*/  IMAD.MOV.U32 R49, RZ, RZ, R43 ;  /* 0x000000ffff317224 */ /* 0x000fc400078e002b */
[----:B-1----:R-:W4:Y:S01]  /*9440*/  LDL.LU.64 R46, [R1+0x4d8] ;  /* 0x0004d800012e7983 */ /* 0x002f220000300a00 */
[--C-:B------:R-:W-:Y:S01]  /*9450*/  IMAD.X R29, R21, 0x1, R132.reuse, P2 ;  /* 0x00000001151d7824 */ /* 0x100fe200010e0684 */
[----:B------:R-:W-:Y:S01]  /*9460*/  MOV R67, R23 ;  /* 0x0000001700437202 */ /* 0x000fe20000000f00 */
[--C-:B------:R-:W-:Y:S01]  /*9470*/  IMAD.X R25, R17, 0x1, R132.reuse, P4 ;  /* 0x0000000111197824 */ /* 0x100fe200020e0684 */
[----:B------:R-:W3:Y:S01]  /*9480*/  LDL.LU.64 R44, [R1+0x4d0] ;  /* 0x0004d000012c7983 */ /* 0x000ee20000300a00 */
[-C--:B------:R-:W-:Y:S01]  /*9490*/  IADD3 R20, P2, PT, R12, R2.reuse, RZ ;  /* 0x000000020c147210 */ /* 0x080fe20007f5e0ff */
[--C-:B------:R-:W-:Y:S01]  /*94a0*/  IMAD.X R19, R11, 0x1, R132.reuse, P3 ;  /* 0x000000010b137824 */ /* 0x100fe200018e0684 */
[----:B------:R-:W-:Y:S01]  /*94b0*/  IADD3 R16, P4, PT, R8, R2, RZ ;  /* 0x0000000208107210 */ /* 0x000fe20007f9e0ff */
[----:B------:R-:W3:Y:S01]  /*94c0*/  LDL.LU.64 R42, [R1+0x4c8] ;  /* 0x0004c800012a7983 */ /* 0x000ee20000300a00 */
[----:B------:R-:W-:Y:S02]  /*94d0*/  IADD3.X R23, PT, PT, R15, R132, RZ, P0, !PT ;  /* 0x000000840f177210 */ /* 0x000fe400007fe4ff */
[-C--:B------:R-:W-:Y:S01]  /*94e0*/  IADD3 R14, P0, PT, R48, R2.reuse, RZ ;  /* 0x00000002300e7210 */ /* 0x080fe20007f1e0ff */
[----:B------:R-:W3:Y:S01]  /*94f0*/  LDL.LU.64 R40, [R1+0x4c0] ;  /* 0x0004c00001287983 */ /* 0x000ee20000300a00 */
[----:B------:R-:W-:Y:S01]  /*9500*/  IADD3 R10, P3, PT, R6, R2, RZ ;  /* 0x00000002060a7210 */ /* 0x000fe20007f7e0ff */
[----:B------:R-:W-:-:S02]  /*9510*/  IMAD.X R21, R13, 0x1, R132, P2 ;  /* 0x000000010d157824 */ /* 0x000fc400010e0684 */
[----:B------:R-:W3:Y:S01]  /*9520*/  LDL.LU.64 R54, [R1+0x4b8] ;  /* 0x0004b80001367983 */ /* 0x000ee20000300a00 */
[--C-:B------:R-:W-:Y:S01]  /*9530*/  IMAD.X R17, R9, 0x1, R132.reuse, P4 ;  /* 0x0000000109117824 */ /* 0x100fe200020e0684 */
[-C--:B------:R-:W-:Y:S02]  /*9540*/  IADD3 R12, P2, PT, R58, R2.reuse, RZ ;  /* 0x000000023a0c7210 */ /* 0x080fe40007f5e0ff */
[----:B------:R-:W3:Y:S01]  /*9550*/  LDL.LU.64 R52, [R1+0x4b0] ;  /* 0x0004b00001347983 */ /* 0x000ee20000300a00 */
[----:B------:R-:W-:Y:S01]  /*9560*/  IADD3 R8, P4, PT, R4, R2, RZ ;  /* 0x0000000204087210 */ /* 0x000fe20007f9e0ff */
[----:B------:R-:W-:Y:S01]  /*9570*/  IMAD.X R11, R7, 0x1, R132, P3 ;  /* 0x00000001070b7824 */ /* 0x000fe200018e0684 */
[----:B------:R-:W-:Y:S01]  /*9580*/  IADD3.X R15, PT, PT, R49, R132, RZ, P0, !PT ;  /* 0x00000084310f7210 */ /* 0x000fe200007fe4ff */
[----:B------:R-:W3:Y:S01]  /*9590*/  LDL.LU.64 R50, [R1+0x4a8] ;  /* 0x0004a80001327983 */ /* 0x000ee20000300a00 */
[----:B------:R-:W-:-:S03]  /*95a0*/  IADD3 R6, P3, PT, R56, R2, RZ ;  /* 0x0000000238067210 */ /* 0x000fc60007f7e0ff */
[----:B------:R-:W3:Y:S01]  /*95b0*/  LDL.LU.64 R48, [R1+0x4a0] ;  /* 0x0004a00001307983 */ /* 0x000ee20000300a00 */
[--C-:B------:R-:W-:Y:S01]  /*95c0*/  IMAD.X R13, R59, 0x1, R132.reuse, P2 ;  /* 0x000000013b0d7824 */ /* 0x100fe200010e0684 */
[----:B------:R-:W-:Y:S01]  /*95d0*/  IADD3.X R7, PT, PT, R57, R132, RZ, P3, !PT ;  /* 0x0000008439077210 */ /* 0x000fe20001ffe4ff */
[----:B------:R-:W-:Y:S01]  /*95e0*/  IMAD.X R9, R5, 0x1, R132, P4 ;  /* 0x0000000105097824 */ /* 0x000fe200020e0684 */
[----:B------:R-:W3:Y:S01]  /*95f0*/  LDL.LU.64 R62, [R1+0x498] ;  /* 0x00049800013e7983 */ /* 0x000ee20000300a00 */
[----:B------:R-:W-:-:S03]  /*9600*/  IADD3 R4, P4, PT, R66, R2, RZ ;  /* 0x0000000242047210 */ /* 0x000fc60007f9e0ff */
[----:B------:R-:W3:Y:S04]  /*9610*/  LDL.LU.64 R60, [R1+0x490] ;  /* 0x00049000013c7983 */ /* 0x000ee80000300a00 */
[----:B------:R-:W3:Y:S04]  /*9620*/  LDL.LU.64 R58, [R1+0x488] ;  /* 0x00048800013a7983 */ /* 0x000ee80000300a00 */
[----:B------:R-:W3:Y:S01]  /*9630*/  LDL.LU.64 R56, [R1+0x480] ;  /* 0x0004800001387983 */ /* 0x000ee20000300a00 */
[----:B------:R-:W-:-:S03]  /*9640*/  IMAD.X R5, R67, 0x1, R132, P4 ;  /* 0x0000000143057824 */ /* 0x000fc600020e0684 */
[----:B------:R-:W3:Y:S04]  /*9650*/  LDL.LU.64 R70, [R1+0x478] ;  /* 0x0004780001467983 */ /* 0x000ee80000300a00 */
[----:B------:R-:W3:Y:S04]  /*9660*/  LDL.LU.64 R68, [R1+0x470] ;  /* 0x0004700001447983 */ /* 0x000ee80000300a00 */
[----:B------:R-:W3:Y:S01]  /*9670*/  LDL.LU.64 R66, [R1+0x468] ;  /* 0x0004680001427983 */ /* 0x000ee20000300a00 */
[----:B--2---:R-:W-:-:S05]  /*9680*/  IADD3 R242, P0, PT, R64, R2, RZ ;  /* 0x0000000240f27210 */ /* 0x004fca0007f1e0ff */
[----:B------:R-:W-:Y:S02]  /*9690*/  IMAD.X R243, R65, 0x1, R132, P0 ;  /* 0x0000000141f37824 */ /* 0x000fe400000e0684 */
[----:B------:R-:W2:Y:S04]  /*96a0*/  LDL.LU.64 R64, [R1+0x460] ;  /* 0x0004600001407983 */ /* 0x000ea80000300a00 */
        /* <DEDUP_REMOVED lines=75> */
[----:B------:R-:W2:Y:S01]  /*9b60*/  LDL.LU.64 R138, [R1+0x250] ;  /* 0x00025000018a7983 */ /* 0x000ea20000300a00 */
[----:B---3--:R-:W-:-:S02]  /*9b70*/  IADD3 R240, P2, PT, R38, R2, RZ ;  /* 0x0000000226f07210 */ /* 0x008fc40007f5e0ff */
[-C--:B------:R-:W-:Y:S02]  /*9b80*/  IADD3 R38, P4, PT, R40, R2.reuse, RZ ;  /* 0x0000000228267210 */ /* 0x080fe40007f9e0ff */
[-C--:B----4-:R-:W-:Y:S01]  /*9b90*/  IADD3 R238, P0, PT, R46, R2.reuse, RZ ;  /* 0x000000022eee7210 */ /* 0x090fe20007f1e0ff */
[--C-:B------:R-:W-:Y:S02]  /*9ba0*/  IMAD.X R241, R39, 0x1, R132.reuse, P2 ;  /* 0x0000000127f17824 */ /* 0x100fe400010e0684 */
[--C-:B------:R-:W-:Y:S01]  /*9bb0*/  IMAD.X R39, R41, 0x1, R132.reuse, P4 ;  /* 0x0000000129277824 */ /* 0x100fe200020e0684 */
[----:B------:R-:W-:Y:S02]  /*9bc0*/  IADD3 R46, P4, PT, R48, R2, RZ ;  /* 0x00000002302e7210 */ /* 0x000fe40007f9e0ff */
[----:B------:R-:W-:Y:S02]  /*9bd0*/  IADD3.X R239, PT, PT, R47, R132, RZ, P0, !PT ;  /* 0x000000842fef7210 */ /* 0x000fe400007fe4ff */
[-C--:B------:R-:W-:Y:S01]  /*9be0*/  IADD3 R40, P0, PT, R54, R2.reuse, RZ ;  /* 0x0000000236287210 */ /* 0x080fe20007f1e0ff */
[----:B------:R-:W-:Y:S01]  /*9bf0*/  IMAD.X R47, R49, 0x1, R132, P4 ;  /* 0x00000001312f7824 */ /* 0x000fe200020e0684 */
[----:B------:R-:W-:-:S02]  /*9c00*/  IADD3 R54, P4, PT, R56, R2, RZ ;  /* 0x0000000238367210 */ /* 0x000fc40007f9e0ff */
[----:B------:R-:W-:Y:S02]  /*9c10*/  IADD3.X R41, PT, PT, R55, R132, RZ, P0, !PT ;  /* 0x0000008437297210 */ /* 0x000fe400007fe4ff */
[-C--:B------:R-:W-:Y:S01]  /*9c20*/  IADD3 R48, P0, PT, R62, R2.reuse, RZ ;  /* 0x000000023e307210 */ /* 0x080fe20007f1e0ff */
[--C-:B------:R-:W-:Y:S01]  /*9c30*/  IMAD.X R55, R57, 0x1, R132.reuse, P4 ;  /* 0x0000000139377824 */ /* 0x100fe200020e0684 */
[----:B--2---:R-:W-:Y:S02]  /*9c40*/  IADD3 R62, P4, PT, R64, R2, RZ ;  /* 0x00000002403e7210 */ /* 0x004fe40007f9e0ff */
[----:B------:R-:W-:Y:S02]  /*9c50*/  IADD3.X R49, PT, PT, R63, R132, RZ, P0, !PT ;  /* 0x000000843f317210 */ /* 0x000fe400007fe4ff */
[-C--:B------:R-:W-:Y:S01]  /*9c60*/  IADD3 R56, P0, PT, R70, R2.reuse, RZ ;  /* 0x0000000246387210 */ /* 0x080fe20007f1e0ff */
[----:B------:R-:W-:Y:S01]  /*9c70*/  IMAD.X R63, R65, 0x1, R132, P4 ;  /* 0x00000001413f7824 */ /* 0x000fe200020e0684 */
[----:B------:R-:W-:-:S02]  /*9c80*/  IADD3 R70, P4, PT, R72, R2, RZ ;  /* 0x0000000248467210 */ /* 0x000fc40007f9e0ff */
[----:B------:R-:W-:Y:S02]  /*9c90*/  IADD3.X R57, PT, PT, R71, R132, RZ, P0, !PT ;  /* 0x0000008447397210 */ /* 0x000fe400007fe4ff */
[-C--:B------:R-:W-:Y:S01]  /*9ca0*/  IADD3 R236, P2, PT, R44, R2.reuse, RZ ;  /* 0x000000022cec7210 */ /* 0x080fe20007f5e0ff */
[--C-:B------:R-:W-:Y:S01]  /*9cb0*/  IMAD.X R71, R73, 0x1, R132.reuse, P4 ;  /* 0x0000000149477824 */ /* 0x100fe200020e0684 */
[-C--:B------:R-:W-:Y:S02]  /*9cc0*/  IADD3 R64, P0, PT, R78, R2.reuse, RZ ;  /* 0x000000024e407210 */ /* 0x080fe40007f1e0ff */
[-C--:B------:R-:W-:Y:S02]  /*9cd0*/  IADD3 R234, P3, PT, R42, R2.reuse, RZ ;  /* 0x000000022aea7210 */ /* 0x080fe40007f7e0ff */
[----:B------:R-:W-:Y:S01]  /*9ce0*/  IADD3 R78, P4, PT, R80, R2, RZ ;  /* 0x00000002504e7210 */ /* 0x000fe20007f9e0ff */
[--C-:B------:R-:W-:Y:S01]  /*9cf0*/  IMAD.X R237, R45, 0x1, R132.reuse, P2 ;  /* 0x000000012ded7824 */ /* 0x100fe200010e0684 */
[----:B------:R-:W-:Y:S01]  /*9d00*/  IADD3.X R65, PT, PT, R79, R132, RZ, P0, !PT ;  /* 0x000000844f417210 */ /* 0x000fe200007fe4ff */
[--C-:B------:R-:W-:Y:S01]  /*9d10*/  IMAD.X R235, R43, 0x1, R132.reuse, P3 ;  /* 0x000000012beb7824 */ /* 0x100fe200018e0684 */
[-C--:B------:R-:W-:Y:S01]  /*9d20*/  IADD3 R42, P2, PT, R52, R2.reuse, RZ ;  /* 0x00000002342a7210 */ /* 0x080fe20007f5e0ff */
[----:B------:R-:W-:Y:S01]  /*9d30*/  IMAD.X R79, R81, 0x1, R132, P4 ;  /* 0x00000001514f7824 */ /* 0x000fe200020e0684 */
[----:B------:R-:W-:-:S02]  /*9d40*/  IADD3 R72, P0, PT, R86, R2, RZ ;  /* 0x0000000256487210 */ /* 0x000fc40007f1e0ff */
[-C--:B------:R-:W-:Y:S02]  /*9d50*/  IADD3 R44, P3, PT, R50, R2.reuse, RZ ;  /* 0x00000002322c7210 */ /* 0x080fe40007f7e0ff */
[----:B------:R-:W-:Y:S01]  /*9d60*/  IADD3 R86, P4, PT, R88, R2, RZ ;  /* 0x0000000258567210 */ /* 0x000fe20007f9e0ff */
[--C-:B------:R-:W-:Y:S01]  /*9d70*/  IMAD.X R43, R53, 0x1, R132.reuse, P2 ;  /* 0x00000001352b7824 */ /* 0x100fe200010e0684 */
[----:B------:R-:W-:Y:S01]  /*9d80*/  IADD3.X R73, PT, PT, R87, R132, RZ, P0, !PT ;  /* 0x0000008457497210 */ /* 0x000fe200007fe4ff */
[--C-:B------:R-:W-:Y:S01]  /*9d90*/  IMAD.X R45, R51, 0x1, R132.reuse, P3 ;  /* 0x00000001332d7824 */ /* 0x100fe200018e0684 */
[-C--:B------:R-:W-:Y:S01]  /*9da0*/  IADD3 R50, P2, PT, R60, R2.reuse, RZ ;  /* 0x000000023c327210 */ /* 0x080fe20007f5e0ff */
[--C-:B------:R-:W-:Y:S01]  /*9db0*/  IMAD.X R87, R89, 0x1, R132.reuse, P4 ;  /* 0x0000000159577824 */ /* 0x100fe200020e0684 */
[-C--:B------:R-:W-:Y:S02]  /*9dc0*/  IADD3 R80, P0, PT, R94, R2.reuse, RZ ;  /* 0x000000025e507210 */ /* 0x080fe40007f1e0ff */
[-C--:B------:R-:W-:Y:S01]  /*9dd0*/  IADD3 R52, P3, PT, R58, R2.reuse, RZ ;  /* 0x000000023a347210 */ /* 0x080fe20007f7e0ff */
[----:B------:R-:W-:Y:S01]  /*9de0*/  IMAD.X R51, R61, 0x1, R132, P2 ;  /* 0x000000013d337824 */ /* 0x000fe200010e0684 */
[----:B------:R-:W-:-:S03]  /*9df0*/  IADD3 R94, P4, PT, R96, R2, RZ ;  /* 0x00000002605e7210 */ /* 0x000fc60007f9e0ff */
[--C-:B------:R-:W-:Y:S01]  /*9e00*/  IMAD.X R53, R59, 0x1, R132.reuse, P3 ;  /* 0x000000013b357824 */ /* 0x100fe200018e0684 */
[----:B------:R-:W-:Y:S02]  /*9e10*/  IADD3.X R81, PT, PT, R95, R132, RZ, P0, !PT ;  /* 0x000000845f517210 */ /* 0x000fe400007fe4ff */
[-C--:B------:R-:W-:Y:S01]  /*9e20*/  IADD3 R58, P2, PT, R68, R2.reuse, RZ ;  /* 0x00000002443a7210 */ /* 0x080fe20007f5e0ff */
[--C-:B------:R-:W-:Y:S01]  /*9e30*/  IMAD.X R95, R97, 0x1, R132.reuse, P4 ;  /* 0x00000001615f7824 */ /* 0x100fe200020e0684 */
[-C--:B------:R-:W-:Y:S02]  /*9e40*/  IADD3 R88, P0, PT, R102, R2.reuse, RZ ;  /* 0x0000000266587210 */ /* 0x080fe40007f1e0ff */
[----:B------:R-:W-:Y:S01]  /*9e50*/  IADD3 R60, P3, PT, R66, R2, RZ ;  /* 0x00000002423c7210 */ /* 0x000fe20007f7e0ff */
[--C-:B------:R-:W-:Y:S01]  /*9e60*/  IMAD.X R59, R69, 0x1, R132.reuse, P2 ;  /* 0x00000001453b7824 */ /* 0x100fe200010e0684 */
[----:B------:R-:W-:Y:S02]  /*9e70*/  IADD3.X R89, PT, PT, R103, R132, RZ, P0, !PT ;  /* 0x0000008467597210 */ /* 0x000fe400007fe4ff */
[-C--:B------:R-:W-:Y:S01]  /*9e80*/  IADD3 R102, P4, PT, R104, R2.reuse, RZ ;  /* 0x0000000268667210 */ /* 0x080fe20007f9e0ff */
[----:B------:R-:W-:Y:S01]  /*9e90*/  IMAD.X R61, R67, 0x1, R132, P3 ;  /* 0x00000001433d7824 */ /* 0x000fe200018e0684 */
[----:B------:R-:W-:-:S02]  /*9ea0*/  IADD3 R66, P2, PT, R76, R2, RZ ;  /* 0x000000024c427210 */ /* 0x000fc40007f5e0ff */
[-C--:B------:R-:W-:Y:S01]  /*9eb0*/  IADD3 R96, P0, PT, R110, R2.reuse, RZ ;  /* 0x000000026e607210 */ /* 0x080fe20007f1e0ff */
[--C-:B------:R-:W-:Y:S01]  /*9ec0*/  IMAD.X R103, R105, 0x1, R132.reuse, P4 ;  /* 0x0000000169677824 */ /* 0x100fe200020e0684 */
[----:B------:R-:W-:Y:S01]  /*9ed0*/  IADD3 R68, P3, PT, R74, R2, RZ ;  /* 0x000000024a447210 */ /* 0x000fe20007f7e0ff */
[--C-:B------:R-:W-:Y:S01]  /*9ee0*/  IMAD.X R67, R77, 0x1, R132.reuse, P2 ;  /* 0x000000014d437824 */ /* 0x100fe200010e0684 */
[----:B------:R-:W-:Y:S02]  /*9ef0*/  IADD3.X R97, PT, PT, R111, R132, RZ, P0, !PT ;  /* 0x000000846f617210 */ /* 0x000fe400007fe4ff */
[-C--:B------:R-:W-:Y:S01]  /*9f00*/  IADD3 R74, P2, PT, R84, R2.reuse, RZ ;  /* 0x00000002544a7210 */ /* 0x080fe20007f5e0ff */
[----:B------:R-:W-:Y:S01]  /*9f10*/  IMAD.X R69, R75, 0x1, R132, P3 ;  /* 0x000000014b457824 */ /* 0x000fe200018e0684 */
[-C--:B------:R-:W-:Y:S02]  /*9f20*/  IADD3 R110, P4, PT, R112, R2.reuse, RZ ;  /* 0x00000002706e7210 */ /* 0x080fe40007f9e0ff */
[----:B------:R-:W-:-:S02]  /*9f30*/  IADD3 R104, P0, PT, R118, R2, RZ ;  /* 0x0000000276687210 */ /* 0x000fc40007f1e0ff */
[----:B------:R-:W-:Y:S01]  /*9f40*/  IADD3 R76, P3, PT, R82, R2, RZ ;  /* 0x00000002524c7210 */ /* 0x000fe20007f7e0ff */
[--C-:B------:R-:W-:Y:S01]  /*9f50*/  IMAD.X R111, R113, 0x1, R132.reuse, P4 ;  /* 0x00000001716f7824 */ /* 0x100fe200020e0684 */
[----:B------:R-:W-:Y:S01]  /*9f60*/  IADD3.X R105, PT, PT, R119, R132, RZ, P0, !PT ;  /* 0x0000008477697210 */ /* 0x000fe200007fe4ff */
[--C-:B------:R-:W-:Y:S01]  /*9f70*/  IMAD.X R75, R85, 0x1, R132.reuse, P2 ;  /* 0x00000001554b7824 */ /* 0x100fe200010e0684 */
[-C--:B------:R-:W-:Y:S01]  /*9f80*/  IADD3 R82, P2, PT, R92, R2.reuse, RZ ;  /* 0x000000025c527210 */ /* 0x080fe20007f5e0ff */
[----:B------:R-:W-:Y:S01]  /*9f90*/  IMAD.X R77, R83, 0x1, R132, P3 ;  /* 0x00000001534d7824 */ /* 0x000fe200018e0684 */
[-C--:B------:R-:W-:Y:S02]  /*9fa0*/  IADD3 R112, P0, PT, R126, R2.reuse, RZ ;  /* 0x000000027e707210 */ /* 0x080fe40007f1e0ff */
[-C--:B------:R-:W-:Y:S02]  /*9fb0*/  IADD3 R118, P4, PT, R120, R2.reuse, RZ ;  /* 0x0000000278767210 */ /* 0x080fe40007f9e0ff */
[----:B------:R-:W-:-:S03]  /*9fc0*/  IADD3 R84, P3, PT, R90, R2, RZ ;  /* 0x000000025a547210 */ /* 0x000fc60007f7e0ff */
        /* <DEDUP_REMOVED lines=78> */
[-C--:B------:R-:W-:Y:S01]  /*a4b0*/  IADD3 R216, P4, PT, R218, R2.reuse, RZ ;  /* 0x00000002dad87210 */ /* 0x080fe20007f9e0ff */
[----:B------:R-:W-:Y:S01]  /*a4c0*/  VIADD R133, R232, 0xffffff9f ;  /* 0xffffff9fe8857836 */ /* 0x000fe20000000000 */
[----:B------:R-:W-:-:S03]  /*a4d0*/  IADD3 R174, P3, PT, R180, R2, RZ ;  /* 0x00000002b4ae7210 */ /* 0x000fc60007f7e0ff */
[--C-:B------:R-:W-:Y:S01]  /*a4e0*/  IMAD.X R217, R219, 0x1, R132.reuse, P4 ;  /* 0x00000001dbd97824 */ /* 0x100fe200020e0684 */
[----:B------:R-:W-:Y:S01]  /*a4f0*/  IADD3.X R211, PT, PT, R225, R132, RZ, P0, !PT ;  /* 0x00000084e1d37210 */ /* 0x000fe200007fe4ff */
[--C-:B------:R-:W-:Y:S01]  /*a500*/  IMAD.X R173, R183, 0x1, R132.reuse, P2 ;  /* 0x00000001b7ad7824 */ /* 0x100fe200010e0684 */
[-C--:B------:R-:W-:Y:S01]  /*a510*/  IADD3 R180, P2, PT, R190, R2.reuse, RZ ;  /* 0x00000002beb47210 */ /* 0x080fe20007f5e0ff */
[----:B------:R-:W-:Y:S01]  /*a520*/  IMAD.X R175, R181, 0x1, R132, P3 ;  /* 0x00000001b5af7824 */ /* 0x000fe200018e0684 */
[-C--:B------:R-:W-:Y:S02]  /*a530*/  IADD3 R182, P3, PT, R188, R2.reuse, RZ ;  /* 0x00000002bcb67210 */ /* 0x080fe40007f7e0ff */
[----:B------:R-:W-:-:S05]  /*a540*/  IADD3 R224, P4, PT, R226, R2, RZ ;  /* 0x00000002e2e07210 */ /* 0x000fca0007f9e0ff */
[--C-:B------:R-:W-:Y:S01]  /*a550*/  IMAD.X R225, R227, 0x1, R132.reuse, P4 ;  /* 0x00000001e3e17824 */ /* 0x100fe200020e0684 */
[----:B------:R-:W-:Y:S02]  /*a560*/  ISETP.GE.U32.AND P4, PT, R133, 0x7fffff80, PT ;  /* 0x7fffff808500780c */ /* 0x000fe40003f86070 */
[----:B------:R-:W-:Y:S02]  /*a570*/  IADD3 R133, PT, PT, R232, -0x60, RZ ;  /* 0xffffffa0e8857810 */ /* 0x000fe40007ffe0ff */
[----:B------:R-:W1:Y:S01]  /*a580*/  LDC R232, c[0x0][0x3a0] ;  /* 0x0000e800ffe87b82 */ /* 0x000e620000000800 */
[--C-:B------:R-:W-:Y:S01]  /*a590*/  IMAD.X R181, R191, 0x1, R132.reuse, P2 ;  /* 0x00000001bfb57824 */ /* 0x100fe200010e0684 */
[-C--:B------:R-:W-:Y:S01]  /*a5a0*/  IADD3 R188, P2, PT, R198, R2.reuse, RZ ;  /* 0x00000002c6bc7210 */ /* 0x080fe20007f5e0ff */
[----:B------:R-:W-:Y:S01]  /*a5b0*/  IMAD.X R183, R189, 0x1, R132, P3 ;  /* 0x00000001bdb77824 */ /* 0x000fe200018e0684 */
[----:B------:R-:W-:-:S03]  /*a5c0*/  IADD3 R190, P3, PT, R196, R2, RZ ;  /* 0x00000002c4be7210 */ /* 0x000fc60007f7e0ff */
[--C-:B------:R-:W-:Y:S01]  /*a5d0*/  IMAD.X R189, R199, 0x1, R132.reuse, P2 ;  /* 0x00000001c7bd7824 */ /* 0x100fe200010e0684 */
[-C--:B------:R-:W-:Y:S01]  /*a5e0*/  IADD3 R196, P2, PT, R214, R2.reuse, RZ ;  /* 0x00000002d6c47210 */ /* 0x080fe20007f5e0ff */
[--C-:B------:R-:W-:Y:S01]  /*a5f0*/  IMAD.X R191, R197, 0x1, R132.reuse, P3 ;  /* 0x00000001c5bf7824 */ /* 0x100fe200018e0684 */
[-C--:B------:R-:W-:Y:S02]  /*a600*/  IADD3 R198, P3, PT, R212, R2.reuse, RZ ;  /* 0x00000002d4c67210 */ /* 0x080fe40007f7e0ff */
[-C--:B------:R-:W-:Y:S01]  /*a610*/  IADD3 R218, P0, PT, R204, R2.reuse, RZ ;  /* 0x00000002ccda7210 */ /* 0x080fe20007f1e0ff */
[--C-:B------:R-:W-:Y:S01]  /*a620*/  IMAD.X R197, R215, 0x1, R132.reuse, P2 ;  /* 0x00000001d7c57824 */ /* 0x100fe200010e0684 */
[-C--:B------:R-:W-:Y:S01]  /*a630*/  IADD3 R212, P2, PT, R222, R2.reuse, RZ ;  /* 0x00000002ded47210 */ /* 0x080fe20007f5e0ff */
[--C-:B------:R-:W-:Y:S01]  /*a640*/  IMAD.X R199, R213, 0x1, R132.reuse, P3 ;  /* 0x00000001d5c77824 */ /* 0x100fe200018e0684 */
[----:B------:R-:W-:Y:S02]  /*a650*/  IADD3 R214, P3, PT, R220, R2, RZ ;  /* 0x00000002dcd67210 */ /* 0x000fe40007f7e0ff */
[----:B------:R-:W-:Y:S01]  /*a660*/  IADD3.X R219, PT, PT, R205, R132, RZ, P0, !PT ;  /* 0x00000084cddb7210 */ /* 0x000fe200007fe4ff */
[--C-:B------:R-:W-:Y:S01]  /*a670*/  IMAD.X R213, R223, 0x1, R132.reuse, P2 ;  /* 0x00000001dfd57824 */ /* 0x100fe200010e0684 */
[-C--:B------:R-:W-:Y:S01]  /*a680*/  IADD3 R226, P0, PT, R202, R2.reuse, RZ ;  /* 0x00000002cae27210 */ /* 0x080fe20007f1e0ff */
[--C-:B------:R-:W-:Y:S01]  /*a690*/  IMAD.X R215, R221, 0x1, R132.reuse, P3 ;  /* 0x00000001ddd77824 */ /* 0x100fe200018e0684 */
[-C--:B------:R-:W-:Y:S01]  /*a6a0*/  IADD3 R220, P2, PT, R230, R2.reuse, RZ ;  /* 0x00000002e6dc7210 */ /* 0x080fe20007f5e0ff */
[----:B------:R2:W5:Y:S01]  /*a6b0*/  LDL.LU.64 R204, [R1+0x5e0] ;  /* 0x0005e00001cc7983 */ /* 0x0005620000300a00 */
[----:B------:R-:W-:Y:S01]  /*a6c0*/  IADD3 R222, P3, PT, R228, R2, RZ ;  /* 0x00000002e4de7210 */ /* 0x000fe20007f7e0ff */
[----:B-1----:R-:W-:Y:S01]  /*a6d0*/  VIADD R232, R232, 0x1f ;  /* 0x0000001fe8e87836 */ /* 0x002fe20000000000 */
[----:B------:R-:W-:Y:S01]  /*a6e0*/  IADD3.X R227, PT, PT, R203, R132, RZ, P0, !PT ;  /* 0x00000084cbe37210 */ /* 0x000fe200007fe4ff */
[--C-:B------:R-:W-:Y:S01]  /*a6f0*/  IMAD.X R221, R231, 0x1, R132.reuse, P2 ;  /* 0x00000001e7dd7824 */ /* 0x100fe200010e0684 */
[----:B------:R-:W-:Y:S01]  /*a700*/  ISETP.NE.U32.AND P0, PT, RZ, UR9, PT ;  /* 0x00000009ff007c0c */ /* 0x000fe2000bf05070 */
[----:B------:R-:W-:Y:S01]  /*a710*/  IMAD.X R223, R229, 0x1, R132, P3 ;  /* 0x00000001e5df7824 */ /* 0x000fe200018e0684 */
[-C--:B------:R-:W-:Y:S01]  /*a720*/  IADD3 R228, P2, PT, R200, R2.reuse, RZ ;  /* 0x00000002c8e47210 */ /* 0x080fe20007f5e0ff */
[----:B------:R2:W5:Y:S01]  /*a730*/  LDL.LU.64 R202, [R1+0x5d8] ;  /* 0x0005d80001ca7983 */ /* 0x0005620000300a00 */
[----:B------:R-:W-:-:S02]  /*a740*/  IADD3 R230, P3, PT, R140, R2, RZ ;  /* 0x000000028ce67210 */ /* 0x000fc40007f7e0ff */
[----:B------:R-:W-:Y:S02]  /*a750*/  ISETP.LT.OR P5, PT, R232, 0x20, P0 ;  /* 0x00000020e800780c */ /* 0x000fe400007a1670 */
[----:B------:R-:W-:Y:S01]  /*a760*/  IADD3 R232, P6, PT, R138, R233, RZ ;  /* 0x000000e98ae87210 */ /* 0x000fe20007fde0ff */
[--C-:B------:R-:W-:Y:S02]  /*a770*/  IMAD.X R229, R201, 0x1, R132.reuse, P2 ;  /* 0x00000001c9e57824 */ /* 0x100fe400010e0684 */
[----:B------:R2:W5:Y:S01]  /*a780*/  LDL.LU.64 R200, [R1+0x5d0] ;  /* 0x0005d00001c87983 */ /* 0x0005620000300a00 */
[----:B------:R-:W-:Y:S01]  /*a790*/  IMAD.X R231, R141, 0x1, R132, P3 ;  /* 0x000000018de77824 */ /* 0x000fe200018e0684 */
[----:B------:R-:W-:Y:S02]  /*a7a0*/  IADD3.X R233, PT, PT, R139, R3, RZ, P6, !PT ;  /* 0x000000038be97210 */ /* 0x000fe400037fe4ff */
[----:B------:R2:W5:Y:S04]  /*a7b0*/  LDL.LU.64 R140, [R1+0x5c8] ;  /* 0x0005c800018c7983 */ /* 0x0005680000300a00 */
[----:B------:R2:W5:Y:S01]  /*a7c0*/  LDL.LU.64 R138, [R1+0x5c0] ;  /* 0x0005c000018a7983 */ /* 0x0005620000300a00 */
[----:B------:R-:W1:Y:S02]  /*a7d0*/  S2R R2, SR_TID.X ;  /* 0x0000000000027919 */ /* 0x000e640000002100 */
[----:B-1----:R-:W-:-:S04]  /*a7e0*/  LOP3.LUT R2, R2, 0x1f, RZ, 0xc0, !PT ;  /* 0x0000001f02027812 */ /* 0x002fc800078ec0ff */
[----:B------:R-:W-:Y:S02]  /*a7f0*/  ISETP.GE.AND P2, PT, R2, R133, PT ;  /* 0x000000850200720c */ /* 0x000fe40003f46270 */
[----:B------:R-:W1:Y:S01]  /*a800*/  S2R R2, SR_TID.X ;  /* 0x0000000000027919 */ /* 0x000e620000002100 */
[----:B------:R-:W3:Y:S02]  /*a810*/  LDC R133, c[0x0][0x3a0] ;  /* 0x0000e800ff857b82 */ /* 0x000ee40000000800 */
[----:B---3--:R-:W-:Y:S01]  /*a820*/  VIADD R133, R133, 0xffffff9e ;  /* 0xffffff9e85857836 */ /* 0x008fe20000000000 */
[----:B-1----:R-:W-:-:S04]  /*a830*/  LOP3.LUT R2, R2, 0x7f, RZ, 0xc0, !PT ;  /* 0x0000007f02027812 */ /* 0x002fc800078ec0ff */
[----:B------:R-:W-:Y:S01]  /*a840*/  ISETP.GE.U32.AND P3, PT, R133, 0x7fffff7f, PT ;  /* 0x7fffff7f8500780c */ /* 0x000fe20003f66070 */
[----:B------:R-:W-:Y:S01]  /*a850*/  IMAD.SHL.U32 R2, R2, 0x4, RZ ;  /* 0x0000000402027824 */ /* 0x000fe200078e00ff */
[----:B--2---:R-:W-:Y:S11]  /*a860*/  @P5 BRA `(.L_x_7) ;  /* 0x00000004005c5947 */ /* 0x004ff60003800000 */
[----:B------:R-:W-:Y:S01]  /*a870*/  UIADD3 UR8, UPT, UPT, UR10, 0x30000, URZ ;  /* 0x000300000a087890 */ /* 0x000fe2000fffe0ff */
[----:B------:R-:W-:Y:S01]  /*a880*/  UMOV UR5, URZ ;  /* 0x000000ff00057c82 */ /* 0x000fe20008000000 */
[----:B------:R-:W-:Y:S02]  /*a890*/  UIADD3 UR58, UPT, UPT, UR11, 0x108, URZ ;  /* 0x000001080b3a7890 */ /* 0x000fe4000fffe0ff */
[----:B------:R-:W-:Y:S02]  /*a8a0*/  USHF.R.U32.HI UR8, URZ, 0x4, UR8 ;  /* 0x00000004ff087899 */ /* 0x000fe40008011608 */
[----:B------:R-:W-:Y:S02]  /*a8b0*/  UIADD3 UR74, UPT, UPT, UR11, 0x110, URZ ;  /* 0x000001100b4a7890 */ /* 0x000fe4000fffe0ff */
[----:B------:R-:W-:Y:S02]  /*a8c0*/  USGXT.U32 UR42, UR8, 0xe ;  /* 0x0000000e082a789a */ /* 0x000fe40008000000 */
[----:B------:R-:W-:-:S02]  /*a8d0*/  UIADD3 UR73, UPT, UPT, UR11, 0x118, URZ ;  /* 0x000001180b497890 */ /* 0x000fc4000fffe0ff */
[----:B------:R-:W-:Y:S02]  /*a8e0*/  UIADD3 UR46, UP1, UPT, UR42, 0x2, URZ ;  /* 0x000000022a2e7890 */ /* 0x000fe4000ff3e0ff */
[----:B------:R-:W-:Y:S02]  /*a8f0*/  UIADD3 UR72, UPT, UPT, UR11, 0x40, URZ ;  /* 0x000000400b487890 */ /* 0x000fe4000fffe0ff */
[----:B------:R-:W-:Y:S02]  /*a900*/  UIADD3.X UR47, UPT, UPT, UR5, 0x40004040, URZ, UP1, !UPT ;  /* 0x40004040052f7890 */ /* 0x000fe40008ffe4ff */
[----:B------:R-:W-:Y:S02]  /*a910*/  UIADD3 UR71, UPT, UPT, UR11, 0x120, URZ ;  /* 0x000001200b477890 */ /* 0x000fe4000fffe0ff */
[----:B------:R-:W-:Y:S02]  /*a920*/  UIADD3.64 UR54, UPT, UPT, UR46, 0x2, URZ ;  /* 0x000000022e367897 */ /* 0x000fe4000fffe0ff */
[----:B------:R-:W-:-:S02]  /*a930*/  UIADD3.64 UR56, UPT, UPT, UR46, 0x4, URZ ;  /* 0x000000042e387897 */ /* 0x000fc4000fffe0ff */
[----:B------:R-:W-:Y:S02]  /*a940*/  UIADD3 UR70, UPT, UPT, UR11, 0x40, URZ ;  /* 0x000000400b467890 */ /* 0x000fe4000fffe0ff */
[----:B------:R-:W-:Y:S02]  /*a950*/  UIADD3 UR69, UPT, UPT, UR11, 0x128, URZ ;  /* 0x000001280b457890 */ /* 0x000fe4000fffe0ff */
[----:B------:R-:W-:Y:S02]  /*a960*/  UIADD3 UR68, UPT, UPT, UR11, 0x40, URZ ;  /* 0x000000400b447890 */ /* 0x000fe4000fffe0ff */
[----:B------:R-:W-:Y:S01]  /*a970*/  UIADD3 UR67, UPT, UPT, UR11, 0x130, URZ ;  /* 0x000001300b437890 */ /* 0x000fe2000fffe0ff */
[----:B------:R-:W-:Y:S01]  /*a980*/  UMOV UR62, 0x0 ;  /* 0x00000000003e7882 */ /* 0x000fe20000000000 */
[----:B------:R-:W-:Y:S01]  /*a990*/  UMOV UR63, 0x8100910 ;  /* 0x08100910003f7882 */ /* 0x000fe20000000000 */
[----:B------:R-:W-:Y:S02]  /*a9a0*/  UIADD3 UR66, UPT, UPT, UR11, 0x40, URZ ;  /* 0x000000400b427890 */ /* 0x000fe4000fffe0ff */
[----:B------:R-:W-:Y:S01]  /*a9b0*/  UIADD3 UR65, UPT, UPT, UR11, 0x138, URZ ;  /* 0x000001380b417890 */ /* 0x000fe2000fffe0ff */
[----:B------:R-:W-:Y:S01]  /*a9c0*/  UMOV UR43, 0x40004040 ;  /* 0x40004040002b7882 */ /* 0x000fe20000000000 */
[----:B------:R-:W-:Y:S01]  /*a9d0*/  UMOV UR60, 0x0 ;  /* 0x00000000003c7882 */ /* 0x000fe20000000000 */
[----:B------:R-:W-:Y:S01]  /*a9e0*/  UMOV UR61, 0x8100910 ;  /* 0x08100910003d7882 */ /* 0x000fe20000000000 */
[----:B------:R-:W-:-:S02]  /*a9f0*/  UIADD3 UR64, UPT, UPT, UR11, 0x80, URZ ;  /* 0x000000800b407890 */ /* 0x000fc4000fffe0ff */
[----:B------:R-:W-:Y:S01]  /*aa00*/  UTCHMMA tmem[UR13], gdesc[UR42], tmem[UR11], tmem[UR62], idesc[UR63], !UPT ;  /* 0x00ff3e2a0d0079ea */ /* 0x000fe2000f80000b */
[----:B------:R-:W-:Y:S02]  /*aa10*/  UIADD3 UR29, UPT, UPT, UR11, 0x140, URZ ;  /* 0x000001400b1d7890 */ /* 0x000fe4000fffe0ff */
[----:B------:R1:W-:Y:S01]  /*aa20*/  UTCHMMA tmem[UR58], gdesc[UR46], tmem[UR11], tmem[UR60], idesc[UR61], UPT ;  /* 0x00ff3c2e3a0079ea */ /* 0x0003e2000b80000b */
[----:B------:R-:W-:Y:S01]  /*aa30*/  UMOV UR6, 0x0 ;  /* 0x0000000000067882 */ /* 0x000fe20000000000 */
[----:B------:R-:W-:Y:S01]  /*aa40*/  UMOV UR7, 0x8100910 ;  /* 0x0810091000077882 */ /* 0x000fe20000000000 */
[----:B------:R-:W-:Y:S02]  /*aa50*/  UIADD3 UR28, UPT, UPT, UR11, 0x80, URZ ;  /* 0x000000800b1c7890 */ /* 0x000fe4000fffe0ff */
[----:B------:R2:W-:Y:S01]  /*aa60*/  UTCHMMA tmem[UR74], gdesc[UR54], tmem[UR11], tmem[UR6], idesc[UR7], UPT ;  /* 0x00ff06364a0079ea */ /* 0x0005e2000b80000b */
[----:B------:R-:W-:Y:S02]  /*aa70*/  UIADD3 UR25, UPT, UPT, UR11, 0x148, URZ ;  /* 0x000001480b197890 */ /* 0x000fe4000fffe0ff */
[----:B------:R3:W-:Y:S01]  /*aa80*/  UTCHMMA tmem[UR73], gdesc[UR56], tmem[UR11], tmem[UR62], idesc[UR63], UPT ;  /* 0x00ff3e38490079ea */ /* 0x0007e2000b80000b */
[----:B------:R-:W-:-:S02]  /*aa90*/  UIADD3 UR24, UPT, UPT, UR11, 0x80, URZ ;  /* 0x000000800b187890 */ /* 0x000fc4000fffe0ff */
[----:B------:R-:W-:Y:S01]  /*aaa0*/  UIADD3 UR19, UPT, UPT, UR11, 0x150, URZ ;  /* 0x000001500b137890 */ /* 0x000fe2000fffe0ff */
[----:B------:R-:W-:Y:S01]  /*aab0*/  UMOV UR76, 0x0 ;  /* 0x00000000004c7882 */ /* 0x000fe20000000000 */
[----:B------:R-:W-:Y:S01]  /*aac0*/  UMOV UR77, 0x8100910 ;  /* 0x08100910004d7882 */ /* 0x000fe20000000000 */
[----:B------:R-:W-:Y:S01]  /*aad0*/  UIADD3 UR18, UPT, UPT, UR11, 0x80, URZ ;  /* 0x000000800b127890 */ /* 0x000fe2000fffe0ff */
[----:B------:R3:W-:Y:S01]  /*aae0*/  UTCHMMA tmem[UR71], gdesc[UR42], tmem[UR72], tmem[UR76], idesc[UR77], !UPT ;  /* 0x00ff4c2a470079ea */ /* 0x0007e2000f800048 */
[----:B------:R-:W-:Y:S01]  /*aaf0*/  UIADD3 UR17, UPT, UPT, UR11, 0x158, URZ ;  /* 0x000001580b117890 */ /* 0x000fe2000fffe0ff */
[----:B------:R-:W-:Y:S01]  /*ab00*/  UMOV UR30, 0x0 ;  /* 0x00000000001e7882 */ /* 0x000fe20000000000 */
[----:B------:R-:W-:Y:S01]  /*ab10*/  UMOV UR31, 0x8100910 ;  /* 0x08100910001f7882 */ /* 0x000fe20000000000 */
[----:B------:R-:W-:Y:S01]  /*ab20*/  UIADD3 UR16, UPT, UPT, UR11, 0xc0, URZ ;  /* 0x000000c00b107890 */ /* 0x000fe2000fffe0ff */
[----:B------:R3:W-:Y:S01]  /*ab30*/  UTCHMMA tmem[UR69], gdesc[UR46], tmem[UR70], tmem[UR30], idesc[UR31], UPT ;  /* 0x00ff1e2e450079ea */ /* 0x0007e2000b800046 */
        /* <DEDUP_REMOVED lines=14> */
[----:B------:R3:W-:Y:S01]  /*ac20*/  UTCHMMA tmem[UR29], gdesc[UR42], tmem[UR64], tmem[UR36], idesc[UR37], !UPT ;  /* 0x00ff242a1d0079ea */ /* 0x0007e2000f800040 */
[----:B-1----:R-:W-:Y:S01]  /*ac30*/  UIADD3 UR60, UPT, UPT, UR11, 0x178, URZ ;  /* 0x000001780b3c7890 */ /* 0x002fe2000fffe0ff */
[----:B------:R-:W-:Y:S01]  /*ac40*/  UMOV UR38, 0x0 ;  /* 0x0000000000267882 */ /* 0x000fe20000000000 */
[----:B------:R-:W-:Y:S01]  /*ac50*/  UMOV UR39, 0x8100910 ;  /* 0x0810091000277882 */ /* 0x000fe20000000000 */
[----:B------:R-:W-:Y:S01]  /*ac60*/  UMOV UR40, 0x0 ;  /* 0x0000000000287882 */ /* 0x000fe20000000000 */
[----:B------:R-:W-:Y:S01]  /*ac70*/  UMOV UR41, 0x8100910 ;  /* 0x0810091000297882 */ /* 0x000fe20000000000 */
[----:B------:R-:W-:Y:S01]  /*ac80*/  UMOV UR44, 0x0 ;  /* 0x00000000002c7882 */ /* 0x000fe20000000000 */
[----:B------:R-:W-:Y:S01]  /*ac90*/  UMOV UR45, 0x8100910 ;  /* 0x08100910002d7882 */ /* 0x000fe20000000000 */
[----:B------:R3:W-:Y:S01]  /*aca0*/  UTCHMMA tmem[UR25], gdesc[UR46], tmem[UR28], tmem[UR38], idesc[UR39], UPT ;  /* 0x00ff262e190079ea */ /* 0x0007e2000b80001c */
        /* <DEDUP_REMOVED lines=8> */
[----:B--2---:R-:W-:Y:S01]  /*ad30*/  UMOV UR6, UR4 ;  /* 0x0000000400067c82 */ /* 0x004fe20008000000 */
[----:B------:R-:W-:Y:S01]  /*ad40*/  UMOV UR7, URZ ;  /* 0x000000ff00077c82 */ /* 0x000fe20008000000 */
[----:B------:R3:W-:Y:S01]  /*ad50*/  UTCHMMA tmem[UR15], gdesc[UR42], tmem[UR16], tmem[UR48], idesc[UR49], !UPT ;  /* 0x00ff302a0f0079ea */ /* 0x0007e2000f800010 */
[----:B------:R-:W-:Y:S01]  /*ad60*/  UMOV UR58, 0x0 ;  /* 0x00000000003a7882 */ /* 0x000fe20000000000 */
[----:B------:R-:W-:Y:S01]  /*ad70*/  UMOV UR59, 0x8100910 ;  /* 0x08100910003b7882 */ /* 0x000fe20000000000 */
[----:B------:R3:W-:Y:S01]  /*ad80*/  UTCHMMA tmem[UR9], gdesc[UR46], tmem[UR14], tmem[UR50], idesc[UR51], UPT ;  /* 0x00ff322e090079ea */ /* 0x0007e2000b80000e */
[----:B------:R-:W-:Y:S01]  /*ad90*/  UMOV UR6, UR6 ;  /* 0x0000000600067c82 */ /* 0x000fe20008000000 */
[----:B------:R3:W-:Y:S01]  /*ada0*/  UTCHMMA tmem[UR5], gdesc[UR54], tmem[UR8], tmem[UR52], idesc[UR53], UPT ;  /* 0x00ff3436050079ea */ /* 0x0007e2000b800008 */
[----:B------:R3:W-:Y:S01]  /*adb0*/  UTCHMMA tmem[UR60], gdesc[UR56], tmem[UR75], tmem[UR58], idesc[UR59], UPT ;  /* 0x00ff3a383c0079ea */ /* 0x0007e2000b80004b */
[----:B------:R3:W-:Y:S01]  /*adc0*/  UTCBAR [UR6], URZ ;  /* 0x000000ff060073e9 */ /* 0x0007e200080000ff */
[----:B------:R-:W-:Y:S01]  /*add0*/  NOP ;  /* 0x0000000000007918 */ /* 0x000fe20000000000 */
.L_x_7:
[----:B-----5:R1:W-:Y:S01]  /*ade0*/  STL.64 [R1+0x5e0], R204 ;  /* 0x0005e0cc01007387 */ /* 0x0203e20000100a00 */
[----:B------:R-:W2:Y:S01]  /*adf0*/  LDC R133, c[0x0][0x3a0] ;  /* 0x0000e800ff857b82 */ /* 0x000ea20000000800 */
[----:B---3--:R-:W3:Y:S01]  /*ae00*/  LDCU UR25, c[0x0][0x3a0] ;  /* 0x00007400ff1977ac */ /* 0x008ee20008000800 */
[----:B------:R-:W4:Y:S01]  /*ae10*/  LDCU UR24, c[0x0][0x3a0] ;  /* 0x00007400ff1877ac */ /* 0x000f220008000800 */
[----:B------:R-:W2:Y:S01]  /*ae20*/  LDCU UR16, c[0x0][0x3a0] ;  /* 0x00007400ff1077ac */ /* 0x000ea20008000800 */
[----:B-1----:R-:W2:Y:S01]  /*ae30*/  LDL.LU.64 R204, [R1+0x90] ;  /* 0x0000900001cc7983 */ /* 0x002ea20000300a00 */
[----:B------:R-:W1:Y:S03]  /*ae40*/  LDCU UR19, c[0x0][0x3a0] ;  /* 0x00007400ff1377ac */ /* 0x000e660008000800 */
[----:B------:R3:W-:Y:S01]  /*ae50*/  STL.64 [R1+0x5d8], R202 ;  /* 0x0005d8ca01007387 */ /* 0x0007e20000100a00 */
[----:B------:R-:W1:Y:S01]  /*ae60*/  LDCU UR15, c[0x0][0x3a0] ;  /* 0x00007400ff0f77ac */ /* 0x000e620008000800 */
[----:B------:R-:W-:Y:S06]  /*ae70*/  BAR.SYNC.DEFER_BLOCKING 0x0 ;  /* 0x0000000000007b1d */ /* 0x000fec0000010000 */
[----:B------:R-:W1:Y:S01]  /*ae80*/  LDCU UR18, c[0x0][0x3a0] ;  /* 0x00007400ff1277ac */ /* 0x000e620008000800 */
[----:B---3--:R-:W3:Y:S01]  /*ae90*/  LDL.LU.64 R202, [R1+0x88] ;  /* 0x0000880001ca7983 */ /* 0x008ee20000300a00 */
[----:B------:R-:W1:Y:S03]  /*aea0*/  LDCU UR14, c[0x0][0x3a0] ;  /* 0x00007400ff0e77ac */ /* 0x000e660008000800 */
[----:B------:R4:W-:Y:S01]  /*aeb0*/  STL.64 [R1+0x5d0], R140 ;  /* 0x0005d08c01007387 */ /* 0x0009e20000100a00 */
[----:B------:R-:W1:Y:S01]  /*aec0*/  LDCU UR17, c[0x0][0x3a0] ;  /* 0x00007400ff1177ac */ /* 0x000e620008000800 */
[----:B------:R-:W1:Y:S01]  /*aed0*/  LDCU UR9, c[0x0][0x3a0] ;  /* 0x00007400ff0977ac */ /* 0x000e620008000800 */
[----:B------:R-:W1:Y:S01]  /*aee0*/  LDCU UR8, c[0x0][0x3a0] ;  /* 0x00007400ff0877ac */ /* 0x000e620008000800 */
[----:B----4-:R-:W4:Y:S01]  /*aef0*/  LDL.LU.64 R140, [R1+0x80] ;  /* 0x00008000018c7983 */ /* 0x010f220000300a00 */
[----:B------:R-:W1:Y:S03]  /*af00*/  LDCU UR7, c[0x0][0x3a0] ;  /* 0x00007400ff0777ac */ /* 0x000e660008000800 */
[----:B------:R1:W-:Y:S01]  /*af10*/  STL.64 [R1+0x5c8], R138 ;  /* 0x0005c88a01007387 */ /* 0x0003e20000100a00 */
[----:B------:R-:W2:Y:S01]  /*af20*/  LDCU UR6, c[0x0][0x3a0] ;  /* 0x00007400ff0677ac */ /* 0x000ea20008000800 */
[----:B------:R-:W2:Y:S01]  /*af30*/  LDCU UR5, c[0x0][0x3a0] ;  /* 0x00007400ff0577ac */ /* 0x000ea20008000800 */
[----:B------:R-:W2:Y:S01]  /*af40*/  LDCU UR28, c[0x0][0x3a0] ;  /* 0x00007400ff1c77ac */ /* 0x000ea20008000800 */
[----:B-1----:R-:W4:Y:S04]  /*af50*/  LDL.LU.64 R138, [R1+0x78] ;  /* 0x00007800018a7983 */ /* 0x002f280000300a00 */
[----:B------:R1:W-:Y:S04]  /*af60*/  STL.64 [R1+0x5c0], R136 ;  /* 0x0005c08801007387 */ /* 0x0003e80000100a00 */
[----:B-1----:R-:W4:Y:S04]  /*af70*/  LDL.LU.64 R136, [R1+0x70] ;  /* 0x0000700001887983 */ /* 0x002f280000300a00 */
[----:B------:R-:W-:Y:S01]  /*af80*/  @!PT LDS RZ, [RZ] ;  /* 0x00000000fffff984 */ /* 0x000fe20000000800 */
[----:B------:R-:W-:Y:S01]  /*af90*/  @!PT LDS RZ, [RZ] ;  /* 0x00000000fffff984 */ /* 0x000fe20000000800 */
[----:B------:R-:W-:Y:S01]  /*afa0*/  @!PT LDS RZ, [RZ] ;  /* 0x00000000fffff984 */ /* 0x000fe20000000800 */
[----:B--2---:R-:W-:Y:S04]  /*afb0*/  LDGSTS.E [R207], desc[UR26][R204.64], !P4 ;  /* 0x00000000cccf7fae */ /* 0x004fe8000e1a101a */
[----:B------:R-:W5:Y:S04]  /*afc0*/  LDL.LU.64 R204, [R1+0x5e0] ;  /* 0x0005e00001cc7983 */ /* 0x000f680000300a00 */
[----:B---3--:R-:W-:Y:S04]  /*afd0*/  LDGSTS.E [R207+0x200], desc[UR26][R202.64], !P4 ;  /* 0x00200000cacf7fae */ /* 0x008fe8000e1a101a */
[----:B------:R-:W5:Y:S01]  /*afe0*/  LDL.LU.64 R202, [R1+0x5d8] ;  /* 0x0005d80001ca7983 */ /* 0x000f620000300a00 */
[----:B------:R-:W-:-:S03]  /*aff0*/  VIADD R133, R133, 0xffffff9d ;  /* 0xffffff9d85857836 */ /* 0x000fc60000000000 */
[----:B----4-:R-:W-:Y:S04]  /*b000*/  LDGSTS.E [R207+0x400], desc[UR26][R140.64], !P4 ;  /* 0x004000008ccf7fae */ /* 0x010fe8000e1a101a */
[----:B------:R-:W5:Y:S01]  /*b010*/  LDL.LU.64 R140, [R1+0x5d0] ;  /* 0x0005d000018c7983 */ /* 0x000f620000300a00 */
[----:B------:R-:W-:Y:S02]  /*b020*/  ISETP.GE.U32.AND P5, PT, R133, 0x7fffff7e, PT ;  /* 0x7fffff7e8500780c */ /* 0x000fe40003fa6070 */
[----:B------:R-:W1:Y:S01]  /*b030*/  LDC R133, c[0x0][0x3a0] ;  /* 0x0000e800ff857b82 */ /* 0x000e620000000800 */
[----:B------:R-:W-:Y:S04]  /*b040*/  LDGSTS.E [R207+0x600], desc[UR26][R138.64], !P4 ;  /* 0x006000008acf7fae */ /* 0x000fe8000e1a101a */
[----:B------:R-:W5:Y:S04]  /*b050*/  LDL.LU.64 R138, [R1+0x5c8] ;  /* 0x0005c800018a7983 */ /* 0x000f680000300a00 */
[----:B------:R-:W-:Y:S04]  /*b060*/  LDGSTS.E [R207+0x800], desc[UR26][R136.64], !P3 ;  /* 0x0080000088cf7fae */ /* 0x000fe8000d9a101a */
[----:B------:R-:W-:Y:S04]  /*b070*/  LDGSTS.E [R207+0xa00], desc[UR26][R242.64], !P3 ;  /* 0x00a00000f2cf7fae */ /* 0x000fe8000d9a101a */
[----:B------:R-:W-:Y:S04]  /*b080*/  LDGSTS.E [R207+0xc00], desc[UR26][R240.64], !P3 ;  /* 0x00c00000f0cf7fae */ /* 0x000fe8000d9a101a */
[----:B------:R-:W5:Y:S04]  /*b090*/  LDL.LU.64 R136, [R1+0x5c0] ;  /* 0x0005c00001887983 */ /* 0x000f680000300a00 */
[----:B------:R-:W2:Y:S04]  /*b0a0*/  LDL.LU.64 R242, [R1+0x48] ;  /* 0x0000480001f27983 */ /* 0x000ea80000300a00 */
[----:B------:R3:W-:Y:S04]  /*b0b0*/  LDGSTS.E [R207+0xe00], desc[UR26][R238.64], !P3 ;  /* 0x00e00000eecf7fae */ /* 0x0007e8000d9a101a */
[----:B------:R-:W4:Y:S01]  /*b0c0*/  LDL.LU.64 R240, [R1+0x38] ;  /* 0x0000380001f07983 */ /* 0x000f220000300a00 */
[----:B-1----:R-:W-:Y:S01]  /*b0d0*/  VIADD R133, R133, 0xffffff9c ;  /* 0xffffff9c85857836 */ /* 0x002fe20000000000 */
[----:B---3--:R-:W1:Y:S08]  /*b0e0*/  LDC R239, c[0x0][0x3a0] ;  /* 0x0000e800ffef7b82 */ /* 0x008e700000000800 */
[----:B------:R-:W3:Y:S01]  /*b0f0*/  LDC R238, c[0x0][0x3a0] ;  /* 0x0000e800ffee7b82 */ /* 0x000ee20000000800 */
[----:B--2---:R-:W-:Y:S04]  /*b100*/  LDGSTS.E [R207+0x1000], desc[UR26][R242.64], !P5 ;  /* 0x01000000f2cf7fae */ /* 0x004fe8000e9a101a */
[----:B------:R-:W-:Y:S04]  /*b110*/  LDGSTS.E [R207+0x1200], desc[UR26][R236.64], !P5 ;  /* 0x01200000eccf7fae */ /* 0x000fe8000e9a101a */
[----:B------:R-:W-:Y:S04]  /*b120*/  LDGSTS.E [R207+0x1400], desc[UR26][R234.64], !P5 ;  /* 0x01400000eacf7fae */ /* 0x000fe8000e9a101a */
[----:B------:R-:W2:Y:S01]  /*b130*/  LDL.LU.64 R242, [R1+0x30] ;  /* 0x0000300001f27983 */ /* 0x000ea20000300a00 */
[----:B------:R-:W-:-:S03]  /*b140*/  ISETP.GE.U32.AND P3, PT, R133, 0x7fffff7d, PT ;  /* 0x7fffff7d8500780c */ /* 0x000fc60003f66070 */
[----:B------:R3:W-:Y:S04]  /*b150*/  LDGSTS.E [R207+0x1600], desc[UR26][R38.64], !P5 ;  /* 0x0160000026cf7fae */ /* 0x0007e8000e9a101a */
[----:B------:R-:W2:Y:S01]  /*b160*/  LDL.LU.64 R234, [R1+0x40] ;  /* 0x0000400001ea7983 */ /* 0x000ea20000300a00 */
[----:B-1----:R-:W-:-:S03]  /*b170*/  VIADD R133, R239, 0xffffff9b ;  /* 0xffffff9bef857836 */ /* 0x002fc60000000000 */
[----:B------:R-:W4:Y:S02]  /*b180*/  LDL.LU.64 R236, [R1+0x28] ;  /* 0x0000280001ec7983 */ /* 0x000f240000300a00 */
[----:B------:R-:W-:Y:S02]  /*b190*/  ISETP.GE.U32.AND P4, PT, R133, 0x7fffff7c, PT ;  /* 0x7fffff7c8500780c */ /* 0x000fe40003f86070 */
[----:B---3--:R-:W-:Y:S01]  /*b1a0*/  IADD3 R38, PT, PT, R238, -0x66, RZ ;  /* 0xffffff9aee267810 */ /* 0x008fe20007ffe0ff */
[----:B------:R-:W1:Y:S08]  /*b1b0*/  LDC R133, c[0x0][0x3a0] ;  /* 0x0000e800ff857b82 */ /* 0x000e700000000800 */
[----:B------:R-:W3:Y:S01]  /*b1c0*/  LDC R39, c[0x0][0x3a0] ;  /* 0x0000e800ff277b82 */ /* 0x000ee20000000800 */
[----:B--2---:R-:W-:Y:S04]  /*b1d0*/  LDGSTS.E [R207+0x1800], desc[UR26][R234.64], !P3 ;  /* 0x01800000eacf7fae */ /* 0x004fe8000d9a101a */
[----:B------:R2:W-:Y:S04]  /*b1e0*/  LDGSTS.E [R207+0x1a00], desc[UR26][R40.64], !P3 ;  /* 0x01a0000028cf7fae */ /* 0x0005e8000d9a101a */
[----:B------:R1:W-:Y:S04]  /*b1f0*/  LDGSTS.E [R207+0x1c00], desc[UR26][R42.64], !P3 ;  /* 0x01c000002acf7fae */ /* 0x0003e8000d9a101a */
[----:B------:R-:W-:Y:S04]  /*b200*/  LDGSTS.E [R207+0x1e00], desc[UR26][R44.64], !P3 ;  /* 0x01e000002ccf7fae */ /* 0x000fe8000d9a101a */
[----:B----4-:R-:W-:Y:S01]  /*b210*/  LDGSTS.E [R207+0x2000], desc[UR26][R240.64], !P4 ;  /* 0x02000000f0cf7fae */ /* 0x010fe2000e1a101a */
[----:B------:R-:W-:Y:S01]  /*b220*/  ISETP.GE.U32.AND P3, PT, R38, 0x7fffff7b, PT ;  /* 0x7fffff7b2600780c */ /* 0x000fe20003f66070 */
[----:B--2---:R-:W2:Y:S02]  /*b230*/  LDC R40, c[0x0][0x3a0] ;  /* 0x0000e800ff287b82 */ /* 0x004ea40000000800 */
[----:B------:R-:W-:Y:S04]  /*b240*/  LDGSTS.E [R207+0x2200], desc[UR26][R46.64], !P4 ;  /* 0x022000002ecf7fae */ /* 0x000fe8000e1a101a */
[----:B------:R-:W-:Y:S01]  /*b250*/  LDGSTS.E [R207+0x2400], desc[UR26][R48.64], !P4 ;  /* 0x0240000030cf7fae */ /* 0x000fe2000e1a101a */
[----:B------:R-:W-:Y:S01]  /*b260*/  UIADD3 UR25, UPT, UPT, UR25, -0x72, URZ ;  /* 0xffffff8e19197890 */ /* 0x000fe2000fffe0ff */
[----:B-1----:R-:W1:Y:S02]  /*b270*/  LDC R42, c[0x0][0x3a0] ;  /* 0x0000e800ff2a7b82 */ /* 0x002e640000000800 */
[----:B------:R-:W4:Y:S01]  /*b280*/  LDL.LU.64 R240, [R1+0x20] ;  /* 0x0000200001f07983 */ /* 0x000f220000300a00 */
[----:B------:R-:W-:-:S03]  /*b290*/  VIADD R38, R133, 0xffffff99 ;  /* 0xffffff9985267836 */ /* 0x000fc60000000000 */
[----:B------:R-:W-:Y:S01]  /*b2a0*/  LDGSTS.E [R207+0x2600], desc[UR26][R50.64], !P4 ;  /* 0x0260000032cf7fae */ /* 0x000fe2000e1a101a */
[----:B------:R-:W-:Y:S01]  /*b2b0*/  UIADD3 UR24, UPT, UPT, UR24, -0x71, URZ ;  /* 0xffffff8f18187890 */ /* 0x000fe2000fffe0ff */
[----:B------:R-:W1:Y:S02]  /*b2c0*/  LDC R41, c[0x0][0x3a0] ;  /* 0x0000e800ff297b82 */ /* 0x000e640000000800 */
[----:B------:R-:W-:Y:S01]  /*b2d0*/  LDGSTS.E [R207+0x2800], desc[UR26][R242.64], !P3 ;  /* 0x02800000f2cf7fae */ /* 0x000fe2000d9a101a */
[----:B------:R-:W-:-:S03]  /*b2e0*/  ISETP.GE.U32.AND P4, PT, R38, 0x7fffff7a, PT ;  /* 0x7fffff7a2600780c */ /* 0x000fc60003f86070 */
[----:B------:R-:W4:Y:S01]  /*b2f0*/  LDL.LU.64 R242, [R1+0x18] ;  /* 0x0000180001f27983 */ /* 0x000f220000300a00 */
[----:B---3--:R-:W-:Y:S02]  /*b300*/  VIADD R38, R39, 0xffffff98 ;  /* 0xffffff9827267836 */ /* 0x008fe40000000000 */
[----:B------:R-:W3:Y:S01]  /*b310*/  LDC R39, c[0x0][0x3a0] ;  /* 0x0000e800ff277b82 */ /* 0x000ee20000000800 */
[----:B------:R-:W-:Y:S04]  /*b320*/  LDGSTS.E [R207+0x2a00], desc[UR26][R52.64], !P3 ;  /* 0x02a0000034cf7fae */ /* 0x000fe8000d9a101a */
[----:B------:R-:W-:Y:S04]  /*b330*/  LDGSTS.E [R207+0x2c00], desc[UR26][R54.64], !P3 ;  /* 0x02c0000036cf7fae */ /* 0x000fe8000d9a101a */
[----:B------:R-:W-:Y:S01]  /*b340*/  LDGSTS.E [R207+0x2e00], desc[UR26][R56.64], !P3 ;  /* 0x02e0000038cf7fae */ /* 0x000fe2000d9a101a */
[----:B------:R-:W-:-:S03]  /*b350*/  ISETP.GE.U32.AND P3, PT, R38, 0x7fffff79, PT ;  /* 0x7fffff792600780c */ /* 0x000fc60003f66070 */
[----:B------:R-:W-:Y:S04]  /*b360*/  LDGSTS.E [R207+0x3000], desc[UR26][R236.64], !P4 ;  /* 0x03000000eccf7fae */ /* 0x000fe8000e1a101a */
[----:B------:R-:W-:Y:S04]  /*b370*/  LDGSTS.E [R207+0x3200], desc[UR26][R58.64], !P4 ;  /* 0x032000003acf7fae */ /* 0x000fe8000e1a101a */
[----:B------:R-:W-:Y:S04]  /*b380*/  LDGSTS.E [R207+0x3400], desc[UR26][R60.64], !P4 ;  /* 0x034000003ccf7fae */ /* 0x000fe8000e1a101a */
[----:B------:R-:W4:Y:S01]  /*b390*/  LDL.LU.64 R236, [R1+0x10] ;  /* 0x0000100001ec7983 */ /* 0x000f220000300a00 */
[----:B--2---:R-:W-:Y:S01]  /*b3a0*/  VIADD R38, R40, 0xffffff97 ;  /* 0xffffff9728267836 */ /* 0x004fe20000000000 */
[----:B------:R-:W-:Y:S01]  /*b3b0*/  UIADD3 UR16, UPT, UPT, UR16, -0x75, URZ ;  /* 0xffffff8b10107890 */ /* 0x000fe2000fffe0ff */
[----:B------:R-:W2:Y:S01]  /*b3c0*/  LDC R40, c[0x0][0x3a0] ;  /* 0x0000e800ff287b82 */ /* 0x000ea20000000800 */
[----:B------:R-:W-:Y:S01]  /*b3d0*/  LDGSTS.E [R207+0x3600], desc[UR26][R62.64], !P4 ;  /* 0x036000003ecf7fae */ /* 0x000fe2000e1a101a */
[----:B------:R-:W-:Y:S01]  /*b3e0*/  UIADD3 UR19, UPT, UPT, UR19, -0x74, URZ ;  /* 0xffffff8c13137890 */ /* 0x000fe2000fffe0ff */
[----:B------:R-:W-:Y:S01]  /*b3f0*/  ISETP.GE.U32.AND P4, PT, R38, 0x7fffff78, PT ;  /* 0x7fffff782600780c */ /* 0x000fe20003f86070 */
[----:B------:R-:W-:Y:S01]  /*b400*/  UIADD3 UR15, UPT, UPT, UR15, -0x78, URZ ;  /* 0xffffff880f0f7890 */ /* 0x000fe2000fffe0ff */
[----:B---3--:R-:W-:Y:S01]  /*b410*/  IADD3 R38, PT, PT, R39, -0x6a, RZ ;  /* 0xffffff9627267810 */ /* 0x008fe20007ffe0ff */
[----:B------:R-:W-:-:S02]  /*b420*/  UIADD3 UR18, UPT, UPT, UR18, -0x73, URZ ;  /* 0xffffff8d12127890 */ /* 0x000fc4000fffe0ff */
[----:B------:R-:W3:Y:S01]  /*b430*/  LDC R39, c[0x0][0x3a0] ;  /* 0x0000e800ff277b82 */ /* 0x000ee20000000800 */
[----:B------:R-:W-:Y:S02]  /*b440*/  UIADD3 UR14, UPT, UPT, UR14, -0x77, URZ ;  /* 0xffffff890e0e7890 */ /* 0x000fe4000fffe0ff */
[----:B------:R-:W-:Y:S02]  /*b450*/  UIADD3 UR17, UPT, UPT, UR17, -0x76, URZ ;  /* 0xffffff8a11117890 */ /* 0x000fe4000fffe0ff */
[----:B------:R-:W-:Y:S02]  /*b460*/  UIADD3 UR9, UPT, UPT, UR9, -0x7c, URZ ;  /* 0xffffff8409097890 */ /* 0x000fe4000fffe0ff */
[----:B------:R-:W-:Y:S02]  /*b470*/  UIADD3 UR8, UPT, UPT, UR8, -0x7b, URZ ;  /* 0xffffff8508087890 */ /* 0x000fe4000fffe0ff */
[----:B------:R-:W-:Y:S02]  /*b480*/  UIADD3 UR7, UPT, UPT, UR7, -0x7e, URZ ;  /* 0xffffff8207077890 */ /* 0x000fe4000fffe0ff */
[----:B------:R-:W-:-:S02]  /*b490*/  UIADD3 UR6, UPT, UPT, UR6, -0x7d, URZ ;  /* 0xffffff8306067890 */ /* 0x000fc4000fffe0ff */
[----:B------:R-:W-:Y:S01]  /*b4a0*/  UIADD3 UR5, UPT, UPT, UR5, -0x7f, URZ ;  /* 0xffffff8105057890 */ /* 0x000fe2000fffe0ff */
[----:B----4-:R-:W-:Y:S04]  /*b4b0*/  LDGSTS.E [R207+0x3800], desc[UR26][R240.64], !P3 ;  /* 0x03800000f0cf7fae */ /* 0x010fe8000d9a101a */
[----:B------:R-:W-:Y:S04]  /*b4c0*/  LDGSTS.E [R207+0x3a00], desc[UR26][R64.64], !P3 ;  /* 0x03a0000040cf7fae */ /* 0x000fe8000d9a101a */
[----:B------:R-:W-:Y:S04]  /*b4d0*/  LDGSTS.E [R207+0x3c00], desc[UR26][R66.64], !P3 ;  /* 0x03c0000042cf7fae */ /* 0x000fe8000d9a101a */
[----:B------:R-:W4:Y:S04]  /*b4e0*/  LDL.LU.64 R240, [R1+0x8] ;  /* 0x0000080001f07983 */ /* 0x000f280000300a00 */
[----:B------:R-:W-:Y:S04]  /*b4f0*/  LDGSTS.E [R207+0x3e00], desc[UR26][R68.64], !P3 ;  /* 0x03e0000044cf7fae */ /* 0x000fe8000d9a101a */
[----:B------:R-:W-:Y:S01]  /*b500*/  LDGSTS.E [R207+0x4000], desc[UR26][R242.64], !P4 ;  /* 0x04000000f2cf7fae */ /* 0x000fe2000e1a101a */
[----:B------:R-:W-:-:S03]  /*b510*/  ISETP.GE.U32.AND P3, PT, R38, 0x7fffff77, PT ;  /* 0x7fffff772600780c */ /* 0x000fc60003f66070 */
[----:B------:R-:W4:Y:S01]  /*b520*/  LDL.LU.64 R242, [R1] ;  /* 0x0000000001f27983 */ /* 0x000f220000300a00 */
[----:B--2---:R-:W-:Y:S02]  /*b530*/  VIADD R38, R40, 0xffffff95 ;  /* 0xffffff9528267836 */ /* 0x004fe40000000000 */
[----:B------:R-:W2:Y:S01]  /*b540*/  LDC R40, c[0x0][0x3a0] ;  /* 0x0000e800ff287b82 */ /* 0x000ea20000000800 */
[----:B------:R-:W-:Y:S04]  /*b550*/  LDGSTS.E [R207+0x4200], desc[UR26][R70.64], !P4 ;  /* 0x0420000046cf7fae */ /* 0x000fe8000e1a101a */
[----:B------:R-:W-:Y:S04]  /*b560*/  LDGSTS.E [R207+0x4400], desc[UR26][R72.64], !P4 ;  /* 0x0440000048cf7fae */ /* 0x000fe8000e1a101a */
[----:B------:R-:W-:Y:S01]  /*b570*/  LDGSTS.E [R207+0x4600], desc[UR26][R74.64], !P4 ;  /* 0x046000004acf7fae */ /* 0x000fe2000e1a101a */
[----:B------:R-:W-:-:S03]  /*b580*/  ISETP.GE.U32.AND P4, PT, R38, 0x7fffff76, PT ;  /* 0x7fffff762600780c */ /* 0x000fc60003f86070 */
        /* <DEDUP_REMOVED lines=8> */
[----:B------:R-:W-:Y:S04]  /*b610*/  LDGSTS.E [R207+0x4800], desc[UR26][R236.64], !P3 ;  /* 0x04800000eccf7fae */ /* 0x000fe8000d9a101a */
[----:B------:R-:W4:Y:S04]  /*b620*/  LDL.LU.64 R46, [R1+0xc0] ;  /* 0x0000c000012e7983 */ /* 0x000f280000300a00 */
[----:B------:R-:W-:Y:S04]  /*b630*/  LDGSTS.E [R207+0x4a00], desc[UR26][R76.64], !P3 ;  /* 0x04a000004ccf7fae */ /* 0x000fe8000d9a101a */
[----:B------:R-:W4:Y:S04]  /*b640*/  LDL.LU.64 R238, [R1+0xb8] ;  /* 0x0000b80001ee7983 */ /* 0x000f280000300a00 */
[----:B------:R-:W-:Y:S04]  /*b650*/  LDGSTS.E [R207+0x4c00], desc[UR26][R78.64], !P3 ;  /* 0x04c000004ecf7fae */ /* 0x000fe8000d9a101a */
[----:B------:R-:W4:Y:S04]  /*b660*/  LDL.LU.64 R44, [R1+0xb0] ;  /* 0x0000b000012c7983 */ /* 0x000f280000300a00 */
[----:B------:R-:W-:Y:S04]  /*b670*/  LDGSTS.E [R207+0x4e00], desc[UR26][R80.64], !P3 ;  /* 0x04e0000050cf7fae */ /* 0x000fe8000d9a101a */
[----:B------:R-:W4:Y:S04]  /*b680*/  LDL.LU.64 R234, [R1+0xa8] ;  /* 0x0000a80001ea7983 */ /* 0x000f280000300a00 */
[----:B------:R-:W4:Y:S01]  /*b690*/  LDL.LU.64 R236, [R1+0xa0] ;  /* 0x0000a00001ec7983 */ /* 0x000f220000300a00 */
[----:B---3--:R-:W-:Y:S01]  /*b6a0*/  VIADD R38, R39, 0xffffff94 ;  /* 0xffffff9427267836 */ /* 0x008fe20000000000 */
[----:B------:R-:W-:Y:S01]  /*b6b0*/  UISETP.GE.U32.AND UP3, UPT, UR25, 0x7fffff6f, UPT ;  /* 0x7fffff6f1900788c */ /* 0x000fe2000bf66070 */
[----:B------:R-:W3:Y:S01]  /*b6c0*/  LDC R39, c[0x0][0x3a0] ;  /* 0x0000e800ff277b82 */ /* 0x000ee20000000800 */
[----:B------:R-:W-:-:S02]  /*b6d0*/  UISETP.GE.U32.AND UP4, UPT, UR24, 0x7fffff70, UPT ;  /* 0x7fffff701800788c */ /* 0x000fc4000bf86070 */
[----:B------:R-:W-:Y:S01]  /*b6e0*/  ISETP.GE.U32.AND P3, PT, R38, 0x7fffff75, PT ;  /* 0x7fffff752600780c */ /* 0x000fe20003f66070 */
[----:B------:R-:W-:Y:S01]  /*b6f0*/  UISETP.GE.U32.AND UP2, UPT, UR16, 0x7fffff6c, UPT ;  /* 0x7fffff6c1000788c */ /* 0x000fe2000bf46070 */
[----:B--2---:R-:W-:Y:S01]  /*b700*/  VIADD R38, R40, 0xffffff93 ;  /* 0xffffff9328267836 */ /* 0x004fe20000000000 */
[----:B------:R-:W-:Y:S02]  /*b710*/  UISETP.GE.U32.AND UP5, UPT, UR19, 0x7fffff6d, UPT ;  /* 0x7fffff6d1300788c */ /* 0x000fe4000bfa6070 */
[----:B------:R-:W-:Y:S01]  /*b720*/  USEL UR16, URZ, 0x4, UP3 ;  /* 0x00000004ff107887 */ /* 0x000fe20009800000 */
[----:B------:R-:W2:Y:S01]  /*b730*/  LDC R40, c[0x0][0x3a0] ;  /* 0x0000e800ff287b82 */ /* 0x000ea20000000800 */
[----:B------:R-:W-:Y:S02]  /*b740*/  UISETP.GE.U32.AND UP3, UPT, UR15, 0x7fffff69, UPT ;  /* 0x7fffff690f00788c */ /* 0x000fe4000bf66070 */
[----:B------:R-:W-:Y:S02]  /*b750*/  UISETP.GE.U32.AND UP6, UPT, UR18, 0x7fffff6e, UPT ;  /* 0x7fffff6e1200788c */ /* 0x000fe4000bfc6070 */
[----:B------:R-:W-:-:S02]  /*b760*/  USEL UR15, URZ, 0x7fff8, UP4 ;  /* 0x0007fff8ff0f7887 */ /* 0x000fc4000a000000 */
[----:B------:R-:W-:Y:S02]  /*b770*/  UISETP.GE.U32.AND UP4, UPT, UR14, 0x7fffff6a, UPT ;  /* 0x7fffff6a0e00788c */ /* 0x000fe4000bf86070 */
[----:B------:R-:W-:Y:S02]  /*b780*/  UISETP.GE.U32.AND UP1, UPT, UR17, 0x7fffff6b, UPT ;  /* 0x7fffff6b1100788c */ /* 0x000fe4000bf26070 */
[----:B------:R-:W-:Y:S02]  /*b790*/  USEL UR14, URZ, 0x1, UP5 ;  /* 0x00000001ff0e7887 */ /* 0x000fe4000a800000 */
[----:B------:R-:W-:Y:S02]  /*b7a0*/  UISETP.GE.U32.AND UP5, UPT, UR9, 0x7fffff65, UPT ;  /* 0x7fffff650900788c */ /* 0x000fe4000bfa6070 */
[----:B------:R-:W-:Y:S02]  /*b7b0*/  USEL UR9, URZ, 0x1fffe, UP6 ;  /* 0x0001fffeff097887 */ /* 0x000fe4000b000000 */
[----:B------:R-:W-:-:S02]  /*b7c0*/  UISETP.GE.U32.AND UP6, UPT, UR8, 0x7fffff66, UPT ;  /* 0x7fffff660800788c */ /* 0x000fc4000bfc6070 */
[----:B------:R-:W-:Y:S02]  /*b7d0*/  USEL UR8, URZ, 0x4, UP1 ;  /* 0x00000004ff087887 */ /* 0x000fe40008800000 */
[----:B------:R-:W-:Y:S02]  /*b7e0*/  UISETP.GE.U32.AND UP1, UPT, UR7, 0x7fffff63, UPT ;  /* 0x7fffff630700788c */ /* 0x000fe4000bf26070 */
[----:B------:R-:W-:Y:S02]  /*b7f0*/  USEL UR7, URZ, 0x7fff8, UP2 ;  /* 0x0007fff8ff077887 */ /* 0x000fe40009000000 */
[----:B------:R-:W-:Y:S02]  /*b800*/  UIADD3 UR28, UPT, UPT, UR28, -0x80, URZ ;  /* 0xffffff801c1c7890 */ /* 0x000fe4000fffe0ff */
[----:B------:R-:W-:Y:S02]  /*b810*/  UISETP.GE.U32.AND UP2, UPT, UR6, 0x7fffff64, UPT ;  /* 0x7fffff640600788c */ /* 0x000fe4000bf46070 */
[----:B------:R-:W-:-:S02]  /*b820*/  USEL UR6, URZ, 0x1, UP3 ;  /* 0x00000001ff067887 */ /* 0x000fc40009800000 */
[----:B------:R-:W-:Y:S02]  /*b830*/  UISETP.GE.U32.AND UP3, UPT, UR5, 0x7fffff62, UPT ;  /* 0x7fffff620500788c */ /* 0x000fe4000bf66070 */
[----:B------:R-:W-:Y:S02]  /*b840*/  USEL UR5, URZ, 0x1fffe, UP4 ;  /* 0x0001fffeff057887 */ /* 0x000fe4000a000000 */
[----:B------:R-:W-:Y:S01]  /*b850*/  UISETP.GE.U32.AND UP4, UPT, UR28, 0x7fffff61, UPT ;  /* 0x7fffff611c00788c */ /* 0x000fe2000bf86070 */
[----:B---3--:R-:W-:Y:S01]  /*b860*/  IADD3 R39, PT, PT, R39, -0x6e, RZ ;  /* 0xffffff9227277810 */ /* 0x008fe20007ffe0ff */
[----:B------:R-:W-:Y:S02]  /*b870*/  USEL UR29, URZ, 0x1fffe, UP3 ;  /* 0x0001fffeff1d7887 */ /* 0x000fe40009800000 */
[----:B------:R-:W-:Y:S02]  /*b880*/  USEL UR25, URZ, 0x1, UP4 ;  /* 0x00000001ff197887 */ /* 0x000fe4000a000000 */
[----:B------:R-:W-:-:S02]  /*b890*/  USEL UR17, URZ, 0x1, UP5 ;  /* 0x00000001ff117887 */ /* 0x000fc4000a800000 */
[----:B------:R-:W-:Y:S01]  /*b8a0*/  USEL UR18, URZ, 0x1fffe, UP6 ;  /* 0x0001fffeff127887 */ /* 0x000fe2000b000000 */
[----:B----4-:R-:W-:Y:S04]  /*b8b0*/  LDGSTS.E [R207+0x5000], desc[UR26][R240.64], !P4 ;  /* 0x05000000f0cf7fae */ /* 0x010fe8000e1a101a */
[----:B------:R-:W-:Y:S04]  /*b8c0*/  LDGSTS.E [R207+0x5200], desc[UR26][R82.64], !P4 ;  /* 0x0520000052cf7fae */ /* 0x000fe8000e1a101a */
[----:B------:R-:W-:Y:S04]  /*b8d0*/  LDGSTS.E [R207+0x5400], desc[UR26][R84.64], !P4 ;  /* 0x0540000054cf7fae */ /* 0x000fe8000e1a101a */
[----:B------:R-:W3:Y:S04]  /*b8e0*/  LDL.LU.64 R240, [R1+0x98] ;  /* 0x0000980001f07983 */ /* 0x000ee80000300a00 */
[----:B------:R-:W-:Y:S01]  /*b8f0*/  LDGSTS.E [R207+0x5600], desc[UR26][R86.64], !P4 ;  /* 0x0560000056cf7fae */ /* 0x000fe2000e1a101a */
[----:B------:R-:W-:Y:S01]  /*b900*/  ISETP.GE.U32.AND P4, PT, R38, 0x7fffff74, PT ;  /* 0x7fffff742600780c */ /* 0x000fe20003f86070 */
[----:B-1----:R-:W-:-:S02]  /*b910*/  VIADD R38, R42, 0xffffff86 ;  /* 0xffffff862a267836 */ /* 0x002fc40000000000 */
[----:B------:R1:W-:Y:S01]  /*b920*/  LDGSTS.E [R207+0x5800], desc[UR26][R242.64], !P3 ;  /* 0x05800000f2cf7fae */ /* 0x0003e2000d9a101a */
[----:B------:R-:W-:-:S03]  /*b930*/  UIADD3 UR25, UPT, UPT, UR25, UR29, URZ ;  /* 0x0000001d19197290 */ /* 0x000fc6000fffe0ff */
[----:B------:R-:W-:Y:S01]  /*b940*/  LDGSTS.E [R207+0x5a00], desc[UR26][R88.64], !P3 ;  /* 0x05a0000058cf7fae */ /* 0x000fe2000d9a101a */
[----:B------:R-:W-:-:S03]  /*b950*/  UIADD3 UR5, UPT, UPT, UR6, UR5, URZ ;  /* 0x0000000506057290 */ /* 0x000fc6000fffe0ff */
[----:B------:R-:W-:Y:S01]  /*b960*/  LDGSTS.E [R207+0x5c00], desc[UR26][R90.64], !P3 ;  /* 0x05c000005acf7fae */ /* 0x000fe2000d9a101a */
[----:B------:R-:W-:-:S03]  /*b970*/  ISETP.GE.U32.AND P5, PT, R38, 0x7fffff67, PT ;  /* 0x7fffff672600780c */ /* 0x000fc60003fa6070 */
[----:B------:R-:W-:Y:S01]  /*b980*/  LDGSTS.E [R207+0x5e00], desc[UR26][R92.64], !P3 ;  /* 0x05e000005ccf7fae */ /* 0x000fe2000d9a101a */
[----:B------:R-:W-:Y:S01]  /*b990*/  ISETP.GE.U32.AND P3, PT, R39, 0x7fffff73, PT ;  /* 0x7fffff732700780c */ /* 0x000fe20003f66070 */
[----:B--2---:R-:W-:Y:S01]  /*b9a0*/  VIADD R39, R40, 0xffffff87 ;  /* 0xffffff8728277836 */ /* 0x004fe20000000000 */
[----:B------:R-:W-:Y:S01]  /*b9b0*/  USEL UR19, URZ, 0x4, UP1 ;  /* 0x00000004ff137887 */ /* 0x000fe20008800000 */
[----:B------:R-:W2:Y:S01]  /*b9c0*/  LDC R40, c[0x0][0x3a0] ;  /* 0x0000e800ff287b82 */ /* 0x000ea20000000800 */
[----:B------:R-:W-:Y:S01]  /*b9d0*/  USEL UR24, URZ, 0x7fff8, UP2 ;  /* 0x0007fff8ff187887 */ /* 0x000fe20009000000 */
[----:B------:R-:W-:Y:S01]  /*b9e0*/  SEL R38, RZ, 0x4, P5 ;  /* 0x00000004ff267807 */ /* 0x000fe20002800000 */
[----:B------:R-:W-:Y:S02]  /*b9f0*/  UIADD3 UR17, UPT, UPT, UR17, UR18, URZ ;  /* 0x0000001211117290 */ /* 0x000fe4000fffe0ff */
[----:B------:R-:W-:Y:S01]  /*ba00*/  ULOP3.LUT UR25, UR25, 0x3, URZ, 0xc0, !UPT ;  /* 0x0000000319197892 */ /* 0x000fe2000f8ec0ff */
[----:B------:R-:W-:Y:S01]  /*ba10*/  ISETP.GE.U32.AND P5, PT, R39, 0x7fffff68, PT ;  /* 0x7fffff682700780c */ /* 0x000fe20003fa6070 */
[----:B------:R-:W-:Y:S01]  /*ba20*/  ULOP3.LUT UR5, UR5, 0x3, URZ, 0xc0, !UPT ;  /* 0x0000000305057892 */ /* 0x000fe2000f8ec0ff */
[----:B------:R-:W-:Y:S01]  /*ba30*/  LDGSTS.E [R207+0x6000], desc[UR26][R250.64], !P4 ;  /* 0x06000000facf7fae */ /* 0x000fe2000e1a101a */
[----:B------:R-:W-:Y:S01]  /*ba40*/  ULOP3.LUT UR17, UR17, 0x3, URZ, 0xc0, !UPT ;  /* 0x0000000311117892 */ /* 0x000fe2000f8ec0ff */
[----:B-1----:R-:W1:Y:S01]  /*ba50*/  LDC R243, c[0x0][0x3a0] ;  /* 0x0000e800fff37b82 */ /* 0x002e620000000800 */
[----:B------:R-:W-:Y:S01]  /*ba60*/  UIADD3 UR19, UPT, UPT, UR25, UR24, UR19 ;  /* 0x0000001819137290 */ /* 0x000fe2000fffe013 */
[----:B------:R-:W-:Y:S01]  /*ba70*/  SEL R39, RZ, 0x7fff8, P5 ;  /* 0x0007fff8ff277807 */ /* 0x000fe20002800000 */
[----:B------:R-:W-:Y:S01]  /*ba80*/  UIADD3 UR9, UPT, UPT, UR14, UR9, URZ ;  /* 0x000000090e097290 */ /* 0x000fe2000fffe0ff */
[----:B------:R-:W-:Y:S01]  /*ba90*/  LDGSTS.E [R207+0x6200], desc[UR26][R94.64], !P4 ;  /* 0x062000005ecf7fae */ /* 0x000fe2000e1a101a */
[----:B------:R-:W-:-:S02]  /*baa0*/  UIADD3 UR5, UPT, UPT, UR5, UR7, UR8 ;  /* 0x0000000705057290 */ /* 0x000fc4000fffe008 */
[----:B------:R-:W-:Y:S01]  /*bab0*/  ULOP3.LUT UR19, UR19, 0xf, URZ, 0xc0, !UPT ;  /* 0x0000000f13137892 */ /* 0x000fe2000f8ec0ff */
[----:B------:R-:W-:Y:S01]  /*bac0*/  IADD3 R38, PT, PT, R39, UR17, R38 ;  /* 0x0000001127267c10 */ /* 0x000fe2000fffe026 */
[----:B------:R-:W-:Y:S01]  /*bad0*/  ULOP3.LUT UR9, UR9, 0x3, URZ, 0xc0, !UPT ;  /* 0x0000000309097892 */ /* 0x000fe2000f8ec0ff */
[----:B------:R-:W-:Y:S01]  /*bae0*/  LDGSTS.E [R207+0x6400], desc[UR26][R96.64], !P4 ;  /* 0x0640000060cf7fae */ /* 0x000fe2000e1a101a */
[----:B------:R-:W-:Y:S01]  /*baf0*/  USHF.L.U32 UR5, UR5, 0x8, URZ ;  /* 0x0000000805057899 */ /* 0x000fe200080006ff */
[----:B------:R-:W-:Y:S01]  /*bb00*/  VIADD R39, R41, 0xffffff91 ;  /* 0xffffff9129277836 */ /* 0x000fe20000000000 */
[----:B------:R-:W-:Y:S01]  /*bb10*/  UIADD3 UR9, UPT, UPT, UR9, UR15, UR16 ;  /* 0x0000000f09097290 */ /* 0x000fe2000fffe010 */
[----:B------:R-:W-:Y:S01]  /*bb20*/  LEA R38, R38, UR19, 0x4 ;  /* 0x0000001326267c11 */ /* 0x000fe2000f8e20ff */
[----:B------:R-:W-:Y:S01]  /*bb30*/  ULOP3.LUT UR5, UR5, 0xf00, URZ, 0xe2, !UPT ;  /* 0x00000f0005057892 */ /* 0x000fe2000f8ee2ff */
[----:B------:R-:W-:Y:S01]  /*bb40*/  LDGSTS.E [R207+0x6600], desc[UR26][R98.64], !P4 ;  /* 0x0660000062cf7fae */ /* 0x000fe2000e1a101a */
[----:B------:R-:W-:-:S02]  /*bb50*/  ISETP.GE.U32.AND P4, PT, R39, 0x7fffff72, PT ;  /* 0x7fffff722700780c */ /* 0x000fc40003f86070 */
[----:B------:R-:W-:Y:S01]  /*bb60*/  ULEA UR5, UR9, UR5, 0xc ;  /* 0x0000000509057291 */ /* 0x000fe2000f8e60ff */
[----:B------:R-:W-:Y:S01]  /*bb70*/  LOP3.LUT R38, R38, 0xff, RZ, 0xc0, !PT ;  /* 0x000000ff26267812 */ /* 0x000fe200078ec0ff */
[----:B------:R-:W-:Y:S01]  /*bb80*/  LDGSTS.E [R207+0x6800], desc[UR26][R248.64], !P3 ;  /* 0x06800000f8cf7fae */ /* 0x000fe2000d9a101a */
[----:B--2---:R-:W-:-:S03]  /*bb90*/  IADD3 R39, PT, PT, R40, -0x70, RZ ;  /* 0xffffff9028277810 */ /* 0x004fc60007ffe0ff */
[----:B------:R-:W-:Y:S01]  /*bba0*/  VIADD R38, R38, UR5 ;  /* 0x0000000526267c36 */ /* 0x000fe20008000000 */
[----:B------:R-:W-:Y:S04]  /*bbb0*/  LDGSTS.E [R207+0x6a00], desc[UR26][R100.64], !P3 ;  /* 0x06a0000064cf7fae */ /* 0x000fe8000d9a101a */
[----:B------:R-:W-:Y:S01]  /*bbc0*/  LDGSTS.E [R207+0x6c00], desc[UR26][R102.64], !P3 ;  /* 0x06c0000066cf7fae */ /* 0x000fe2000d9a101a */
[----:B------:R-:W-:-:S03]  /*bbd0*/  LOP3.LUT R38, R38, 0xffff, RZ, 0xc0, !PT ;  /* 0x0000ffff26267812 */ /* 0x000fc600078ec0ff */
[----:B------:R-:W-:Y:S01]  /*bbe0*/  LDGSTS.E [R207+0x6e00], desc[UR26][R104.64], !P3 ;  /* 0x06e0000068cf7fae */ /* 0x000fe2000d9a101a */
[----:B------:R-:W-:Y:S02]  /*bbf0*/  ISETP.GE.U32.AND P3, PT, R39, 0x7fffff71, PT ;  /* 0x7fffff712700780c */ /* 0x000fe40003f66070 */
[----:B------:R-:W-:Y:S01]  /*bc00*/  SHF.R.U32.HI R39, RZ, 0xf, R38 ;  /* 0x0000000fff277819 */ /* 0x000fe20000011626 */
[----:B------:R-:W-:Y:S04]  /*bc10*/  LDGSTS.E [R207+0x7000], desc[UR26][R246.64], !P4 ;  /* 0x07000000f6cf7fae */ /* 0x000fe8000e1a101a */
[----:B------:R-:W-:Y:S04]  /*bc20*/  LDGSTS.E [R207+0x7200], desc[UR26][R106.64], !P4 ;  /* 0x072000006acf7fae */ /* 0x000fe8000e1a101a */
[----:B------:R-:W-:Y:S04]  /*bc30*/  LDGSTS.E [R207+0x7400], desc[UR26][R108.64], !P4 ;  /* 0x074000006ccf7fae */ /* 0x000fe8000e1a101a */
[----:B------:R-:W-:Y:S01]  /*bc40*/  LDGSTS.E [R207+0x7600], desc[UR26][R110.64], !P4 ;  /* 0x076000006ecf7fae */ /* 0x000fe2000e1a101a */
[----:B------:R-:W-:-:S02]  /*bc50*/  LOP3.LUT P4, RZ, R39, 0x1, RZ, 0xc0, !PT ;  /* 0x0000000127ff7812 */ /* 0x000fc4000788c0ff */
[--C-:B------:R-:W-:Y:S01]  /*bc60*/  SHF.R.U32.HI R39, RZ, 0xe, R38.reuse ;  /* 0x0000000eff277819 */ /* 0x100fe20000011626 */
[----:B------:R-:W-:Y:S01]  /*bc70*/  LDGSTS.E [R207+0x7800], desc[UR26][R244.64], !P3 ;  /* 0x07800000f4cf7fae */ /* 0x000fe2000d9a101a */
[--C-:B------:R-:W-:Y:S02]  /*bc80*/  SHF.R.U32.HI R40, RZ, 0xd, R38.reuse ;  /* 0x0000000dff287819 */ /* 0x100fe40000011626 */
[----:B------:R-:W-:Y:S01]  /*bc90*/  LOP3.LUT P6, RZ, R39, 0x1, RZ, 0xc0, !PT ;  /* 0x0000000127ff7812 */ /* 0x000fe200078cc0ff */
[----:B------:R-:W-:Y:S01]  /*bca0*/  LDGSTS.E [R207+0x7a00], desc[UR26][R112.64], !P3 ;  /* 0x07a0000070cf7fae */ /* 0x000fe2000d9a101a */
[----:B------:R-:W-:-:S03]  /*bcb0*/  SHF.R.U32.HI R39, RZ, 0xc, R38 ;  /* 0x0000000cff277819 */ /* 0x000fc60000011626 */
[----:B------:R-:W-:Y:S04]  /*bcc0*/  LDGSTS.E [R207+0x7c00], desc[UR26][R114.64], !P3 ;  /* 0x07c0000072cf7fae */ /* 0x000fe8000d9a101a */
[----:B------:R-:W-:Y:S01]  /*bcd0*/  LDGSTS.E [R207+0x7e00], desc[UR26][R116.64], !P3 ;  /* 0x07e0000074cf7fae */ /* 0x000fe2000d9a101a */
[----:B------:R-:W-:Y:S02]  /*bce0*/  LOP3.LUT P3, RZ, R40, 0x1, RZ, 0xc0, !PT ;  /* 0x0000000128ff7812 */ /* 0x000fe4000786c0ff */
[----:B------:R-:W-:Y:S01]  /*bcf0*/  LOP3.LUT P5, RZ, R39, 0x1, RZ, 0xc0, !PT ;  /* 0x0000000127ff7812 */ /* 0x000fe200078ac0ff */
[----:B------:R2:W-:Y:S01]  /*bd00*/  LDGSTS.E [R207+0x8000], desc[UR26][R34.64], P4 ;  /* 0x0800000022cf7fae */ /* 0x0005e2000a1a101a */
[----:B------:R-:W-:-:S03]  /*bd10*/  SHF.R.U32.HI R39, RZ, 0xb, R38 ;  /* 0x0000000bff277819 */ /* 0x000fc60000011626 */
[----:B------:R-:W-:Y:S04]  /*bd20*/  LDGSTS.E [R207+0x8200], desc[UR26][R118.64], P4 ;  /* 0x0820000076cf7fae */ /* 0x000fe8000a1a101a */
[----:B------:R-:W-:Y:S04]  /*bd30*/  LDGSTS.E [R207+0x8400], desc[UR26][R120.64], P4 ;  /* 0x0840000078cf7fae */ /* 0x000fe8000a1a101a */
[----:B------:R-:W-:Y:S01]  /*bd40*/  LDGSTS.E [R207+0x8600], desc[UR26][R122.64], P4 ;  /* 0x086000007acf7fae */ /* 0x000fe2000a1a101a */
[----:B------:R-:W-:Y:S02]  /*bd50*/  LOP3.LUT P4, RZ, R39, 0x1, RZ, 0xc0, !PT ;  /* 0x0000000127ff7812 */ /* 0x000fe4000788c0ff */
[----:B--2---:R-:W-:Y:S01]  /*bd60*/  SHF.R.U32.HI R34, RZ, 0xa, R38 ;  /* 0x0000000aff227819 */ /* 0x004fe20000011626 */
[----:B------:R2:W-:Y:S04]  /*bd70*/  LDGSTS.E [R207+0x8800], desc[UR26][R32.64], P6 ;  /* 0x0880000020cf7fae */ /* 0x0005e8000b1a101a */
[----:B------:R-:W-:Y:S04]  /*bd80*/  LDGSTS.E [R207+0x8a00], desc[UR26][R124.64], P6 ;  /* 0x08a000007ccf7fae */ /* 0x000fe8000b1a101a */
[----:B------:R-:W-:Y:S04]  /*bd90*/  LDGSTS.E [R207+0x8c00], desc[UR26][R126.64], P6 ;  /* 0x08c000007ecf7fae */ /* 0x000fe8000b1a101a */
[----:B------:R-:W-:Y:S01]  /*bda0*/  LDGSTS.E [R207+0x8e00], desc[UR26][R128.64], P6 ;  /* 0x08e0000080cf7fae */ /* 0x000fe2000b1a101a */
[----:B------:R-:W-:-:S02]  /*bdb0*/  LOP3.LUT P6, RZ, R34, 0x1, RZ, 0xc0, !PT ;  /* 0x0000000122ff7812 */ /* 0x000fc400078cc0ff */
        /* <DEDUP_REMOVED lines=29> */
[----:B------:R-:W-:-:S03]  /*bf90*/  LOP3.LUT P3, RZ, R24, 0x1, RZ, 0xc0, !PT ;  /* 0x0000000118ff7812 */ /* 0x000fc6000786c0ff */
[----:B------:R4:W-:Y:S01]  /*bfa0*/  LDGSTS.E [R207+0xb800], desc[UR26][R20.64], P5 ;  /* 0x0b80000014cf7fae */ /* 0x0009e2000a9a101a */
[----:B--2---:R-:W-:-:S03]  /*bfb0*/  SHF.R.U32.HI R22, RZ, 0x4, R38 ;  /* 0x00000004ff167819 */ /* 0x004fc60000011626 */
[----:B------:R-:W-:Y:S04]  /*bfc0*/  LDGSTS.E [R207+0xba00], desc[UR26][R170.64], P5 ;  /* 0x0ba00000aacf7fae */ /* 0x000fe8000a9a101a */
[----:B------:R-:W-:Y:S04]  /*bfd0*/  LDGSTS.E [R207+0xbc00], desc[UR26][R172.64], P5 ;  /* 0x0bc00000accf7fae */ /* 0x000fe8000a9a101a */
[----:B------:R-:W-:Y:S04]  /*bfe0*/  LDGSTS.E [R207+0xbe00], desc[UR26][R174.64], P5 ;  /* 0x0be00000aecf7fae */ /* 0x000fe8000a9a101a */
[----:B------:R2:W-:Y:S01]  /*bff0*/  LDGSTS.E [R207+0xc000], desc[UR26][R18.64], P4 ;  /* 0x0c00000012cf7fae */ /* 0x0005e2000a1a101a */
[----:B------:R-:W-:-:S03]  /*c000*/  LOP3.LUT P5, RZ, R22, 0x1, RZ, 0xc0, !PT ;  /* 0x0000000116ff7812 */ /* 0x000fc600078ac0ff */
[----:B------:R-:W-:Y:S01]  /*c010*/  LDGSTS.E [R207+0xc200], desc[UR26][R176.64], P4 ;  /* 0x0c200000b0cf7fae */ /* 0x000fe2000a1a101a */
[----:B----4-:R-:W-:-:S03]  /*c020*/  SHF.R.U32.HI R20, RZ, 0x3, R38 ;  /* 0x00000003ff147819 */ /* 0x010fc60000011626 */
[----:B------:R-:W-:Y:S04]  /*c030*/  LDGSTS.E [R207+0xc400], desc[UR26][R178.64], P4 ;  /* 0x0c400000b2cf7fae */ /* 0x000fe8000a1a101a */
[----:B------:R-:W-:Y:S04]  /*c040*/  LDGSTS.E [R207+0xc600], desc[UR26][R180.64], P4 ;  /* 0x0c600000b4cf7fae */ /* 0x000fe8000a1a101a */
[----:B------:R-:W-:Y:S01]  /*c050*/  LDGSTS.E [R207+0xc800], desc[UR26][R16.64], P6 ;  /* 0x0c80000010cf7fae */ /* 0x000fe2000b1a101a */
[----:B------:R-:W-:-:S03]  /*c060*/  LOP3.LUT P4, RZ, R20, 0x1, RZ, 0xc0, !PT ;  /* 0x0000000114ff7812 */ /* 0x000fc6000788c0ff */
[----:B------:R-:W-:Y:S01]  /*c070*/  LDGSTS.E [R207+0xca00], desc[UR26][R182.64], P6 ;  /* 0x0ca00000b6cf7fae */ /* 0x000fe2000b1a101a */
[----:B--2---:R-:W-:-:S03]  /*c080*/  SHF.R.U32.HI R18, RZ, 0x2, R38 ;  /* 0x00000002ff127819 */ /* 0x004fc60000011626 */
[----:B------:R-:W-:Y:S04]  /*c090*/  LDGSTS.E [R207+0xcc00], desc[UR26][R184.64], P6 ;  /* 0x0cc00000b8cf7fae */ /* 0x000fe8000b1a101a */
[----:B------:R-:W-:Y:S04]  /*c0a0*/  LDGSTS.E [R207+0xce00], desc[UR26][R186.64], P6 ;  /* 0x0ce00000bacf7fae */ /* 0x000fe8000b1a101a */
[----:B------:R-:W-:Y:S04]  /*c0b0*/  LDGSTS.E [R207+0xd000], desc[UR26][R14.64], P3 ;  /* 0x0d0000000ecf7fae */ /* 0x000fe800099a101a */
[----:B------:R-:W-:Y:S04]  /*c0c0*/  LDGSTS.E [R207+0xd200], desc[UR26][R188.64], P3 ;  /* 0x0d200000bccf7fae */ /* 0x000fe800099a101a */
[----:B------:R-:W-:Y:S04]  /*c0d0*/  LDGSTS.E [R207+0xd400], desc[UR26][R190.64], P3 ;  /* 0x0d400000becf7fae */ /* 0x000fe800099a101a */
[----:B------:R-:W-:Y:S01]  /*c0e0*/  LDGSTS.E [R207+0xd600], desc[UR26][R192.64], P3 ;  /* 0x0d600000c0cf7fae */ /* 0x000fe200099a101a */
[----:B------:R-:W-:-:S02]  /*c0f0*/  LOP3.LUT P3, RZ, R18, 0x1, RZ, 0xc0, !PT ;  /* 0x0000000112ff7812 */ /* 0x000fc4000786c0ff */
[----:B------:R-:W-:Y:S01]  /*c100*/  SHF.R.U32.HI R38, RZ, 0x1, R38 ;  /* 0x00000001ff267819 */ /* 0x000fe20000011626 */
[----:B------:R-:W-:Y:S04]  /*c110*/  LDGSTS.E [R207+0xd800], desc[UR26][R12.64], P5 ;  /* 0x0d8000000ccf7fae */ /* 0x000fe8000a9a101a */
[----:B------:R-:W-:Y:S04]  /*c120*/  LDGSTS.E [R207+0xda00], desc[UR26][R194.64], P5 ;  /* 0x0da00000c2cf7fae */ /* 0x000fe8000a9a101a */
[----:B------:R-:W-:Y:S04]  /*c130*/  LDGSTS.E [R207+0xdc00], desc[UR26][R196.64], P5 ;  /* 0x0dc00000c4cf7fae */ /* 0x000fe8000a9a101a */
[----:B------:R-:W-:Y:S01]  /*c140*/  LDGSTS.E [R207+0xde00], desc[UR26][R198.64], P5 ;  /* 0x0de00000c6cf7fae */ /* 0x000fe2000a9a101a */
[----:B------:R-:W-:-:S03]  /*c150*/  LOP3.LUT P5, RZ, R38, 0x1, RZ, 0xc0, !PT ;  /* 0x0000000126ff7812 */ /* 0x000fc600078ac0ff */
[----:B------:R2:W-:Y:S04]  /*c160*/  LDGSTS.E [R207+0xe000], desc[UR26][R10.64], P4 ;  /* 0x0e0000000acf7fae */ /* 0x0005e8000a1a101a */
[----:B------:R-:W-:Y:S04]  /*c170*/  LDGSTS.E [R207+0xe200], desc[UR26][R208.64], P4 ;  /* 0x0e200000d0cf7fae */ /* 0x000fe8000a1a101a */
[----:B------:R-:W-:Y:S04]  /*c180*/  LDGSTS.E [R207+0xe400], desc[UR26][R210.64], P4 ;  /* 0x0e400000d2cf7fae */ /* 0x000fe8000a1a101a */
[----:B------:R-:W-:Y:S04]  /*c190*/  LDGSTS.E [R207+0xe600], desc[UR26][R212.64], P4 ;  /* 0x0e600000d4cf7fae */ /* 0x000fe8000a1a101a */
[----:B------:R-:W-:Y:S04]  /*c1a0*/  LDGSTS.E [R207+0xe800], desc[UR26][R8.64], P3 ;  /* 0x0e80000008cf7fae */ /* 0x000fe800099a101a */
[----:B------:R-:W-:Y:S01]  /*c1b0*/  LDGSTS.E [R207+0xea00], desc[UR26][R214.64], P3 ;  /* 0x0ea00000d6cf7fae */ /* 0x000fe200099a101a */
[----:B-1----:R-:W-:-:S03]  /*c1c0*/  VIADD R243, R243, 0x1f ;  /* 0x0000001ff3f37836 */ /* 0x002fc60000000000 */
[----:B------:R-:W-:Y:S04]  /*c1d0*/  LDGSTS.E [R207+0xec00], desc[UR26][R216.64], P3 ;  /* 0x0ec00000d8cf7fae */ /* 0x000fe800099a101a */
[----:B------:R-:W-:Y:S01]  /*c1e0*/  LDGSTS.E [R207+0xee00], desc[UR26][R218.64], P3 ;  /* 0x0ee00000dacf7fae */ /* 0x000fe200099a101a */
[----:B------:R-:W-:Y:S02]  /*c1f0*/  PLOP3.LUT P3, PT, PT, PT, UP4, 0x80, 0x8 ;  /* 0x000000000008781c */ /* 0x000fe40003f6f048 */
[----:B------:R-:W-:Y:S01]  /*c200*/  ISETP.GT.AND P4, PT, R243, 0x7f, PT ;  /* 0x0000007ff300780c */ /* 0x000fe20003f84270 */
[----:B------:R1:W-:Y:S01]  /*c210*/  LDGSTS.E [R207+0xf000], desc[UR26][R6.64], P5 ;  /* 0x0f00000006cf7fae */ /* 0x0003e2000a9a101a */
[----:B--2---:R-:W-:-:S03]  /*c220*/  SEL R10, RZ, 0x4, P2 ;  /* 0x00000004ff0a7807 */ /* 0x004fc60001000000 */
[----:B------:R2:W-:Y:S01]  /*c230*/  LDGSTS.E [R207+0xf200], desc[UR26][R220.64], P5 ;  /* 0x0f200000dccf7fae */ /* 0x0005e2000a9a101a */
[----:B------:R-:W-:-:S03]  /*c240*/  SEL R10, R10, RZ, P4 ;  /* 0x000000ff0a0a7207 */ /* 0x000fc60002000000 */
[----:B------:R2:W-:Y:S01]  /*c250*/  LDGSTS.E [R207+0xf400], desc[UR26][R222.64], P5 ;  /* 0x0f400000decf7fae */ /* 0x0005e2000a9a101a */
[----:B------:R-:W-:-:S03]  /*c260*/  PLOP3.LUT P2, PT, PT, PT, UP4, 0x80, 0x8 ;  /* 0x000000000008781c */ /* 0x000fc60003f4f048 */
[----:B------:R2:W-:Y:S01]  /*c270*/  LDGSTS.E [R207+0xf600], desc[UR26][R224.64], P5 ;  /* 0x0f600000e0cf7fae */ /* 0x0005e2000a9a101a */
[----:B------:R-:W-:Y:S02]  /*c280*/  PLOP3.LUT P5, PT, PT, PT, UP4, 0x80, 0x8 ;  /* 0x000000000008781c */ /* 0x000fe40003faf048 */
[----:B------:R-:W-:Y:S01]  /*c290*/  PLOP3.LUT P4, PT, PT, PT, UP4, 0x80, 0x8 ;  /* 0x000000000008781c */ /* 0x000fe20003f8f048 */
[----:B------:R2:W-:Y:S01]  /*c2a0*/  LDGSTS.E [R207+0xf800], desc[UR26][R4.64], !P3 ;  /* 0x0f80000004cf7fae */ /* 0x0005e2000d9a101a */
[----:B------:R-:W-:Y:S01]  /*c2b0*/  ISETP.NE.U32.AND P3, PT, R10, RZ, PT ;  /* 0x000000ff0a00720c */ /* 0x000fe20003f65070 */
[----:B------:R-:W-:-:S08]  /*c2c0*/  IMAD.SHL.U32 R242, R143, 0x4, RZ ;  /* 0x000000048ff27824 */ /* 0x000fd000078e00ff */
[----:B------:R2:W-:Y:S04]  /*c2d0*/  LDGSTS.E [R207+0xfa00], desc[UR26][R226.64], !P5 ;  /* 0x0fa00000e2cf7fae */ /* 0x0005e8000e9a101a */
[----:B------:R2:W-:Y:S04]  /*c2e0*/  LDGSTS.E [R207+0xfc00], desc[UR26][R228.64], !P2 ;  /* 0x0fc00000e4cf7fae */ /* 0x0005e8000d1a101a */
[----:B------:R2:W-:Y:S04]  /*c2f0*/  LDGSTS.E [R207+0xfe00], desc[UR26][R230.64], !P4 ;  /* 0x0fe00000e6cf7fae */ /* 0x0005e8000e1a101a */
[----:B------:R-:W0:Y:S04]  /*c300*/  LDGDEPBAR ;  /* 0x00000000000079af */ /* 0x000e280000000000 */
[----:B------:R2:W-:Y:S04]  /*c310*/  LDGSTS.E [R201+0x36000], desc[UR26][R60.64], P3 ;  /* 0x360000003cc97fae */ /* 0x0005e800099a101a */
[----:B------:R2:W-:Y:S04]  /*c320*/  LDGSTS.E [R201+0x36400], desc[UR26][R58.64], P3 ;  /* 0x364000003ac97fae */ /* 0x0005e800099a101a */
[----:B------:R2:W-:Y:S01]  /*c330*/  LDGSTS.E [R201+0x36800], desc[UR26][R56.64], P3 ;  /* 0x3680000038c97fae */ /* 0x0005e200099a101a */
[----:B-1----:R-:W-:-:S03]  /*c340*/  IADD3 R6, P6, PT, R62, R242, RZ ;  /* 0x000000f23e067210 */ /* 0x002fc60007fde0ff */
[----:B------:R2:W-:Y:S04]  /*c350*/  LDGSTS.E [R201+0x36c00], desc[UR26][R54.64], P3 ;  /* 0x36c0000036c97fae */ /* 0x0005e800099a101a */
[----:B------:R2:W-:Y:S04]  /*c360*/  LDGSTS.E [R201+0x37000], desc[UR26][R52.64], P3 ;  /* 0x3700000034c97fae */ /* 0x0005e800099a101a */
[----:B------:R2:W-:Y:S04]  /*c370*/  LDGSTS.E [R201+0x37400], desc[UR26][R50.64], P3 ;  /* 0x3740000032c97fae */ /* 0x0005e800099a101a */
[----:B------:R2:W-:Y:S01]  /*c380*/  LDGSTS.E [R201+0x37800], desc[UR26][R48.64], P3 ;  /* 0x3780000030c97fae */ /* 0x0005e200099a101a */
[----:B------:R-:W-:-:S03]  /*c390*/  IADD3.X R7, PT, PT, R63, R3, RZ, P6, !PT ;  /* 0x000000033f077210 */ /* 0x000fc600037fe4ff */
[----:B------:R2:W-:Y:S04]  /*c3a0*/  LDGSTS.E [R201+0x37c00], desc[UR26][R46.64], P3 ;  /* 0x37c000002ec97fae */ /* 0x0005e800099a101a */
[----:B------:R2:W-:Y:S04]  /*c3b0*/  LDGSTS.E [R200+0x36200], desc[UR26][R238.64], P3 ;  /* 0x36200000eec87fae */ /* 0x0005e800099a101a */
[----:B------:R2:W-:Y:S04]  /*c3c0*/  LDGSTS.E [R200+0x36600], desc[UR26][R44.64], P3 ;  /* 0x366000002cc87fae */ /* 0x0005e800099a101a */
[----:B------:R2:W-:Y:S04]  /*c3d0*/  LDGSTS.E [R200+0x36a00], desc[UR26][R234.64], P3 ;  /* 0x36a00000eac87fae */ /* 0x0005e800099a101a */
[----:B------:R2:W-:Y:S04]  /*c3e0*/  LDGSTS.E [R200+0x36e00], desc[UR26][R236.64], P3 ;  /* 0x36e00000ecc87fae */ /* 0x0005e800099a101a */
[----:B---3--:R2:W-:Y:S04]  /*c3f0*/  LDGSTS.E [R200+0x37200], desc[UR26][R240.64], P3 ;  /* 0x37200000f0c87fae */ /* 0x0085e800099a101a */
[----:B------:R2:W-:Y:S04]  /*c400*/  LDGSTS.E [R200+0x37600], desc[UR26][R36.64], P3 ;  /* 0x3760000024c87fae */ /* 0x0005e800099a101a */
[----:B------:R2:W-:Y:S04]  /*c410*/  LDGSTS.E [R200+0x37a00], desc[UR26][R232.64], P3 ;  /* 0x37a00000e8c87fae */ /* 0x0005e800099a101a */
[----:B------:R2:W-:Y:S01]  /*c420*/  LDGSTS.E [R200+0x37e00], desc[UR26][R6.64], P3 ;  /* 0x37e0000006c87fae */ /* 0x0005e200099a101a */
[----:B------:R-:W-:Y:S01]  /*c430*/  ISETP.GE.AND P3, PT, R243, 0x40, PT ;  /* 0x00000040f300780c */ /* 0x000fe20003f66270 */
[----:B------:R-:W-:-:S02]  /*c440*/  UMOV UR6, URZ ;  /* 0x000000ff00067c82 */ /* 0x000fc40008000000 */
[----:B------:R-:W0:Y:S01]  /*c450*/  LDGDEPBAR ;  /* 0x00000000000079af */ /* 0x000e220000000000 */
[----:B------:R-:W-:-:S09]  /*c460*/  ISETP.GE.AND P2, PT, R243, 0x20, PT ;  /* 0x00000020f300780c */ /* 0x000fd20003f46270 */
[----:B--2---:R-:W-:Y:S05]  /*c470*/  @!P3 BRA `(.L_x_8) ;  /* 0x0000007c00b8b947 */ /* 0x004fea0003800000 */
[----:B------:R-:W2:Y:S01]  /*c480*/  LDL.LU R49, [R1+0x2e8] ;  /* 0x0002e80001317983 */ /* 0x000ea20000300800 */
[----:B-----5:R-:W-:Y:S01]  /*c490*/  SHF.R.S32.HI R158, RZ, 0x1f, R141 ;  /* 0x0000001fff9e7819 */ /* 0x020fe2000001148d */
[----:B------:R-:W1:Y:S02]  /*c4a0*/  LDCU UR5, c[0x0][0x3a8] ;  /* 0x00007500ff0577ac */ /* 0x000e640008000800 */
[----:B------:R-:W3:Y:S01]  /*c4b0*/  LDL.LU R46, [R1+0x500] ;  /* 0x00050000012e7983 */ /* 0x000ee20000300800 */
[C---:B------:R-:W-:Y:S01]  /*c4c0*/  LEA R133, P3, R143.reuse, UR22, 0x4 ;  /* 0x000000168f857c11 */ /* 0x040fe2000f8620ff */
[----:B------:R-:W4:Y:S02]  /*c4d0*/  LDCU UR6, c[0x0][0x3a8] ;  /* 0x00007500ff0677ac */ /* 0x000f240008000800 */
[----:B------:R-:W4:Y:S01]  /*c4e0*/  LDL.LU R47, [R1+0x504] ;  /* 0x00050400012f7983 */ /* 0x000f220000300800 */
[----:B------:R-:W-:Y:S01]  /*c4f0*/  SHF.R.S32.HI R170, RZ, 0x1f, R142 ;  /* 0x0000001fffaa7819 */ /* 0x000fe2000001148e */
[----:B------:R-:W1:Y:S02]  /*c500*/  LDCU UR7, c[0x0][0x3a8] ;  /* 0x00007500ff0777ac */ /* 0x000e640008000800 */
[----:B------:R-:W4:Y:S01]  /*c510*/  LDL.LU R238, [R1+0x508] ;  /* 0x0005080001ee7983 */ /* 0x000f220000300800 */
[----:B------:R-:W1:Y:S03]  /*c520*/  LDCU UR8, c[0x0][0x3a8] ;  /* 0x00007500ff0877ac */ /* 0x000e660008000800 */
[----:B------:R-:W4:Y:S04]  /*c530*/  LDL.LU R44, [R1+0x50c] ;  /* 0x00050c00012c7983 */ /* 0x000f280000300800 */
        /* <DEDUP_REMOVED lines=11> */
[----:B------:R-:W-:Y:S04]  /*c5f0*/  STL [R1+0x5d8], R206 ;  /* 0x0005d8ce01007387 */ /* 0x000fe80000100800 */
[----:B------:R-:W-:Y:S04]  /*c600*/  STL [R1+0x5d4], R205 ;  /* 0x0005d4cd01007387 */ /* 0x000fe80000100800 */
[----:B------:R-:W-:Y:S04]  /*c610*/  STL [R1+0x5d0], R204 ;  /* 0x0005d0cc01007387 */ /* 0x000fe80000100800 */
[----:B------:R-:W-:Y:S04]  /*c620*/  STL [R1+0x5cc], R203 ;  /* 0x0005cccb01007387 */ /* 0x000fe80000100800 */
[----:B------:R-:W-:Y:S04]  /*c630*/  STL [R1+0x5c8], R202 ;  /* 0x0005c8ca01007387 */ /* 0x000fe80000100800 */
[----:B------:R-:W-:Y:S04]  /*c640*/  STL [R1+0x5c4], R132 ;  /* 0x0005c48401007387 */ /* 0x000fe80000100800 */
[----:B------:R-:W-:Y:S04]  /*c650*/  STL [R1+0x5c0], R3 ;  /* 0x0005c00301007387 */ /* 0x000fe80000100800 */
[----:B------:R1:W-:Y:S04]  /*c660*/  STL [R1+0x5bc], R0 ;  /* 0x0005bc0001007387 */ /* 0x0003e80000100800 */
[----:B------:R1:W-:Y:S01]  /*c670*/  STL [R1+0x5dc], R133 ;  /* 0x0005dc8501007387 */ /* 0x0003e20000100800 */
[----:B------:R-:W-:-:S02]  /*c680*/  LEA.HI.X R135, R143, UR23, R252, 0x4, P3 ;  /* 0x000000178f877c11 */ /* 0x000fc400098f24fc */
[C---:B--2---:R-:W-:Y:S02]  /*c690*/  IADD3 R219, P6, PT, R141.reuse, R49, RZ ;  /* 0x000000318ddb7210 */ /* 0x044fe40007fde0ff */
[----:B---3--:R-:W-:Y:S02]  /*c6a0*/  IADD3 R215, P4, PT, R141, R46, RZ ;  /* 0x0000002e8dd77210 */ /* 0x008fe40007f9e0ff */
[-C--:B------:R-:W-:Y:S02]  /*c6b0*/  LEA.HI.X.SX32 R221, R49, R158.reuse, 0x1, P6 ;  /* 0x0000009e31dd7211 */ /* 0x080fe400030f0eff */
[C---:B----4-:R-:W-:Y:S02]  /*c6c0*/  IADD3 R211, P5, PT, R141.reuse, R47, RZ ;  /* 0x0000002f8dd37210 */ /* 0x050fe40007fbe0ff */
[----:B------:R-:W-:Y:S02]  /*c6d0*/  LEA.HI.X.SX32 R217, R46, R158, 0x1, P4 ;  /* 0x0000009e2ed97211 */ /* 0x000fe400020f0eff */
[----:B------:R-:W-:-:S02]  /*c6e0*/  IADD3 R207, P6, PT, R141, R238, RZ ;  /* 0x000000ee8dcf7210 */ /* 0x000fc40007fde0ff */
[----:B------:R-:W-:Y:S02]  /*c6f0*/  LEA.HI.X.SX32 R213, R47, R158, 0x1, P5 ;  /* 0x0000009e2fd57211 */ /* 0x000fe400028f0eff */
[C---:B------:R-:W-:Y:S02]  /*c700*/  IADD3 R198, P4, PT, R141.reuse, R44, RZ ;  /* 0x0000002c8dc67210 */ /* 0x040fe40007f9e0ff */
[-C--:B------:R-:W-:Y:S02]  /*c710*/  LEA.HI.X.SX32 R209, R238, R158.reuse, 0x1, P6 ;  /* 0x0000009eeed17211 */ /* 0x080fe400030f0eff */
[C---:B------:R-:W-:Y:S02]  /*c720*/  IADD3 R194, P5, PT, R141.reuse, R45, RZ ;  /* 0x0000002d8dc27210 */ /* 0x040fe40007fbe0ff */
[----:B------:R-:W-:Y:S02]  /*c730*/  LEA.HI.X.SX32 R200, R44, R158, 0x1, P4 ;  /* 0x0000009e2cc87211 */ /* 0x000fe400020f0eff */
[----:B------:R-:W-:-:S02]  /*c740*/  IADD3 R190, P6, PT, R141, R43, RZ ;  /* 0x0000002b8dbe7210 */ /* 0x000fc40007fde0ff */
[----:B------:R-:W-:Y:S02]  /*c750*/  LEA.HI.X.SX32 R196, R45, R158, 0x1, P5 ;  /* 0x0000009e2dc47211 */ /* 0x000fe400028f0eff */
[----:B------:R-:W-:Y:S02]  /*c760*/  IADD3 R186, P4, PT, R141, R234, RZ ;  /* 0x000000ea8dba7210 */ /* 0x000fe40007f9e0ff */
[-C--:B------:R-:W-:Y:S02]  /*c770*/  LEA.HI.X.SX32 R192, R43, R158.reuse, 0x1, P6 ;  /* 0x0000009e2bc07211 */ /* 0x080fe400030f0eff */
[C---:B------:R-:W-:Y:S02]  /*c780*/  IADD3 R182, P5, PT, R141.reuse, R235, RZ ;  /* 0x000000eb8db67210 */ /* 0x040fe40007fbe0ff */
[----:B------:R-:W-:Y:S02]  /*c790*/  LEA.HI.X.SX32 R188, R234, R158, 0x1, P4 ;  /* 0x0000009eeabc7211 */ /* 0x000fe400020f0eff */
[----:B------:R-:W-:-:S02]  /*c7a0*/  IADD3 R178, P6, PT, R141, R243, RZ ;  /* 0x000000f38db27210 */ /* 0x000fc40007fde0ff */
[----:B------:R-:W-:Y:S02]  /*c7b0*/  LEA.HI.X.SX32 R184, R235, R158, 0x1, P5 ;  /* 0x0000009eebb87211 */ /* 0x000fe400028f0eff */
[----:B------:R-:W-:Y:S02]  /*c7c0*/  IADD3 R174, P4, PT, R141, R236, RZ ;  /* 0x000000ec8dae7210 */ /* 0x000fe40007f9e0ff */
[-C--:B------:R-:W-:Y:S02]  /*c7d0*/  LEA.HI.X.SX32 R180, R243, R158.reuse, 0x1, P6 ;  /* 0x0000009ef3b47211 */ /* 0x080fe400030f0eff */
[C---:B------:R-:W-:Y:S01]  /*c7e0*/  IADD3 R168, P5, PT, R141.reuse, R237, RZ ;  /* 0x000000ed8da87210 */ /* 0x040fe20007fbe0ff */
[----:B------:R-:W2:Y:S01]  /*c7f0*/  LDL.LU R243, [R1+0x548] ;  /* 0x0005480001f37983 */ /* 0x000ea20000300800 */
[----:B------:R-:W-:Y:S02]  /*c800*/  LEA.HI.X.SX32 R176, R236, R158, 0x1, P4 ;  /* 0x0000009eecb07211 */ /* 0x000fe400020f0eff */
[----:B------:R-:W-:-:S02]  /*c810*/  IADD3 R163, P6, PT, R141, R239, RZ ;  /* 0x000000ef8da37210 */ /* 0x000fc40007fde0ff */
[----:B------:R-:W-:Y:S02]  /*c820*/  LEA.HI.X.SX32 R172, R237, R158, 0x1, P5 ;  /* 0x0000009eedac7211 */ /* 0x000fe400028f0eff */
[----:B------:R-:W-:Y:S02]  /*c830*/  IADD3 R161, P4, PT, R141, R240, RZ ;  /* 0x000000f08da17210 */ /* 0x000fe40007f9e0ff */
[-C--:B------:R-:W-:Y:S02]  /*c840*/  LEA.HI.X.SX32 R166, R239, R158.reuse, 0x1, P6 ;  /* 0x0000009eefa67211 */ /* 0x080fe400030f0eff */
[C---:B------:R-:W-:Y:S02]  /*c850*/  IADD3 R157, P5, PT, R141.reuse, R241, RZ ;  /* 0x000000f18d9d7210 */ /* 0x040fe40007fbe0ff */
[----:B------:R-:W-:Y:S02]  /*c860*/  LEA.HI.X.SX32 R164, R240, R158, 0x1, P4 ;  /* 0x0000009ef0a47211 */ /* 0x000fe400020f0eff */
[----:B------:R-:W-:Y:S01]  /*c870*/  IADD3 R155, P6, PT, R141, R242, RZ ;  /* 0x000000f28d9b7210 */ /* 0x000fe20007fde0ff */
[----:B------:R-:W3:Y:S01]  /*c880*/  LDL.LU R240, [R1+0x54c] ;  /* 0x00054c0001f07983 */ /* 0x000ee20000300800 */
[----:B------:R-:W-:-:S02]  /*c890*/  LEA.HI.X.SX32 R162, R241, R158, 0x1, P5 ;  /* 0x0000009ef1a27211 */ /* 0x000fc400028f0eff */
[----:B------:R-:W-:Y:S02]  /*c8a0*/  LEA R134, P4, R136, UR20, 0x4 ;  /* 0x0000001488867c11 */ /* 0x000fe4000f8820ff */
[----:B------:R-:W-:Y:S02]  /*c8b0*/  LEA.HI.X.SX32 R158, R242, R158, 0x1, P6 ;  /* 0x0000009ef29e7211 */ /* 0x000fe400030f0eff */
[----:B------:R-:W-:Y:S01]  /*c8c0*/  SHF.R.S32.HI R242, RZ, 0x1f, R136 ;  /* 0x0000001ffff27819 */ /* 0x000fe20000011488 */
[----:B------:R-:W-:Y:S03]  /*c8d0*/  STL [R1+0x5e0], R134 ;  /* 0x0005e08601007387 */ /* 0x000fe60000100800 */
[----:B------:R-:W-:Y:S01]  /*c8e0*/  LEA.HI.X R136, R136, UR21, R242, 0x4, P4 ;  /* 0x0000001588887c11 */ /* 0x000fe2000a0f24f2 */
[----:B------:R-:W-:Y:S04]  /*c8f0*/  STL [R1+0x5e4], R135 ;  /* 0x0005e48701007387 */ /* 0x000fe80000100800 */
[----:B------:R-:W4:Y:S01]  /*c900*/  LDL.LU R242, [R1+0x550] ;  /* 0x0005500001f27983 */ /* 0x000f220000300800 */
[----:B------:R-:W-:Y:S01]  /*c910*/  IMAD R241, R142, 0x1f, RZ ;  /* 0x0000001f8ef17824 */ /* 0x000fe200078e02ff */
[----:B------:R-:W-:-:S02]  /*c920*/  SHF.R.S32.HI R169, RZ, 0x1f, R140 ;  /* 0x0000001fffa97819 */ /* 0x000fc4000001148c */
[----:B------:R-:W-:Y:S01]  /*c930*/  STL [R1+0x5e8], R136 ;  /* 0x0005e88801007387 */ /* 0x000fe20000100800 */
[----:B------:R-:W-:Y:S02]  /*c940*/  SHF.R.S32.HI R227, RZ, 0x1f, R139 ;  /* 0x0000001fffe37819 */ /* 0x000fe4000001148b */
[----:B------:R-:W-:Y:S02]  /*c950*/  SHF.R.S32.HI R150, RZ, 0x1f, R241 ;  /* 0x0000001fff967819 */ /* 0x000fe400000114f1 */
[-C--:B------:R-:W-:Y:S02]  /*c960*/  IADD3 R159, P4, PT, R140, R241.reuse, RZ ;  /* 0x000000f18c9f7210 */ /* 0x080fe40007f9e0ff */
[-C--:B------:R-:W-:Y:S02]  /*c970*/  IADD3 R154, P6, PT, R139, R241.reuse, RZ ;  /* 0x000000f18b9a7210 */ /* 0x080fe40007fde0ff */
[-C--:B------:R-:W-:Y:S02]  /*c980*/  IADD3 R152, P5, PT, R138, R241.reuse, RZ ;  /* 0x000000f18a987210 */ /* 0x080fe40007fbe0ff */
[----:B------:R-:W-:-:S02]  /*c990*/  IADD3 R148, P3, PT, R137, R241, RZ ;  /* 0x000000f189947210 */ /* 0x000fc40007f7e0ff */
[----:B------:R-:W-:Y:S01]  /*c9a0*/  SHF.R.S32.HI R229, RZ, 0x1f, R138 ;  /* 0x0000001fffe57819 */ /* 0x000fe2000001148a */
[----:B------:R-:W4:Y:S01]  /*c9b0*/  LDL.LU R241, [R1+0x554] ;  /* 0x0005540001f17983 */ /* 0x000f220000300800 */
[----:B------:R-:W-:Y:S01]  /*c9c0*/  SHF.R.S32.HI R231, RZ, 0x1f, R137 ;  /* 0x0000001fffe77819 */ /* 0x000fe20000011489 */
[--C-:B------:R-:W-:Y:S02]  /*c9d0*/  IMAD.X R160, R169, 0x1, R150.reuse, P4 ;  /* 0x00000001a9a07824 */ /* 0x100fe400020e0696 */
[--C-:B------:R-:W-:Y:S02]  /*c9e0*/  IMAD.X R156, R227, 0x1, R150.reuse, P6 ;  /* 0x00000001e39c7824 */ /* 0x100fe400030e0696 */
[----:B------:R-:W-:Y:S01]  /*c9f0*/  IMAD.X R153, R229, 0x1, R150, P5 ;  /* 0x00000001e5997824 */ /* 0x000fe200028e0696 */
[----:B------:R-:W-:Y:S02]  /*ca00*/  IADD3.X R150, PT, PT, R231, R150, RZ, P3, !PT ;  /* 0x00000096e7967210 */ /* 0x000fe40001ffe4ff */
[----:B--2---:R-:W-:-:S02]  /*ca10*/  SHF.R.S32.HI R128, RZ, 0x1f, R243 ;  /* 0x0000001fff807819 */ /* 0x004fc400000114f3 */
[-C--:B------:R-:W-:Y:S02]  /*ca20*/  IADD3 R144, P4, PT, R140, R243.reuse, RZ ;  /* 0x000000f38c907210 */ /* 0x080fe40007f9e0ff */
[-C--:B------:R-:W-:Y:S02]  /*ca30*/  IADD3 R131, P6, PT, R139, R243.reuse, RZ ;  /* 0x000000f38b837210 */ /* 0x080fe40007fde0ff */
[-C--:B------:R-:W-:Y:S02]  /*ca40*/  IADD3 R129, P5, PT, R138, R243.reuse, RZ ;  /* 0x000000f38a817210 */ /* 0x080fe40007fbe0ff */
[----:B------:R-:W-:Y:S02]  /*ca50*/  IADD3 R127, P3, PT, R137, R243, RZ ;  /* 0x000000f3897f7210 */ /* 0x000fe40007f7e0ff */
[----:B------:R-:W2:Y:S01]  /*ca60*/  LDL.LU R243, [R1+0x558] ;  /* 0x0005580001f37983 */ /* 0x000ea20000300800 */
[--C-:B------:R-:W-:Y:S02]  /*ca70*/  IMAD.X R146, R169, 0x1, R128.reuse, P4 ;  /* 0x00000001a9927824 */ /* 0x100fe400020e0680 */
[----:B------:R-:W-:-:S02]  /*ca80*/  IMAD.X R142, R227, 0x1, R128, P6 ;  /* 0x00000001e38e7824 */ /* 0x000fc400030e0680 */
[----:B------:R-:W-:Y:S01]  /*ca90*/  IMAD.X R130, R229, 0x1, R128, P5 ;  /* 0x00000001e5827824 */ /* 0x000fe200028e0680 */
[----:B------:R-:W-:Y:S02]  /*caa0*/  IADD3.X R128, PT, PT, R231, R128, RZ, P3, !PT ;  /* 0x00000080e7807210 */ /* 0x000fe40001ffe4ff */
[----:B---3--:R-:W-:Y:S02]  /*cab0*/  SHF.R.S32.HI R120, RZ, 0x1f, R240 ;  /* 0x0000001fff787819 */ /* 0x008fe400000114f0 */
[-C--:B------:R-:W-:Y:S02]  /*cac0*/  IADD3 R125, P4, PT, R140, R240.reuse, RZ ;  /* 0x000000f08c7d7210 */ /* 0x080fe40007f9e0ff */
[-C--:B------:R-:W-:Y:S02]  /*cad0*/  IADD3 R123, P6, PT, R139, R240.reuse, RZ ;  /* 0x000000f08b7b7210 */ /* 0x080fe40007fde0ff */
[-C--:B------:R-:W-:Y:S02]  /*cae0*/  IADD3 R121, P5, PT, R138, R240.reuse, RZ ;  /* 0x000000f08a797210 */ /* 0x080fe40007fbe0ff */
[----:B------:R-:W-:-:S02]  /*caf0*/  IADD3 R119, P3, PT, R137, R240, RZ ;  /* 0x000000f089777210 */ /* 0x000fc40007f7e0ff */
[----:B------:R-:W3:Y:S01]  /*cb00*/  LDL.LU R240, [R1+0x55c] ;  /* 0x00055c0001f07983 */ /* 0x000ee20000300800 */
[--C-:B------:R-:W-:Y:S02]  /*cb10*/  IMAD.X R126, R169, 0x1, R120.reuse, P4 ;  /* 0x00000001a97e7824 */ /* 0x100fe400020e0678 */
[----:B------:R-:W-:Y:S01]  /*cb20*/  IMAD.X R124, R227, 0x1, R120, P6 ;  /* 0x00000001e37c7824 */ /* 0x000fe200030e0678 */
[----:B----4-:R-:W-:Y:S01]  /*cb30*/  SHF.R.S32.HI R112, RZ, 0x1f, R242 ;  /* 0x0000001fff707819 */ /* 0x010fe200000114f2 */
[----:B------:R-:W-:Y:S01]  /*cb40*/  IMAD.X R122, R229, 0x1, R120, P5 ;  /* 0x00000001e57a7824 */ /* 0x000fe200028e0678 */
[----:B------:R-:W-:Y:S02]  /*cb50*/  IADD3.X R120, PT, PT, R231, R120, RZ, P3, !PT ;  /* 0x00000078e7787210 */ /* 0x000fe40001ffe4ff */
[-C--:B------:R-:W-:Y:S02]  /*cb60*/  IADD3 R117, P4, PT, R140, R242.reuse, RZ ;  /* 0x000000f28c757210 */ /* 0x080fe40007f9e0ff */
[----:B------:R-:W-:-:S02]  /*cb70*/  IADD3 R115, P6, PT, R139, R242, RZ ;  /* 0x000000f28b737210 */ /* 0x000fc40007fde0ff */
[-C--:B------:R-:W-:Y:S02]  /*cb80*/  IADD3 R113, P5, PT, R138, R242.reuse, RZ ;  /* 0x000000f28a717210 */ /* 0x080fe40007fbe0ff */
[----:B------:R-:W-:Y:S02]  /*cb90*/  IADD3 R111, P3, PT, R137, R242, RZ ;  /* 0x000000f2896f7210 */ /* 0x000fe40007f7e0ff */
[----:B------:R-:W4:Y:S01]  /*cba0*/  LDL.LU R242, [R1+0x560] ;  /* 0x0005600001f27983 */ /* 0x000f220000300800 */
[--C-:B------:R-:W-:Y:S02]  /*cbb0*/  IMAD.X R118, R169, 0x1, R112.reuse, P4 ;  /* 0x00000001a9767824 */ /* 0x100fe400020e0670 */
[--C-:B------:R-:W-:Y:S02]  /*cbc0*/  IMAD.X R116, R227, 0x1, R112.reuse, P6 ;  /* 0x00000001e3747824 */ /* 0x100fe400030e0670 */
[----:B------:R-:W-:Y:S01]  /*cbd0*/  IMAD.X R114, R229, 0x1, R112, P5 ;  /* 0x00000001e5727824 */ /* 0x000fe200028e0670 */
[----:B------:R-:W-:-:S02]  /*cbe0*/  SHF.R.S32.HI R104, RZ, 0x1f, R241 ;  /* 0x0000001fff687819 */ /* 0x000fc400000114f1 */
[-C--:B------:R-:W-:Y:S02]  /*cbf0*/  IADD3 R109, P4, PT, R140, R241.reuse, RZ ;  /* 0x000000f18c6d7210 */ /* 0x080fe40007f9e0ff */
[-C--:B------:R-:W-:Y:S02]  /*cc00*/  IADD3 R107, P6, PT, R139, R241.reuse, RZ ;  /* 0x000000f18b6b7210 */ /* 0x080fe40007fde0ff */
[-C--:B------:R-:W-:Y:S02]  /*cc10*/  IADD3 R105, P5, PT, R138, R241.reuse, RZ ;  /* 0x000000f18a697210 */ /* 0x080fe40007fbe0ff */
[----:B------:R-:W-:Y:S02]  /*cc20*/  IADD3.X R112, PT, PT, R231, R112, RZ, P3, !PT ;  /* 0x00000070e7707210 */ /* 0x000fe40001ffe4ff */
[----:B------:R-:W-:Y:S02]  /*cc30*/  IADD3 R103, P3, PT, R137, R241, RZ ;  /* 0x000000f189677210 */ /* 0x000fe40007f7e0ff */
[----:B------:R-:W4:Y:S01]  /*cc40*/  LDL.LU R241, [R1+0x564] ;  /* 0x0005640001f17983 */ /* 0x000f220000300800 */
[----:B------:R-:W-:-:S02]  /*cc50*/  IMAD.X R110, R169, 0x1, R104, P4 ;  /* 0x00000001a96e7824 */ /* 0x000fc400020e0668 */
[--C-:B------:R-:W-:Y:S02]  /*cc60*/  IMAD.X R108, R227, 0x1, R104.reuse, P6 ;  /* 0x00000001e36c7824 */ /* 0x100fe400030e0668 */
[----:B------:R-:W-:Y:S01]  /*cc70*/  IMAD.X R106, R229, 0x1, R104, P5 ;  /* 0x00000001e56a7824 */ /* 0x000fe200028e0668 */
[----:B------:R-:W-:Y:S02]  /*cc80*/  IADD3.X R104, PT, PT, R231, R104, RZ, P3, !PT ;  /* 0x00000068e7687210 */ /* 0x000fe40001ffe4ff */
[----:B--2---:R-:W-:Y:S02]  /*cc90*/  SHF.R.S32.HI R96, RZ, 0x1f, R243 ;  /* 0x0000001fff607819 */ /* 0x004fe400000114f3 */
[-C--:B------:R-:W-:Y:S02]  /*cca0*/  IADD3 R101, P4, PT, R140, R243.reuse, RZ ;  /* 0x000000f38c657210 */ /* 0x080fe40007f9e0ff */
[-C--:B------:R-:W-:Y:S02]  /*ccb0*/  IADD3 R99, P6, PT, R139, R243.reuse, RZ ;  /* 0x000000f38b637210 */ /* 0x080fe40007fde0ff */
[----:B------:R-:W-:-:S02]  /*ccc0*/  IADD3 R97, P5, PT, R138, R243, RZ ;  /* 0x000000f38a617210 */ /* 0x000fc40007fbe0ff */
[----:B------:R-:W-:Y:S02]  /*ccd0*/  IADD3 R95, P3, PT, R137, R243, RZ ;  /* 0x000000f3895f7210 */ /* 0x000fe40007f7e0ff */
[----:B------:R-:W2:Y:S01]  /*cce0*/  LDL.LU R243, [R1+0x568] ;  /* 0x0005680001f37983 */ /* 0x000ea20000300800 */
[--C-:B------:R-:W-:Y:S02]  /*ccf0*/  IMAD.X R102, R169, 0x1, R96.reuse, P4 ;  /* 0x00000001a9667824 */ /* 0x100fe400020e0660 */
[--C-:B------:R-:W-:Y:S02]  /*cd00*/  IMAD.X R100, R227, 0x1, R96.reuse, P6 ;  /* 0x00000001e3647824 */ /* 0x100fe400030e0660 */
[----:B------:R-:W-:Y:S01]  /*cd10*/  IMAD.X R98, R229, 0x1, R96, P5 ;  /* 0x00000001e5627824 */ /* 0x000fe200028e0660 */
[----:B------:R-:W-:Y:S02]  /*cd20*/  IADD3.X R96, PT, PT, R231, R96, RZ, P3, !PT ;  /* 0x00000060e7607210 */ /* 0x000fe40001ffe4ff */
[----:B---3--:R-:W-:-:S02]  /*cd30*/  SHF.R.S32.HI R88, RZ, 0x1f, R240 ;  /* 0x0000001fff587819 */ /* 0x008fc400000114f0 */
[-C--:B------:R-:W-:Y:S02]  /*cd40*/  IADD3 R93, P4, PT, R140, R240.reuse, RZ ;  /* 0x000000f08c5d7210 */ /* 0x080fe40007f9e0ff */
[-C--:B------:R-:W-:Y:S02]  /*cd50*/  IADD3 R91, P6, PT, R139, R240.reuse, RZ ;  /* 0x000000f08b5b7210 */ /* 0x080fe40007fde0ff */
[-C--:B------:R-:W-:Y:S02]  /*cd60*/  IADD3 R89, P5, PT, R138, R240.reuse, RZ ;  /* 0x000000f08a597210 */ /* 0x080fe40007fbe0ff */
[----:B------:R-:W-:Y:S02]  /*cd70*/  IADD3 R87, P3, PT, R137, R240, RZ ;  /* 0x000000f089577210 */ /* 0x000fe40007f7e0ff */
[----:B------:R-:W3:Y:S01]  /*cd80*/  LDL.LU R240, [R1+0x56c] ;  /* 0x00056c0001f07983 */ /* 0x000ee20000300800 */
[--C-:B------:R-:W-:Y:S02]  /*cd90*/  IMAD.X R94, R169, 0x1, R88.reuse, P4 ;  /* 0x00000001a95e7824 */ /* 0x100fe400020e0658 */
[----:B------:R-:W-:-:S02]  /*cda0*/  IMAD.X R92, R227, 0x1, R88, P6 ;  /* 0x00000001e35c7824 */ /* 0x000fc400030e0658 */
[----:B------:R-:W-:Y:S01]  /*cdb0*/  IMAD.X R90, R229, 0x1, R88, P5 ;  /* 0x00000001e55a7824 */ /* 0x000fe200028e0658 */
[----:B------:R-:W-:Y:S02]  /*cdc0*/  IADD3.X R88, PT, PT, R231, R88, RZ, P3, !PT ;  /* 0x00000058e7587210 */ /* 0x000fe40001ffe4ff */
[----:B----4-:R-:W-:Y:S02]  /*cdd0*/  SHF.R.S32.HI R80, RZ, 0x1f, R242 ;  /* 0x0000001fff507819 */ /* 0x010fe400000114f2 */
[-C--:B------:R-:W-:Y:S02]  /*cde0*/  IADD3 R85, P4, PT, R140, R242.reuse, RZ ;  /* 0x000000f28c557210 */ /* 0x080fe40007f9e0ff */
[-C--:B------:R-:W-:Y:S02]  /*cdf0*/  IADD3 R83, P6, PT, R139, R242.reuse, RZ ;  /* 0x000000f28b537210 */ /* 0x080fe40007fde0ff */
[-C--:B------:R-:W-:Y:S02]  /*ce00*/  IADD3 R81, P5, PT, R138, R242.reuse, RZ ;  /* 0x000000f28a517210 */ /* 0x080fe40007fbe0ff */
[----:B------:R-:W-:-:S02]  /*ce10*/  IADD3 R79, P3, PT, R137, R242, RZ ;  /* 0x000000f2894f7210 */ /* 0x000fc40007f7e0ff */
[----:B------:R-:W4:Y:S01]  /*ce20*/  LDL.LU R242, [R1+0x570] ;  /* 0x0005700001f27983 */ /* 0x000f220000300800 */
[--C-:B------:R-:W-:Y:S02]  /*ce30*/  IMAD.X R86, R169, 0x1, R80.reuse, P4 ;  /* 0x00000001a9567824 */ /* 0x100fe400020e0650 */
[--C-:B------:R-:W-:Y:S02]  /*ce40*/  IMAD.X R84, R227, 0x1, R80.reuse, P6 ;  /* 0x00000001e3547824 */ /* 0x100fe400030e0650 */
[----:B------:R-:W-:Y:S01]  /*ce50*/  IMAD.X R82, R229, 0x1, R80, P5 ;  /* 0x00000001e5527824 */ /* 0x000fe200028e0650 */
[----:B------:R-:W-:Y:S02]  /*ce60*/  SHF.R.S32.HI R72, RZ, 0x1f, R241 ;  /* 0x0000001fff487819 */ /* 0x000fe400000114f1 */
[-C--:B------:R-:W-:Y:S02]  /*ce70*/  IADD3 R77, P4, PT, R140, R241.reuse, RZ ;  /* 0x000000f18c4d7210 */ /* 0x080fe40007f9e0ff */
[----:B------:R-:W-:-:S02]  /*ce80*/  IADD3 R75, P6, PT, R139, R241, RZ ;  /* 0x000000f18b4b7210 */ /* 0x000fc40007fde0ff */
[-C--:B------:R-:W-:Y:S02]  /*ce90*/  IADD3 R73, P5, PT, R138, R241.reuse, RZ ;  /* 0x000000f18a497210 */ /* 0x080fe40007fbe0ff */
[----:B------:R-:W-:Y:S02]  /*cea0*/  IADD3.X R80, PT, PT, R231, R80, RZ, P3, !PT ;  /* 0x00000050e7507210 */ /* 0x000fe40001ffe4ff */
[----:B------:R-:W-:Y:S02]  /*ceb0*/  IADD3 R71, P3, PT, R137, R241, RZ ;  /* 0x000000f189477210 */ /* 0x000fe40007f7e0ff */
[----:B------:R-:W4:Y:S01]  /*cec0*/  LDL.LU R241, [R1+0x574] ;  /* 0x0005740001f17983 */ /* 0x000f220000300800 */
[--C-:B------:R-:W-:Y:S02]  /*ced0*/  IMAD.X R78, R169, 0x1, R72.reuse, P4 ;  /* 0x00000001a94e7824 */ /* 0x100fe400020e0648 */
[--C-:B------:R-:W-:Y:S02]  /*cee0*/  IMAD.X R76, R227, 0x1, R72.reuse, P6 ;  /* 0x00000001e34c7824 */ /* 0x100fe400030e0648 */
[----:B------:R-:W-:Y:S01]  /*cef0*/  IMAD.X R74, R229, 0x1, R72, P5 ;  /* 0x00000001e54a7824 */ /* 0x000fe200028e0648 */
[----:B------:R-:W-:-:S02]  /*cf00*/  IADD3.X R72, PT, PT, R231, R72, RZ, P3, !PT ;  /* 0x00000048e7487210 */ /* 0x000fc40001ffe4ff */
[----:B--2---:R-:W-:Y:S02]  /*cf10*/  SHF.R.S32.HI R64, RZ, 0x1f, R243 ;  /* 0x0000001fff407819 */ /* 0x004fe400000114f3 */
[-C--:B------:R-:W-:Y:S02]  /*cf20*/  IADD3 R69, P4, PT, R140, R243.reuse, RZ ;  /* 0x000000f38c457210 */ /* 0x080fe40007f9e0ff */
[-C--:B------:R-:W-:Y:S02]  /*cf30*/  IADD3 R67, P6, PT, R139, R243.reuse, RZ ;  /* 0x000000f38b437210 */ /* 0x080fe40007fde0ff */
[-C--:B------:R-:W-:Y:S02]  /*cf40*/  IADD3 R65, P5, PT, R138, R243.reuse, RZ ;  /* 0x000000f38a417210 */ /* 0x080fe40007fbe0ff */
[----:B------:R-:W-:Y:S02]  /*cf50*/  IADD3 R63, P3, PT, R137, R243, RZ ;  /* 0x000000f3893f7210 */ /* 0x000fe40007f7e0ff */
[----:B------:R-:W2:Y:S01]  /*cf60*/  LDL.LU R243, [R1+0x578] ;  /* 0x0005780001f37983 */ /* 0x000ea20000300800 */
[----:B------:R-:W-:-:S02]  /*cf70*/  IMAD.X R70, R169, 0x1, R64, P4 ;  /* 0x00000001a9467824 */ /* 0x000fc400020e0640 */
[--C-:B------:R-:W-:Y:S02]  /*cf80*/  IMAD.X R68, R227, 0x1, R64.reuse, P6 ;  /* 0x00000001e3447824 */ /* 0x100fe400030e0640 */
[----:B------:R-:W-:Y:S01]  /*cf90*/  IMAD.X R66, R229, 0x1, R64, P5 ;  /* 0x00000001e5427824 */ /* 0x000fe200028e0640 */
[----:B------:R-:W-:Y:S02]  /*cfa0*/  IADD3.X R64, PT, PT, R231, R64, RZ, P3, !PT ;  /* 0x00000040e7407210 */ /* 0x000fe40001ffe4ff */
[----:B---3--:R-:W-:Y:S02]  /*cfb0*/  SHF.R.S32.HI R56, RZ, 0x1f, R240 ;  /* 0x0000001fff387819 */ /* 0x008fe400000114f0 */
[-C--:B------:R-:W-:Y:S02]  /*cfc0*/  IADD3 R61, P4, PT, R140, R240.reuse, RZ ;  /* 0x000000f08c3d7210 */ /* 0x080fe40007f9e0ff */
[-C--:B------:R-:W-:Y:S02]  /*cfd0*/  IADD3 R59, P6, PT, R139, R240.reuse, RZ ;  /* 0x000000f08b3b7210 */ /* 0x080fe40007fde0ff */
[----:B------:R-:W-:-:S02]  /*cfe0*/  IADD3 R57, P5, PT, R138, R240, RZ ;  /* 0x000000f08a397210 */ /* 0x000fc40007fbe0ff */
[----:B------:R-:W-:Y:S02]  /*cff0*/  IADD3 R55, P3, PT, R137, R240, RZ ;  /* 0x000000f089377210 */ /* 0x000fe40007f7e0ff */
[----:B------:R-:W3:Y:S01]  /*d000*/  LDL.LU R240, [R1+0x57c] ;  /* 0x00057c0001f07983 */ /* 0x000ee20000300800 */
[--C-:B------:R-:W-:Y:S02]  /*d010*/  IMAD.X R62, R169, 0x1, R56.reuse, P4 ;  /* 0x00000001a93e7824 */ /* 0x100fe400020e0638 */
[--C-:B------:R-:W-:Y:S02]  /*d020*/  IMAD.X R60, R227, 0x1, R56.reuse, P6 ;  /* 0x00000001e33c7824 */ /* 0x100fe400030e0638 */
[----:B------:R-:W-:Y:S01]  /*d030*/  IMAD.X R58, R229, 0x1, R56, P5 ;  /* 0x00000001e53a7824 */ /* 0x000fe200028e0638 */
[----:B------:R-:W-:Y:S02]  /*d040*/  IADD3.X R56, PT, PT, R231, R56, RZ, P3, !PT ;  /* 0x00000038e7387210 */ /* 0x000fe40001ffe4ff */
[----:B----4-:R-:W-:-:S02]  /*d050*/  SHF.R.S32.HI R48, RZ, 0x1f, R242 ;  /* 0x0000001fff307819 */ /* 0x010fc400000114f2 */
[-C--:B------:R-:W-:Y:S02]  /*d060*/  IADD3 R53, P4, PT, R140, R242.reuse, RZ ;  /* 0x000000f28c357210 */ /* 0x080fe40007f9e0ff */
[-C--:B------:R-:W-:Y:S02]  /*d070*/  IADD3 R51, P6, PT, R139, R242.reuse, RZ ;  /* 0x000000f28b337210 */ /* 0x080fe40007fde0ff */
[-C--:B------:R-:W-:Y:S02]  /*d080*/  IADD3 R49, P5, PT, R138, R242.reuse, RZ ;  /* 0x000000f28a317210 */ /* 0x080fe40007fbe0ff */
[----:B------:R-:W-:Y:S02]  /*d090*/  IADD3 R47, P3, PT, R137, R242, RZ ;  /* 0x000000f2892f7210 */ /* 0x000fe40007f7e0ff */
[----:B------:R-:W4:Y:S01]  /*d0a0*/  LDL.LU R242, [R1+0x580] ;  /* 0x0005800001f27983 */ /* 0x000f220000300800 */
[--C-:B------:R-:W-:Y:S02]  /*d0b0*/  IMAD.X R54, R169, 0x1, R48.reuse, P4 ;  /* 0x00000001a9367824 */ /* 0x100fe400020e0630 */
[----:B------:R-:W-:-:S02]  /*d0c0*/  IMAD.X R52, R227, 0x1, R48, P6 ;  /* 0x00000001e3347824 */ /* 0x000fc400030e0630 */
[----:B------:R-:W-:Y:S01]  /*d0d0*/  IMAD.X R50, R229, 0x1, R48, P5 ;  /* 0x00000001e5327824 */ /* 0x000fe200028e0630 */
[----:B------:R-:W-:Y:S02]  /*d0e0*/  IADD3.X R48, PT, PT, R231, R48, RZ, P3, !PT ;  /* 0x00000030e7307210 */ /* 0x000fe40001ffe4ff */
[----:B------:R-:W-:Y:S02]  /*d0f0*/  SHF.R.S32.HI R40, RZ, 0x1f, R241 ;  /* 0x0000001fff287819 */ /* 0x000fe400000114f1 */
[-C--:B------:R-:W-:Y:S02]  /*d100*/  IADD3 R45, P4, PT, R140, R241.reuse, RZ ;  /* 0x000000f18c2d7210 */ /* 0x080fe40007f9e0ff */
[-C--:B------:R-:W-:Y:S02]  /*d110*/  IADD3 R43, P6, PT, R139, R241.reuse, RZ ;  /* 0x000000f18b2b7210 */ /* 0x080fe40007fde0ff */
[-C--:B------:R-:W-:Y:S01]  /*d120*/  IADD3 R41, P5, PT, R138, R241.reuse, RZ ;  /* 0x000000f18a297210 */ /* 0x080fe20007fbe0ff */
[--C-:B------:R-:W-:Y:S01]  /*d130*/  IMAD.X R46, R169, 0x1, R40.reuse, P4 ;  /* 0x00000001a92e7824 */ /* 0x100fe200020e0628 */
[----:B------:R-:W-:Y:S01]  /*d140*/  IADD3 R39, P3, PT, R137, R241, RZ ;  /* 0x000000f189277210 */ /* 0x000fe20007f7e0ff */
[--C-:B------:R-:W-:Y:S01]  /*d150*/  IMAD.X R44, R227, 0x1, R40.reuse, P6 ;  /* 0x00000001e32c7824 */ /* 0x100fe200030e0628 */
[----:B------:R-:W4:Y:S01]  /*d160*/  LDL.LU R241, [R1+0x584] ;  /* 0x0005840001f17983 */ /* 0x000f220000300800 */
[----:B------:R-:W-:Y:S01]  /*d170*/  IMAD.X R42, R229, 0x1, R40, P5 ;  /* 0x00000001e52a7824 */ /* 0x000fe200028e0628 */
[----:B------:R-:W-:-:S02]  /*d180*/  IADD3.X R40, PT, PT, R231, R40, RZ, P3, !PT ;  /* 0x00000028e7287210 */ /* 0x000fc40001ffe4ff */
[----:B--2---:R-:W-:Y:S02]  /*d190*/  SHF.R.S32.HI R32, RZ, 0x1f, R243 ;  /* 0x0000001fff207819 */ /* 0x004fe400000114f3 */
[-C--:B------:R-:W-:Y:S02]  /*d1a0*/  IADD3 R37, P4, PT, R140, R243.reuse, RZ ;  /* 0x000000f38c257210 */ /* 0x080fe40007f9e0ff */
[-C--:B------:R-:W-:Y:S02]  /*d1b0*/  IADD3 R35, P6, PT, R139, R243.reuse, RZ ;  /* 0x000000f38b237210 */ /* 0x080fe40007fde0ff */
[-C--:B------:R-:W-:Y:S02]  /*d1c0*/  IADD3 R33, P5, PT, R138, R243.reuse, RZ ;  /* 0x000000f38a217210 */ /* 0x080fe40007fbe0ff */
[----:B------:R-:W-:Y:S01]  /*d1d0*/  IADD3 R31, P3, PT, R137, R243, RZ ;  /* 0x000000f3891f7210 */ /* 0x000fe20007f7e0ff */
[--C-:B------:R-:W-:Y:S01]  /*d1e0*/  IMAD.X R38, R169, 0x1, R32.reuse, P4 ;  /* 0x00000001a9267824 */ /* 0x100fe200020e0620 */
[----:B------:R-:W2:Y:S01]  /*d1f0*/  LDL.LU R243, [R1+0x588] ;  /* 0x0005880001f37983 */ /* 0x000ea20000300800 */
        /* <DEDUP_REMOVED lines=10> */
[--C-:B------:R-:W-:Y:S02]  /*d2a0*/  IMAD.X R28, R227, 0x1, R24.reuse, P6 ;  /* 0x00000001e31c7824 */ /* 0x100fe400030e0618 */
[----:B------:R-:W-:Y:S01]  /*d2b0*/  IMAD.X R26, R229, 0x1, R24, P5 ;  /* 0x00000001e51a7824 */ /* 0x000fe200028e0618 */
[----:B------:R-:W-:Y:S02]  /*d2c0*/  IADD3.X R24, PT, PT, R231, R24, RZ, P3, !PT ;  /* 0x00000018e7187210 */ /* 0x000fe40001ffe4ff */
[----:B----4-:R-:W-:Y:S02]  /*d2d0*/  SHF.R.S32.HI R4, RZ, 0x1f, R242 ;  /* 0x0000001fff047819 */ /* 0x010fe400000114f2 */
[----:B------:R-:W-:-:S02]  /*d2e0*/  IADD3 R21, P4, PT, R140, R242, RZ ;  /* 0x000000f28c157210 */ /* 0x000fc40007f9e0ff */
[-C--:B------:R-:W-:Y:S02]  /*d2f0*/  IADD3 R19, P6, PT, R139, R242.reuse, RZ ;  /* 0x000000f28b137210 */ /* 0x080fe40007fde0ff */
[-C--:B------:R-:W-:Y:S02]  /*d300*/  IADD3 R17, P5, PT, R138, R242.reuse, RZ ;  /* 0x000000f28a117210 */ /* 0x080fe40007fbe0ff */
[----:B------:R-:W-:Y:S02]  /*d310*/  IADD3 R16, P3, PT, R137, R242, RZ ;  /* 0x000000f289107210 */ /* 0x000fe40007f7e0ff */
[----:B------:R-:W4:Y:S01]  /*d320*/  LDL.LU R242, [R1+0x590] ;  /* 0x0005900001f27983 */ /* 0x000f220000300800 */
[--C-:B------:R-:W-:Y:S01]  /*d330*/  IMAD.X R22, R169, 0x1, R4.reuse, P4 ;  /* 0x00000001a9167824 */ /* 0x100fe200020e0604 */
[----:B------:R-:W-:Y:S01]  /*d340*/  IADD3.X R223, PT, PT, R231, R4, RZ, P3, !PT ;  /* 0x00000004e7df7210 */ /* 0x000fe20001ffe4ff */
[--C-:B------:R-:W-:Y:S01]  /*d350*/  IMAD.X R20, R227, 0x1, R4.reuse, P6 ;  /* 0x00000001e3147824 */ /* 0x100fe200030e0604 */
[----:B------:R-:W4:Y:S01]  /*d360*/  LDL.LU R236, [R1+0x594] ;  /* 0x0005940001ec7983 */ /* 0x000f220000300800 */
[----:B------:R-:W-:-:S03]  /*d370*/  IMAD.X R18, R229, 0x1, R4, P5 ;  /* 0x00000001e5127824 */ /* 0x000fc600028e0604 */
[----:B------:R-:W4:Y:S01]  /*d380*/  LDL.LU R149, [R1+0x598] ;  /* 0x0005980001957983 */ /* 0x000f220000300800 */
[----:B------:R-:W-:Y:S02]  /*d390*/  SHF.R.S32.HI R6, RZ, 0x1f, R241 ;  /* 0x0000001fff067819 */ /* 0x000fe400000114f1 */
[-C--:B------:R-:W-:Y:S01]  /*d3a0*/  IADD3 R15, P4, PT, R140, R241.reuse, RZ ;  /* 0x000000f18c0f7210 */ /* 0x080fe20007f9e0ff */
[----:B------:R-:W4:Y:S01]  /*d3b0*/  LDL.LU R151, [R1+0x59c] ;  /* 0x00059c0001977983 */ /* 0x000f220000300800 */
[-C--:B------:R-:W-:Y:S02]  /*d3c0*/  IADD3 R12, P3, PT, R137, R241.reuse, RZ ;  /* 0x000000f1890c7210 */ /* 0x080fe40007f7e0ff */
[-C--:B------:R-:W-:Y:S02]  /*d3d0*/  IADD3 R14, P6, PT, R139, R241.reuse, RZ ;  /* 0x000000f18b0e7210 */ /* 0x080fe40007fde0ff */
[----:B------:R-:W-:Y:S01]  /*d3e0*/  IADD3 R13, P5, PT, R138, R241, RZ ;  /* 0x000000f18a0d7210 */ /* 0x000fe20007fbe0ff */
[--C-:B------:R-:W-:Y:S01]  /*d3f0*/  IMAD.X R225, R169, 0x1, R6.reuse, P4 ;  /* 0x00000001a9e17824 */ /* 0x100fe200020e0606 */
[----:B------:R-:W-:Y:S01]  /*d400*/  IADD3.X R237, PT, PT, R231, R6, RZ, P3, !PT ;  /* 0x00000006e7ed7210 */ /* 0x000fe20001ffe4ff */
[--C-:B------:R-:W-:Y:S01]  /*d410*/  IMAD.X R233, R227, 0x1, R6.reuse, P6 ;  /* 0x00000001e3e97824 */ /* 0x100fe200030e0606 */
[----:B------:R-:W4:Y:S01]  /*d420*/  LDL.LU R147, [R1+0x5a0] ;  /* 0x0005a00001937983 */ /* 0x000f220000300800 */
[----:B------:R-:W-:Y:S01]  /*d430*/  IMAD.X R235, R229, 0x1, R6, P5 ;  /* 0x00000001e5eb7824 */ /* 0x000fe200028e0606 */
[----:B--2---:R-:W-:-:S02]  /*d440*/  SHF.R.S32.HI R4, RZ, 0x1f, R243 ;  /* 0x0000001fff047819 */ /* 0x004fc400000114f3 */
[-C--:B------:R-:W-:Y:S02]  /*d450*/  IADD3 R8, P3, PT, R137, R243.reuse, RZ ;  /* 0x000000f389087210 */ /* 0x080fe40007f7e0ff */
[-C--:B------:R-:W-:Y:S02]  /*d460*/  IADD3 R11, P4, PT, R140, R243.reuse, RZ ;  /* 0x000000f38c0b7210 */ /* 0x080fe40007f9e0ff */
[-C--:B------:R-:W-:Y:S02]  /*d470*/  IADD3 R10, P6, PT, R139, R243.reuse, RZ ;  /* 0x000000f38b0a7210 */ /* 0x080fe40007fde0ff */
[----:B------:R-:W-:Y:S02]  /*d480*/  IADD3 R9, P5, PT, R138, R243, RZ ;  /* 0x000000f38a097210 */ /* 0x000fe40007fbe0ff */
[----:B------:R-:W-:Y:S01]  /*d490*/  IADD3.X R245, PT, PT, R231, R4, RZ, P3, !PT ;  /* 0x00000004e7f57210 */ /* 0x000fe20001ffe4ff */
[--C-:B------:R-:W-:Y:S02]  /*d4a0*/  IMAD.X R239, R169, 0x1, R4.reuse, P4 ;  /* 0x00000001a9ef7824 */ /* 0x100fe400020e0604 */
[----:B------:R-:W-:Y:S01]  /*d4b0*/  IMAD.X R241, R227, 0x1, R4, P6 ;  /* 0x00000001e3f17824 */ /* 0x000fe200030e0604 */
[----:B---3--:R-:W-:-:S02]  /*d4c0*/  SHF.R.S32.HI R208, RZ, 0x1f, R240 ;  /* 0x0000001fffd07819 */ /* 0x008fc400000114f0 */
[-C--:B------:R-:W-:Y:S02]  /*d4d0*/  IADD3 R252, P3, PT, R137, R240.reuse, RZ ;  /* 0x000000f089fc7210 */ /* 0x080fe40007f7e0ff */
[----:B------:R-:W-:Y:S01]  /*d4e0*/  IADD3 R7, P4, PT, R140, R240, RZ ;  /* 0x000000f08c077210 */ /* 0x000fe20007f9e0ff */
[----:B------:R-:W-:Y:S01]  /*d4f0*/  IMAD.X R243, R229, 0x1, R4, P5 ;  /* 0x00000001e5f37824 */ /* 0x000fe200028e0604 */
[----:B-1----:R-:W-:Y:S02]  /*d500*/  IADD3.X R0, PT, PT, R231, R208, RZ, P3, !PT ;  /* 0x000000d0e7007210 */ /* 0x002fe40001ffe4ff */
[-C--:B------:R-:W-:Y:S01]  /*d510*/  IADD3 R6, P6, PT, R139, R240.reuse, RZ ;  /* 0x000000f08b067210 */ /* 0x080fe20007fde0ff */
[----:B------:R-:W-:Y:S01]  /*d520*/  IMAD.X R247, R169, 0x1, R208, P4 ;  /* 0x00000001a9f77824 */ /* 0x000fe200020e06d0 */
[----:B------:R-:W-:Y:S02]  /*d530*/  IADD3 R5, P5, PT, R138, R240, RZ ;  /* 0x000000f08a057210 */ /* 0x000fe40007fbe0ff */
[----:B----4-:R-:W-:-:S02]  /*d540*/  SHF.R.S32.HI R4, RZ, 0x1f, R242 ;  /* 0x0000001fff047819 */ /* 0x010fc400000114f2 */
[-C--:B------:R-:W-:Y:S02]  /*d550*/  IADD3 R244, P3, PT, R137, R242.reuse, RZ ;  /* 0x000000f289f47210 */ /* 0x080fe40007f7e0ff */
[----:B------:R-:W-:Y:S02]  /*d560*/  IADD3 R250, P4, PT, R140, R242, RZ ;  /* 0x000000f28cfa7210 */ /* 0x000fe40007f9e0ff */
[----:B------:R-:W-:Y:S01]  /*d570*/  IADD3.X R133, PT, PT, R231, R4, RZ, P3, !PT ;  /* 0x00000004e7857210 */ /* 0x000fe20001ffe4ff */
[--C-:B------:R-:W-:Y:S01]  /*d580*/  IMAD.X R249, R227, 0x1, R208.reuse, P6 ;  /* 0x00000001e3f97824 */ /* 0x100fe200030e06d0 */
[-C--:B------:R-:W-:Y:S01]  /*d590*/  IADD3 R248, P6, PT, R139, R242.reuse, RZ ;  /* 0x000000f28bf87210 */ /* 0x080fe20007fde0ff */
[----:B------:R-:W-:Y:S01]  /*d5a0*/  IMAD.X R251, R229, 0x1, R208, P5 ;  /* 0x00000001e5fb7824 */ /* 0x000fe200028e06d0 */
[----:B------:R-:W-:Y:S01]  /*d5b0*/  IADD3 R246, P5, PT, R138, R242, RZ ;  /* 0x000000f28af67210 */ /* 0x000fe20007fbe0ff */
[----:B------:R-:W-:Y:S01]  /*d5c0*/  IMAD.X R2, R169, 0x1, R4, P4 ;  /* 0x00000001a9027824 */ /* 0x000fe200020e0604 */
[----:B------:R-:W-:Y:S01]  /*d5d0*/  SHF.R.S32.HI R208, RZ, 0x1f, R236 ;  /* 0x0000001fffd07819 */ /* 0x000fe200000114ec */
[----:B------:R1:W-:Y:S01]  /*d5e0*/  STL [R1+0x300], R133 ;  /* 0x0003008501007387 */ /* 0x0003e20000100800 */
[----:B------:R-:W-:-:S03]  /*d5f0*/  IADD3 R242, P4, PT, R140, R236, RZ ;  /* 0x000000ec8cf27210 */ /* 0x000fc60007f9e0ff */
[----:B------:R-:W2:Y:S01]  /*d600*/  LDL.LU R145, [R1+0x5a4] ;  /* 0x0005a40001917983 */ /* 0x000ea20000300800 */
[--C-:B------:R-:W-:Y:S01]  /*d610*/  IMAD.X R3, R227, 0x1, R4.reuse, P6 ;  /* 0x00000001e3037824 */ /* 0x100fe200030e0604 */
[-C--:B------:R-:W-:Y:S01]  /*d620*/  IADD3 R240, P6, PT, R139, R236.reuse, RZ ;  /* 0x000000ec8bf07210 */ /* 0x080fe20007fde0ff */
[----:B------:R-:W-:Y:S02]  /*d630*/  IMAD.X R132, R229, 0x1, R4, P5 ;  /* 0x00000001e5847824 */ /* 0x000fe400028e0604 */
[----:B-1----:R-:W-:Y:S01]  /*d640*/  IMAD.X R133, R169, 0x1, R208, P4 ;  /* 0x00000001a9857824 */ /* 0x002fe200020e06d0 */
[----:B------:R-:W-:-:S04]  /*d650*/  IADD3 R238, P5, PT, R138, R236, RZ ;  /* 0x000000ec8aee7210 */ /* 0x000fc80007fbe0ff */
[----:B------:R1:W-:Y:S01]  /*d660*/  STL [R1+0x304], R133 ;  /* 0x0003048501007387 */ /* 0x0003e20000100800 */
[----:B------:R-:W-:Y:S01]  /*d670*/  IADD3 R236, P3, PT, R137, R236, RZ ;  /* 0x000000ec89ec7210 */ /* 0x000fe20007f7e0ff */
[--C-:B------:R-:W-:Y:S01]  /*d680*/  IMAD.X R134, R229, 0x1, R208.reuse, P5 ;  /* 0x00000001e5867824 */ /* 0x100fe200028e06d0 */
[----:B------:R-:W-:Y:S01]  /*d690*/  SHF.R.S32.HI R4, RZ, 0x1f, R149 ;  /* 0x0000001fff047819 */ /* 0x000fe20000011495 */
[----:B-1----:R-:W-:Y:S01]  /*d6a0*/  IMAD.X R133, R227, 0x1, R208, P6 ;  /* 0x00000001e3857824 */ /* 0x002fe200030e06d0 */
[-C--:B------:R-:W-:Y:S02]  /*d6b0*/  IADD3 R234, P4, PT, R140, R149.reuse, RZ ;  /* 0x000000958cea7210 */ /* 0x080fe40007f9e0ff */
[-C--:B------:R-:W-:Y:S02]  /*d6c0*/  IADD3 R232, P6, PT, R139, R149.reuse, RZ ;  /* 0x000000958be87210 */ /* 0x080fe40007fde0ff */
[----:B------:R1:W-:Y:S01]  /*d6d0*/  STL [R1+0x308], R133 ;  /* 0x0003088501007387 */ /* 0x0003e20000100800 */
[----:B------:R-:W-:-:S03]  /*d6e0*/  IADD3 R230, P5, PT, R138, R149, RZ ;  /* 0x000000958ae67210 */ /* 0x000fc60007fbe0ff */
[----:B------:R3:W-:Y:S01]  /*d6f0*/  STL [R1+0x30c], R134 ;  /* 0x00030c8601007387 */ /* 0x0007e20000100800 */
[----:B-1----:R-:W-:Y:S02]  /*d700*/  IADD3.X R133, PT, PT, R231, R208, RZ, P3, !PT ;  /* 0x000000d0e7857210 */ /* 0x002fe40001ffe4ff */
[----:B------:R-:W-:Y:S02]  /*d710*/  IADD3 R228, P3, PT, R137, R149, RZ ;  /* 0x0000009589e47210 */ /* 0x000fe40007f7e0ff */
[----:B------:R-:W4:Y:S04]  /*d720*/  LDL.LU R149, [R1+0x5a8] ;  /* 0x0005a80001957983 */ /* 0x000f280000300800 */
[----:B------:R1:W-:Y:S01]  /*d730*/  STL [R1+0x310], R133 ;  /* 0x0003108501007387 */ /* 0x0003e20000100800 */
[--C-:B---3--:R-:W-:Y:S01]  /*d740*/  IMAD.X R134, R227, 0x1, R4.reuse, P6 ;  /* 0x00000001e3867824 */ /* 0x108fe200030e0604 */
[----:B------:R-:W-:Y:S01]  /*d750*/  SHF.R.S32.HI R141, RZ, 0x1f, R151 ;  /* 0x0000001fff8d7819 */ /* 0x000fe20000011497 */
[----:B-1----:R-:W-:Y:S01]  /*d760*/  IMAD.X R133, R169, 0x1, R4, P4 ;  /* 0x00000001a9857824 */ /* 0x002fe200020e0604 */
[----:B------:R-:W-:-:S04]  /*d770*/  IADD3 R224, P6, PT, R139, R151, RZ ;  /* 0x000000978be07210 */ /* 0x000fc80007fde0ff */
[----:B------:R1:W-:Y:S01]  /*d780*/  STL [R1+0x314], R133 ;  /* 0x0003148501007387 */ /* 0x0003e20000100800 */
[----:B------:R-:W-:-:S03]  /*d790*/  IADD3 R226, P4, PT, R140, R151, RZ ;  /* 0x000000978ce27210 */ /* 0x000fc60007f9e0ff */
[----:B------:R3:W-:Y:S01]  /*d7a0*/  STL [R1+0x318], R134 ;  /* 0x0003188601007387 */ /* 0x0007e20000100800 */
[----:B-1----:R-:W-:Y:S01]  /*d7b0*/  IMAD.X R133, R229, 0x1, R4, P5 ;  /* 0x00000001e5857824 */ /* 0x002fe200028e0604 */
[----:B------:R-:W-:Y:S02]  /*d7c0*/  IADD3.X R4, PT, PT, R231, R4, RZ, P3, !PT ;  /* 0x00000004e7047210 */ /* 0x000fe40001ffe4ff */
[-C--:B------:R-:W-:Y:S02]  /*d7d0*/  IADD3 R222, P5, PT, R138, R151.reuse, RZ ;  /* 0x000000978ade7210 */ /* 0x080fe40007fbe0ff */
[----:B------:R1:W-:Y:S01]  /*d7e0*/  STL [R1+0x31c], R133 ;  /* 0x00031c8501007387 */ /* 0x0003e20000100800 */
[----:B------:R-:W-:-:S03]  /*d7f0*/  IADD3 R220, P3, PT, R137, R151, RZ ;  /* 0x0000009789dc7210 */ /* 0x000fc60007f7e0ff */
[----:B------:R-:W4:Y:S01]  /*d800*/  LDL.LU R151, [R1+0x5ac] ;  /* 0x0005ac0001977983 */ /* 0x000f220000300800 */
[--C-:B---3--:R-:W-:Y:S02]  /*d810*/  IMAD.X R134, R229, 0x1, R141.reuse, P5 ;  /* 0x00000001e5867824 */ /* 0x108fe400028e068d */
[----:B-1----:R-:W-:Y:S01]  /*d820*/  IMAD.X R133, R227, 0x1, R141, P6 ;  /* 0x00000001e3857824 */ /* 0x002fe200030e068d */
[----:B------:R1:W-:Y:S01]  /*d830*/  STL [R1+0x320], R4 ;  /* 0x0003200401007387 */ /* 0x0003e20000100800 */
[----:B------:R-:W-:-:S03]  /*d840*/  IADD3 R216, P6, PT, R139, R147, RZ ;  /* 0x000000938bd87210 */ /* 0x000fc60007fde0ff */
[----:B------:R3:W-:Y:S04]  /*d850*/  STL [R1+0x5f0], R220 ;  /* 0x0005f0dc01007387 */ /* 0x0007e80000100800 */
[----:B------:R3:W-:Y:S01]  /*d860*/  STL [R1+0x328], R133 ;  /* 0x0003288501007387 */ /* 0x0007e20000100800 */
[----:B-1----:R-:W-:Y:S02]  /*d870*/  SHF.R.S32.HI R4, RZ, 0x1f, R147 ;  /* 0x0000001fff047819 */ /* 0x002fe40000011493 */
[-C--:B------:R-:W-:Y:S01]  /*d880*/  IADD3 R214, P5, PT, R138, R147.reuse, RZ ;  /* 0x000000938ad67210 */ /* 0x080fe20007fbe0ff */
[----:B------:R1:W-:Y:S01]  /*d890*/  STL [R1+0x32c], R134 ;  /* 0x00032c8601007387 */ /* 0x0003e20000100800 */
[----:B---3--:R-:W-:Y:S01]  /*d8a0*/  IMAD.X R220, R169, 0x1, R141, P4 ;  /* 0x00000001a9dc7824 */ /* 0x008fe200020e068d */
[----:B------:R-:W-:-:S02]  /*d8b0*/  IADD3 R218, P4, PT, R140, R147, RZ ;  /* 0x000000938cda7210 */ /* 0x000fc40007f9e0ff */
[----:B------:R-:W-:Y:S02]  /*d8c0*/  IADD3.X R133, PT, PT, R231, R141, RZ, P3, !PT ;  /* 0x0000008de7857210 */ /* 0x000fe40001ffe4ff */
[----:B------:R-:W-:Y:S02]  /*d8d0*/  IADD3 R212, P3, PT, R137, R147, RZ ;  /* 0x0000009389d47210 */ /* 0x000fe40007f7e0ff */
[----:B------:R-:W3:Y:S04]  /*d8e0*/  LDL.LU R147, [R1+0x5b0] ;  /* 0x0005b00001937983 */ /* 0x000ee80000300800 */
[----:B------:R1:W-:Y:S02]  /*d8f0*/  STL [R1+0x330], R133 ;  /* 0x0003308501007387 */ /* 0x0003e40000100800 */
[----:B-1----:R-:W-:-:S02]  /*d900*/  IMAD.X R134, R229, 0x1, R4, P5 ;  /* 0x00000001e5867824 */ /* 0x002fc400028e0604 */
[----:B------:R1:W-:Y:S01]  /*d910*/  STL [R1+0x5ec], R212 ;  /* 0x0005ecd401007387 */ /* 0x0003e20000100800 */
[--C-:B------:R-:W-:Y:S02]  /*d920*/  IMAD.X R133, R227, 0x1, R4.reuse, P6 ;  /* 0x00000001e3857824 */ /* 0x100fe400030e0604 */
[----:B-1----:R-:W-:-:S03]  /*d930*/  IMAD.X R212, R169, 0x1, R4, P4 ;  /* 0x00000001a9d47824 */ /* 0x002fc600020e0604 */
[----:B------:R1:W-:Y:S04]  /*d940*/  STL [R1+0x338], R133 ;  /* 0x0003388501007387 */ /* 0x0003e80000100800 */
[----:B------:R-:W-:Y:S01]  /*d950*/  STL [R1+0x33c], R134 ;  /* 0x00033c8601007387 */ /* 0x000fe20000100800 */
[----:B-1----:R-:W-:-:S05]  /*d960*/  IADD3.X R133, PT, PT, R231, R4, RZ, P3, !PT ;  /* 0x00000004e7857210 */ /* 0x002fca0001ffe4ff */
[----:B------:R1:W-:Y:S01]  /*d970*/  STL [R1+0x340], R133 ;  /* 0x0003408501007387 */ /* 0x0003e20000100800 */
[----:B--2---:R-:W-:Y:S02]  /*d980*/  SHF.R.S32.HI R141, RZ, 0x1f, R145 ;  /* 0x0000001fff8d7819 */ /* 0x004fe40000011491 */
[-C--:B------:R-:W-:Y:S02]  /*d990*/  IADD3 R210, P4, PT, R140, R145.reuse, RZ ;  /* 0x000000918cd27210 */ /* 0x080fe40007f9e0ff */
[----:B------:R-:W-:-:S03]  /*d9a0*/  IADD3 R208, P6, PT, R139, R145, RZ ;  /* 0x000000918bd07210 */ /* 0x000fc60007fde0ff */
[--C-:B-1----:R-:W-:Y:S01]  /*d9b0*/  IMAD.X R133, R169, 0x1, R141.reuse, P4 ;  /* 0x00000001a9857824 */ /* 0x102fe200020e068d */
[-C--:B------:R-:W-:Y:S02]  /*d9c0*/  IADD3 R201, P5, PT, R138, R145.reuse, RZ ;  /* 0x000000918ac97210 */ /* 0x080fe40007fbe0ff */
[----:B------:R-:W-:Y:S02]  /*d9d0*/  IADD3 R199, P3, PT, R137, R145, RZ ;  /* 0x0000009189c77210 */ /* 0x000fe40007f7e0ff */
[----:B------:R-:W2:Y:S01]  /*d9e0*/  LDL.LU R145, [R1+0x5b4] ;  /* 0x0005b40001917983 */ /* 0x000ea20000300800 */
[----:B------:R-:W-:-:S03]  /*d9f0*/  IMAD.X R134, R229, 0x1, R141, P5 ;  /* 0x00000001e5867824 */ /* 0x000fc600028e068d */
[----:B------:R1:W-:Y:S02]  /*da00*/  STL [R1+0x344], R133 ;  /* 0x0003448501007387 */ /* 0x0003e40000100800 */
[----:B-1----:R-:W-:-:S05]  /*da10*/  IMAD.X R133, R227, 0x1, R141, P6 ;  /* 0x00000001e3857824 */ /* 0x002fca00030e068d */
[----:B------:R1:W-:Y:S04]  /*da20*/  STL [R1+0x348], R133 ;  /* 0x0003488501007387 */ /* 0x0003e80000100800 */
[----:B------:R4:W-:Y:S02]  /*da30*/  STL [R1+0x34c], R134 ;  /* 0x00034c8601007387 */ /* 0x0009e40000100800 */
[----:B----4-:R-:W-:Y:S02]  /*da40*/  SHF.R.S32.HI R4, RZ, 0x1f, R149 ;  /* 0x0000001fff047819 */ /* 0x010fe40000011495 */
[----:B-1----:R-:W-:Y:S02]  /*da50*/  IADD3.X R133, PT, PT, R231, R141, RZ, P3, !PT ;  /* 0x0000008de7857210 */ /* 0x002fe40001ffe4ff */
[----:B------:R-:W-:-:S02]  /*da60*/  IADD3 R197, P4, PT, R140, R149, RZ ;  /* 0x000000958cc57210 */ /* 0x000fc40007f9e0ff */
[-C--:B------:R-:W-:Y:S02]  /*da70*/  IADD3 R195, P6, PT, R139, R149.reuse, RZ ;  /* 0x000000958bc37210 */ /* 0x080fe40007fde0ff */
[-C--:B------:R-:W-:Y:S02]  /*da80*/  IADD3 R193, P5, PT, R138, R149.reuse, RZ ;  /* 0x000000958ac17210 */ /* 0x080fe40007fbe0ff */
[----:B------:R-:W-:Y:S02]  /*da90*/  IADD3 R191, P3, PT, R137, R149, RZ ;  /* 0x0000009589bf7210 */ /* 0x000fe40007f7e0ff */
[----:B------:R-:W4:Y:S01]  /*daa0*/  LDL.LU R149, [R1+0x5b8] ;  /* 0x0005b80001957983 */ /* 0x000f220000300800 */
[----:B------:R-:W-:-:S03]  /*dab0*/  IMAD.X R134, R169, 0x1, R4, P4 ;  /* 0x00000001a9867824 */ /* 0x000fc600020e0604 */
[----:B------:R1:W-:Y:S04]  /*dac0*/  STL [R1+0x350], R133 ;  /* 0x0003508501007387 */ /* 0x0003e80000100800 */
[----:B------:R1:W-:Y:S02]  /*dad0*/  STL [R1+0x354], R134 ;  /* 0x0003548601007387 */ /* 0x0003e40000100800 */
[--C-:B-1----:R-:W-:Y:S02]  /*dae0*/  IMAD.X R133, R227, 0x1, R4.reuse, P6 ;  /* 0x00000001e3857824 */ /* 0x102fe400030e0604 */
[----:B------:R-:W-:-:S03]  /*daf0*/  IMAD.X R134, R229, 0x1, R4, P5 ;  /* 0x00000001e5867824 */ /* 0x000fc600028e0604 */
[----:B------:R1:W-:Y:S01]  /*db00*/  STL [R1+0x358], R133 ;  /* 0x0003588501007387 */ /* 0x0003e20000100800 */
[----:B------:R-:W-:Y:S02]  /*db10*/  SHF.R.S32.HI R141, RZ, 0x1f, R151 ;  /* 0x0000001fff8d7819 */ /* 0x000fe40000011497 */
[-C--:B------:R-:W-:Y:S02]  /*db20*/  IADD3 R189, P4, PT, R140, R151.reuse, RZ ;  /* 0x000000978cbd7210 */ /* 0x080fe40007f9e0ff */
[----:B-1----:R-:W-:Y:S02]  /*db30*/  IADD3.X R133, PT, PT, R231, R4, RZ, P3, !PT ;  /* 0x00000004e7857210 */ /* 0x002fe40001ffe4ff */
[-C--:B------:R-:W-:Y:S01]  /*db40*/  IADD3 R187, P6, PT, R139, R151.reuse, RZ ;  /* 0x000000978bbb7210 */ /* 0x080fe20007fde0ff */
[----:B------:R1:W-:Y:S01]  /*db50*/  STL [R1+0x35c], R134 ;  /* 0x00035c8601007387 */ /* 0x0003e20000100800 */
[----:B------:R-:W-:-:S03]  /*db60*/  IADD3 R185, P5, PT, R138, R151, RZ ;  /* 0x000000978ab97210 */ /* 0x000fc60007fbe0ff */
[----:B------:R1:W-:Y:S01]  /*db70*/  STL [R1+0x360], R133 ;  /* 0x0003608501007387 */ /* 0x0003e20000100800 */
[----:B------:R-:W-:Y:S01]  /*db80*/  IADD3 R183, P3, PT, R137, R151, RZ ;  /* 0x0000009789b77210 */ /* 0x000fe20007f7e0ff */
[--C-:B-1----:R-:W-:Y:S02]  /*db90*/  IMAD.X R134, R169, 0x1, R141.reuse, P4 ;  /* 0x00000001a9867824 */ /* 0x102fe400020e068d */
[----:B------:R-:W-:-:S03]  /*dba0*/  IMAD.X R133, R227, 0x1, R141, P6 ;  /* 0x00000001e3857824 */ /* 0x000fc600030e068d */
[----:B------:R1:W-:Y:S04]  /*dbb0*/  STL [R1+0x364], R134 ;  /* 0x0003648601007387 */ /* 0x0003e80000100800 */
[----:B------:R1:W-:Y:S01]  /*dbc0*/  STL [R1+0x368], R133 ;  /* 0x0003688501007387 */ /* 0x0003e20000100800 */
[----:B---3--:R-:W-:Y:S02]  /*dbd0*/  SHF.R.S32.HI R4, RZ, 0x1f, R147 ;  /* 0x0000001fff047819 */ /* 0x008fe40000011493 */
[-C--:B------:R-:W-:Y:S01]  /*dbe0*/  IADD3 R181, P4, PT, R140, R147.reuse, RZ ;  /* 0x000000938cb57210 */ /* 0x080fe20007f9e0ff */
[----:B-1----:R-:W-:Y:S01]  /*dbf0*/  IMAD.X R134, R229, 0x1, R141, P5 ;  /* 0x00000001e5867824 */ /* 0x002fe200028e068d */
[----:B------:R-:W-:Y:S02]  /*dc00*/  IADD3 R179, P6, PT, R139, R147, RZ ;  /* 0x000000938bb37210 */ /* 0x000fe40007fde0ff */
[----:B------:R-:W-:-:S02]  /*dc10*/  IADD3.X R133, PT, PT, R231, R141, RZ, P3, !PT ;  /* 0x0000008de7857210 */ /* 0x000fc40001ffe4ff */
[-C--:B------:R-:W-:Y:S02]  /*dc20*/  IADD3 R177, P3, PT, R138, R147.reuse, RZ ;  /* 0x000000938ab17210 */ /* 0x080fe40007f7e0ff */
[----:B------:R-:W-:Y:S01]  /*dc30*/  IADD3 R175, P5, PT, R137, R147, RZ ;  /* 0x0000009389af7210 */ /* 0x000fe20007fbe0ff */
[----:B------:R1:W-:Y:S01]  /*dc40*/  STL [R1+0x36c], R134 ;  /* 0x00036c8601007387 */ /* 0x0003e20000100800 */
[--C-:B------:R-:W-:Y:S02]  /*dc50*/  IMAD.X R135, R169, 0x1, R4.reuse, P4 ;  /* 0x00000001a9877824 */ /* 0x100fe400020e0604 */
[----:B------:R-:W-:Y:S01]  /*dc60*/  IADD3.X R136, PT, PT, R231, R4, RZ, P5, !PT ;  /* 0x00000004e7887210 */ /* 0x000fe20002ffe4ff */
[----:B------:R3:W-:Y:S01]  /*dc70*/  STL [R1+0x370], R133 ;  /* 0x0003708501007387 */ /* 0x0007e20000100800 */
[----:B-1----:R-:W-:-:S03]  /*dc80*/  IMAD.X R134, R227, 0x1, R4, P6 ;  /* 0x00000001e3867824 */ /* 0x002fc600030e0604 */
[----:B------:R1:W-:Y:S01]  /*dc90*/  STL [R1+0x374], R135 ;  /* 0x0003748701007387 */ /* 0x0003e20000100800 */
[----:B---3--:R-:W-:-:S03]  /*dca0*/  IMAD.X R133, R229, 0x1, R4, P3 ;  /* 0x00000001e5857824 */ /* 0x008fc600018e0604 */
[----:B------:R3:W-:Y:S04]  /*dcb0*/  STL [R1+0x378], R134 ;  /* 0x0003788601007387 */ /* 0x0007e80000100800 */
[----:B------:R1:W-:Y:S01]  /*dcc0*/  STL [R1+0x37c], R133 ;  /* 0x00037c8501007387 */ /* 0x0003e20000100800 */
[----:B------:R-:W-:-:S05]  /*dcd0*/  SHF.L.U64.HI R167, R140, 0x2, R169 ;  /* 0x000000028ca77819 */ /* 0x000fca00000102a9 */
[----:B------:R1:W-:Y:S01]  /*dce0*/  STL [R1+0x2e8], R167 ;  /* 0x0002e8a701007387 */ /* 0x0003e20000100800 */
[----:B------:R-:W-:Y:S02]  /*dcf0*/  SHF.L.U64.HI R164, R161, 0x2, R164 ;  /* 0x00000002a1a47819 */ /* 0x000fe400000102a4 */
[----:B------:R-:W-:Y:S02]  /*dd00*/  SHF.L.U64.HI R158, R155, 0x2, R158 ;  /* 0x000000029b9e7819 */ /* 0x000fe4000001029e */
[C---:B------:R-:W-:Y:S02]  /*dd10*/  SHF.L.U64.HI R153, R152.reuse, 0x2, R153 ;  /* 0x0000000298997819 */ /* 0x040fe40000010299 */
[----:B------:R-:W-:Y:S02]  /*dd20*/  SHF.L.U32 R152, R152, 0x2, RZ ;  /* 0x0000000298987819 */ /* 0x000fe400000006ff */
[C---:B------:R-:W-:Y:S01]  /*dd30*/  SHF.L.U64.HI R150, R148.reuse, 0x2, R150 ;  /* 0x0000000294967819 */ /* 0x040fe20000010296 */
[----:B------:R-:W-:Y:S01]  /*dd40*/  IMAD.SHL.U32 R148, R148, 0x4, RZ ;  /* 0x0000000494947824 */ /* 0x000fe200078e00ff */
[C---:B------:R-:W-:Y:S01]  /*dd50*/  SHF.L.U64.HI R146, R144.reuse, 0x2, R146 ;  /* 0x0000000290927819 */ /* 0x040fe20000010292 */
[----:B------:R-:W-:Y:S01]  /*dd60*/  IMAD.SHL.U32 R144, R144, 0x4, RZ ;  /* 0x0000000490907824 */ /* 0x000fe200078e00ff */
[C---:B------:R-:W-:Y:S01]  /*dd70*/  SHF.L.U64.HI R142, R131.reuse, 0x2, R142 ;  /* 0x00000002838e7819 */ /* 0x040fe2000001028e */
[----:B------:R-:W-:Y:S01]  /*dd80*/  IMAD.SHL.U32 R131, R131, 0x4, RZ ;  /* 0x0000000483837824 */ /* 0x000fe200078e00ff */
[----:B------:R-:W-:-:S02]  /*dd90*/  SHF.L.U64.HI R130, R129, 0x2, R130 ;  /* 0x0000000281827819 */ /* 0x000fc40000010282 */
[----:B------:R-:W-:Y:S02]  /*dda0*/  SHF.L.U32 R129, R129, 0x2, RZ ;  /* 0x0000000281817819 */ /* 0x000fe400000006ff */
[C---:B------:R-:W-:Y:S01]  /*ddb0*/  SHF.L.U64.HI R128, R127.reuse, 0x2, R128 ;  /* 0x000000027f807819 */ /* 0x040fe20000010280 */
[----:B------:R-:W-:Y:S01]  /*ddc0*/  IMAD.SHL.U32 R127, R127, 0x4, RZ ;  /* 0x000000047f7f7824 */ /* 0x000fe200078e00ff */
[C---:B------:R-:W-:Y:S01]  /*ddd0*/  SHF.L.U64.HI R126, R125.reuse, 0x2, R126 ;  /* 0x000000027d7e7819 */ /* 0x040fe2000001027e */
[----:B------:R-:W-:Y:S01]  /*dde0*/  IMAD.SHL.U32 R125, R125, 0x4, RZ ;  /* 0x000000047d7d7824 */ /* 0x000fe200078e00ff */
[C---:B------:R-:W-:Y:S01]  /*ddf0*/  SHF.L.U64.HI R124, R123.reuse, 0x2, R124 ;  /* 0x000000027b7c7819 */ /* 0x040fe2000001027c */
[----:B------:R-:W-:Y:S01]  /*de00*/  IMAD.SHL.U32 R123, R123, 0x4, RZ ;  /* 0x000000047b7b7824 */ /* 0x000fe200078e00ff */
[C---:B------:R-:W-:Y:S02]  /*de10*/  SHF.L.U64.HI R122, R121.reuse, 0x2, R122 ;  /* 0x00000002797a7819 */ /* 0x040fe4000001027a */
[----:B------:R-:W-:-:S02]  /*de20*/  SHF.L.U32 R121, R121, 0x2, RZ ;  /* 0x0000000279797819 */ /* 0x000fc400000006ff */
[C---:B------:R-:W-:Y:S01]  /*de30*/  SHF.L.U64.HI R120, R119.reuse, 0x2, R120 ;  /* 0x0000000277787819 */ /* 0x040fe20000010278 */
[----:B------:R-:W-:Y:S01]  /*de40*/  IMAD.SHL.U32 R119, R119, 0x4, RZ ;  /* 0x0000000477777824 */ /* 0x000fe200078e00ff */
[C---:B------:R-:W-:Y:S01]  /*de50*/  SHF.L.U64.HI R118, R117.reuse, 0x2, R118 ;  /* 0x0000000275767819 */ /* 0x040fe20000010276 */
[----:B------:R-:W-:Y:S01]  /*de60*/  IMAD.SHL.U32 R117, R117, 0x4, RZ ;  /* 0x0000000475757824 */ /* 0x000fe200078e00ff */
[C---:B------:R-:W-:Y:S01]  /*de70*/  SHF.L.U64.HI R116, R115.reuse, 0x2, R116 ;  /* 0x0000000273747819 */ /* 0x040fe20000010274 */
[----:B------:R-:W-:Y:S01]  /*de80*/  IMAD.SHL.U32 R115, R115, 0x4, RZ ;  /* 0x0000000473737824 */ /* 0x000fe200078e00ff */
[C---:B------:R-:W-:Y:S02]  /*de90*/  SHF.L.U64.HI R114, R113.reuse, 0x2, R114 ;  /* 0x0000000271727819 */ /* 0x040fe40000010272 */
[----:B------:R-:W-:Y:S02]  /*dea0*/  SHF.L.U32 R113, R113, 0x2, RZ ;  /* 0x0000000271717819 */ /* 0x000fe400000006ff */
[----:B------:R-:W-:-:S02]  /*deb0*/  SHF.L.U64.HI R112, R111, 0x2, R112 ;  /* 0x000000026f707819 */ /* 0x000fc40000010270 */
[----:B--2---:R-:W-:Y:S02]  /*dec0*/  SHF.R.S32.HI R143, RZ, 0x1f, R145 ;  /* 0x0000001fff8f7819 */ /* 0x004fe40000011491 */
[-C--:B------:R-:W-:Y:S02]  /*ded0*/  IADD3 R173, P3, PT, R140, R145.reuse, RZ ;  /* 0x000000918cad7210 */ /* 0x080fe40007f7e0ff */
[-C--:B------:R-:W-:Y:S02]  /*dee0*/  IADD3 R171, P4, PT, R139, R145.reuse, RZ ;  /* 0x000000918bab7210 */ /* 0x080fe40007f9e0ff */
[-C--:B------:R-:W-:Y:S02]  /*def0*/  IADD3 R4, P5, PT, R138, R145.reuse, RZ ;  /* 0x000000918a047210 */ /* 0x080fe40007fbe0ff */
[----:B------:R-:W-:Y:S01]  /*df00*/  IADD3 R141, P6, PT, R137, R145, RZ ;  /* 0x00000091898d7210 */ /* 0x000fe20007fde0ff */
[--C-:B-1----:R-:W-:Y:S02]  /*df10*/  IMAD.X R135, R169, 0x1, R143.reuse, P3 ;  /* 0x00000001a9877824 */ /* 0x102fe400018e068f */
[--C-:B---3--:R-:W-:Y:S01]  /*df20*/  IMAD.X R134, R227, 0x1, R143.reuse, P4 ;  /* 0x00000001e3867824 */ /* 0x108fe200020e068f */
[----:B------:R-:W-:Y:S01]  /*df30*/  IADD3.X R206, PT, PT, R231, R143, RZ, P6, !PT ;  /* 0x0000008fe7ce7210 */ /* 0x000fe200037fe4ff */
[----:B------:R-:W-:Y:S01]  /*df40*/  IMAD.X R133, R229, 0x1, R143, P5 ;  /* 0x00000001e5857824 */ /* 0x000fe200028e068f */
[----:B----4-:R-:W-:-:S02]  /*df50*/  SHF.R.S32.HI R151, RZ, 0x1f, R149 ;  /* 0x0000001fff977819 */ /* 0x010fc40000011495 */
[-C--:B------:R-:W-:Y:S02]  /*df60*/  IADD3 R143, P3, PT, R140, R149.reuse, RZ ;  /* 0x000000958c8f7210 */ /* 0x080fe40007f7e0ff */
[-C--:B------:R-:W-:Y:S02]  /*df70*/  IADD3 R145, P4, PT, R139, R149.reuse, RZ ;  /* 0x000000958b917210 */ /* 0x080fe40007f9e0ff */
[-C--:B------:R-:W-:Y:S02]  /*df80*/  IADD3 R147, P5, PT, R138, R149.reuse, RZ ;  /* 0x000000958a937210 */ /* 0x080fe40007fbe0ff */
[----:B------:R-:W-:Y:S01]  /*df90*/  IADD3 R149, P6, PT, R137, R149, RZ ;  /* 0x0000009589957210 */ /* 0x000fe20007fde0ff */
[--C-:B------:R-:W-:Y:S02]  /*dfa0*/  IMAD.X R205, R169, 0x1, R151.reuse, P3 ;  /* 0x00000001a9cd7824 */ /* 0x100fe400018e0697 */
[--C-:B------:R-:W-:Y:S01]  /*dfb0*/  IMAD.X R204, R227, 0x1, R151.reuse, P4 ;  /* 0x00000001e3cc7824 */ /* 0x100fe200020e0697 */
[----:B------:R-:W-:Y:S01]  /*dfc0*/  IADD3.X R202, PT, PT, R231, R151, RZ, P6, !PT ;  /* 0x00000097e7ca7210 */ /* 0x000fe200037fe4ff */
[----:B------:R-:W-:Y:S01]  /*dfd0*/  IMAD.X R203, R229, 0x1, R151, P5 ;  /* 0x00000001e5cb7824 */ /* 0x000fe200028e0697 */
[----:B------:R-:W-:Y:S01]  /*dfe0*/  IADD3 R151, P3, PT, R140, UR5, RZ ;  /* 0x000000058c977c10 */ /* 0x000fe2000ff7e0ff */
[----:B------:R-:W-:Y:S01]  /*dff0*/  IMAD.MOV.U32 R140, RZ, RZ, R132 ;  /* 0x000000ffff8c7224 */ /* 0x000fe200078e0084 */
[----:B------:R-:W-:-:S02]  /*e000*/  IADD3 R165, P4, PT, R139, UR6, RZ ;  /* 0x000000068ba57c10 */ /* 0x000fc4000ff9e0ff */
[----:B------:R-:W-:Y:S01]  /*e010*/  SHF.L.U64.HI R132, R139, 0x2, R227 ;  /* 0x000000028b847819 */ /* 0x000fe200000102e3 */
[----:B------:R-:W-:Y:S01]  /*e020*/  IMAD.MOV.U32 R139, RZ, RZ, R3 ;  /* 0x000000ffff8b7224 */ /* 0x000fe200078e0003 */
[C---:B------:R-:W-:Y:S02]  /*e030*/  SHF.L.U64.HI R3, R138.reuse, 0x2, R229 ;  /* 0x000000028a037819 */ /* 0x040fe400000102e5 */
[----:B------:R-:W-:Y:S01]  /*e040*/  IADD3 R167, P5, PT, R138, UR7, RZ ;  /* 0x000000078aa77c10 */ /* 0x000fe2000ffbe0ff */
[----:B------:R-:W-:Y:S04]  /*e050*/  STL [R1+0x2e4], R132 ;  /* 0x0002e48401007387 */ /* 0x000fe80000100800 */
[----:B------:R1:W-:Y:S02]  /*e060*/  STL [R1+0x2e0], R3 ;  /* 0x0002e00301007387 */ /* 0x0003e40000100800 */
[----:B-1----:R-:W-:-:S02]  /*e070*/  IMAD.X R3, R227, 0x1, R170, P4 ;  /* 0x00000001e3037824 */ /* 0x002fc400020e06aa */
[----:B------:R-:W-:Y:S02]  /*e080*/  IMAD.MOV.U32 R227, RZ, RZ, R0 ;  /* 0x000000ffffe37224 */ /* 0x000fe400078e0000 */
[----:B------:R-:W-:Y:S02]  /*e090*/  IMAD.X R0, R229, 0x1, R170, P5 ;  /* 0x00000001e5007824 */ /* 0x000fe400028e06aa */
[----:B------:R-:W1:Y:S01]  /*e0a0*/  LDC R229, c[0x0][0x3a0] ;  /* 0x0000e800ffe57b82 */ /* 0x000e620000000800 */
[----:B------:R-:W-:Y:S02]  /*e0b0*/  IADD3.X R132, PT, PT, R169, R170, RZ, P3, !PT ;  /* 0x000000aaa9847210 */ /* 0x000fe40001ffe4ff */
[----:B------:R-:W-:Y:S01]  /*e0c0*/  IADD3 R169, P3, PT, R137, UR8, RZ ;  /* 0x0000000889a97c10 */ /* 0x000fe2000ff7e0ff */
[----:B------:R-:W-:-:S04]  /*e0d0*/  IMAD.MOV.U32 R138, RZ, RZ, R2 ;  /* 0x000000ffff8a7224 */ /* 0x000fc800078e0002 */
[----:B------:R-:W-:Y:S01]  /*e0e0*/  IMAD.X R2, R231, 0x1, R170, P3 ;  /* 0x00000001e7027824 */ /* 0x000fe200018e06aa */
[----:B-1----:R-:W-:-:S04]  /*e0f0*/  IADD3 R229, PT, PT, R229, 0x1f, RZ ;  /* 0x0000001fe5e57810 */ /* 0x002fc80007ffe0ff */
[----:B------:R-:W-:-:S04]  /*e100*/  SHF.R.S32.HI R170, RZ, 0x1f, R229 ;  /* 0x0000001fffaa7819 */ /* 0x000fc800000114e5 */
[----:B------:R-:W-:Y:S02]  /*e110*/  LEA.HI R170, R170, R229, RZ, 0x5 ;  /* 0x000000e5aaaa7211 */ /* 0x000fe400078f28ff */
[C---:B------:R-:W-:Y:S01]  /*e120*/  SHF.L.U64.HI R229, R219.reuse, 0x2, R221 ;  /* 0x00000002dbe57819 */ /* 0x040fe200000102dd */
[----:B------:R-:W-:Y:S01]  /*e130*/  IMAD.SHL.U32 R221, R219, 0x4, RZ ;  /* 0x00000004dbdd7824 */ /* 0x000fe200078e00ff */
[C---:B------:R-:W-:Y:S01]  /*e140*/  SHF.L.U64.HI R219, R215.reuse, 0x2, R217 ;  /* 0x00000002d7db7819 */ /* 0x040fe200000102d9 */
[----:B------:R-:W-:Y:S01]  /*e150*/  IMAD.SHL.U32 R217, R215, 0x4, RZ ;  /* 0x00000004d7d97824 */ /* 0x000fe200078e00ff */
[C---:B------:R-:W-:Y:S01]  /*e160*/  SHF.L.U64.HI R215, R211.reuse, 0x2, R213 ;  /* 0x00000002d3d77819 */ /* 0x040fe200000102d5 */
[----:B------:R-:W-:Y:S01]  /*e170*/  STL [R1+0x2d8], R229 ;  /* 0x0002d8e501007387 */ /* 0x000fe20000100800 */
[----:B------:R-:W-:Y:S02]  /*e180*/  SHF.L.U32 R213, R211, 0x2, RZ ;  /* 0x00000002d3d57819 */ /* 0x000fe400000006ff */
[C---:B------:R-:W-:Y:S01]  /*e190*/  SHF.L.U64.HI R211, R207.reuse, 0x2, R209 ;  /* 0x00000002cfd37819 */ /* 0x040fe200000102d1 */
[----:B------:R-:W-:Y:S01]  /*e1a0*/  STL [R1+0x2d4], R221 ;  /* 0x0002d4dd01007387 */ /* 0x000fe20000100800 */
[----:B------:R-:W-:Y:S01]  /*e1b0*/  IMAD.SHL.U32 R209, R207, 0x4, RZ ;  /* 0x00000004cfd17824 */ /* 0x000fe200078e00ff */
[----:B------:R-:W-:-:S02]  /*e1c0*/  SHF.L.U64.HI R207, R198, 0x2, R200 ;  /* 0x00000002c6cf7819 */ /* 0x000fc400000102c8 */
[----:B------:R-:W-:Y:S01]  /*e1d0*/  STL [R1+0x2d0], R219 ;  /* 0x0002d0db01007387 */ /* 0x000fe20000100800 */
[----:B------:R-:W-:Y:S01]  /*e1e0*/  IMAD.SHL.U32 R200, R198, 0x4, RZ ;  /* 0x00000004c6c87824 */ /* 0x000fe200078e00ff */
[C---:B------:R-:W-:Y:S02]  /*e1f0*/  SHF.L.U64.HI R198, R194.reuse, 0x2, R196 ;  /* 0x00000002c2c67819 */ /* 0x040fe400000102c4 */
[----:B------:R-:W-:Y:S01]  /*e200*/  STL [R1+0x2cc], R217 ;  /* 0x0002ccd901007387 */ /* 0x000fe20000100800 */
[----:B------:R-:W-:-:S03]  /*e210*/  IMAD.SHL.U32 R196, R194, 0x4, RZ ;  /* 0x00000004c2c47824 */ /* 0x000fc600078e00ff */
[----:B------:R-:W-:Y:S01]  /*e220*/  STL [R1+0x2c8], R215 ;  /* 0x0002c8d701007387 */ /* 0x000fe20000100800 */
[----:B------:R-:W-:-:S03]  /*e230*/  SHF.L.U64.HI R194, R190, 0x2, R192 ;  /* 0x00000002bec27819 */ /* 0x000fc600000102c0 */
[----:B------:R-:W-:Y:S01]  /*e240*/  STL [R1+0x2c4], R213 ;  /* 0x0002c4d501007387 */ /* 0x000fe20000100800 */
[----:B------:R-:W-:-:S03]  /*e250*/  SHF.L.U32 R192, R190, 0x2, RZ ;  /* 0x00000002bec07819 */ /* 0x000fc600000006ff */
[----:B------:R-:W-:Y:S01]  /*e260*/  STL [R1+0x2c0], R211 ;  /* 0x0002c0d301007387 */ /* 0x000fe20000100800 */
[----:B------:R-:W-:-:S03]  /*e270*/  SHF.L.U64.HI R190, R186, 0x2, R188 ;  /* 0x00000002babe7819 */ /* 0x000fc600000102bc */
[----:B------:R-:W-:Y:S01]  /*e280*/  STL [R1+0x2bc], R209 ;  /* 0x0002bcd101007387 */ /* 0x000fe20000100800 */
[----:B------:R-:W-:-:S03]  /*e290*/  IMAD.SHL.U32 R188, R186, 0x4, RZ ;  /* 0x00000004babc7824 */ /* 0x000fc600078e00ff */
        /* <DEDUP_REMOVED lines=21> */
[----:B------:R-:W-:-:S03]  /*e3f0*/  IMAD.SHL.U32 R163, R161, 0x4, RZ ;  /* 0x00000004a1a37824 */ /* 0x000fc600078e00ff */
[----:B------:R-:W-:Y:S01]  /*e400*/  STL [R1+0x28c], R180 ;  /* 0x00028cb401007387 */ /* 0x000fe20000100800 */
[----:B------:R-:W-:-:S03]  /*e410*/  SHF.L.U64.HI R161, R157, 0x2, R162 ;  /* 0x000000029da17819 */ /* 0x000fc600000102a2 */
[----:B------:R-:W-:Y:S01]  /*e420*/  STL [R1+0x288], R178 ;  /* 0x000288b201007387 */ /* 0x000fe20000100800 */
[----:B------:R-:W-:-:S03]  /*e430*/  SHF.L.U32 R157, R157, 0x2, RZ ;  /* 0x000000029d9d7819 */ /* 0x000fc600000006ff */
[----:B------:R-:W-:Y:S04]  /*e440*/  STL [R1+0x284], R176 ;  /* 0x000284b001007387 */ /* 0x000fe80000100800 */
        /* <DEDUP_REMOVED lines=8> */
[----:B------:R-:W-:Y:S01]  /*e4d0*/  STL [R1+0x260], R158 ;  /* 0x0002609e01007387 */ /* 0x000fe20000100800 */
[----:B-1----:R-:W-:Y:S01]  /*e4e0*/  IMAD.SHL.U32 R157, R155, 0x4, RZ ;  /* 0x000000049b9d7824 */ /* 0x002fe200078e00ff */
[----:B------:R-:W-:-:S04]  /*e4f0*/  SHF.L.U64.HI R155, R159, 0x2, R160 ;  /* 0x000000029f9b7819 */ /* 0x000fc800000102a0 */
[----:B------:R1:W-:Y:S04]  /*e500*/  STL [R1+0x25c], R157 ;  /* 0x00025c9d01007387 */ /* 0x0003e80000100800 */
[----:B------:R2:W-:Y:S01]  /*e510*/  STL [R1+0x258], R155 ;  /* 0x0002589b01007387 */ /* 0x0005e20000100800 */
[----:B-1----:R-:W-:Y:S01]  /*e520*/  IMAD.SHL.U32 R157, R159, 0x4, RZ ;  /* 0x000000049f9d7824 */ /* 0x002fe200078e00ff */
[C---:B--2---:R-:W-:Y:S01]  /*e530*/  SHF.L.U64.HI R155, R154.reuse, 0x2, R156 ;  /* 0x000000029a9b7819 */ /* 0x044fe2000001029c */
[----:B------:R-:W-:-:S03]  /*e540*/  IMAD.SHL.U32 R154, R154, 0x4, RZ ;  /* 0x000000049a9a7824 */ /* 0x000fc600078e00ff */
        /* <DEDUP_REMOVED lines=217> */
[----:B------:R1:W-:Y:S04]  /*f2e0*/  STL [R1+0x6c], R19 ;  /* 0x00006c1301007387 */ /* 0x0003e80000100800 */
[----:B------:R2:W-:Y:S04]  /*f2f0*/  STL [R1+0x68], R18 ;  /* 0x0000681201007387 */ /* 0x0005e80000100800 */
[----:B------:R3:W-:Y:S01]  /*f300*/  STL [R1+0x64], R17 ;  /* 0x0000641101007387 */ /* 0x0007e20000100800 */
[C---:B-1----:R-:W-:Y:S01]  /*f310*/  SHF.L.U64.HI R19, R16.reuse, 0x2, R223 ;  /* 0x0000000210137819 */ /* 0x042fe200000102df */
[----:B--2---:R-:W-:-:S02]  /*f320*/  IMAD.SHL.U32 R18, R16, 0x4, RZ ;  /* 0x0000000410127824 */ /* 0x004fc400078e00ff */
[C---:B------:R-:W-:Y:S01]  /*f330*/  IMAD.SHL.U32 R16, R15.reuse, 0x4, RZ ;  /* 0x000000040f107824 */ /* 0x040fe200078e00ff */
[----:B---3--:R-:W-:Y:S01]  /*f340*/  SHF.L.U64.HI R17, R15, 0x2, R225 ;  /* 0x000000020f117819 */ /* 0x008fe200000102e1 */
[----:B------:R-:W-:Y:S01]  /*f350*/  STL [R1+0x60], R19 ;  /* 0x0000601301007387 */ /* 0x000fe20000100800 */
[C---:B------:R-:W-:Y:S01]  /*f360*/  SHF.L.U64.HI R15, R14.reuse, 0x2, R233 ;  /* 0x000000020e0f7819 */ /* 0x040fe200000102e9 */
[----:B------:R-:W-:Y:S02]  /*f370*/  IMAD.SHL.U32 R14, R14, 0x4, RZ ;  /* 0x000000040e0e7824 */ /* 0x000fe400078e00ff */
[----:B------:R-:W-:Y:S04]  /*f380*/  STL [R1+0x5c], R18 ;  /* 0x00005c1201007387 */ /* 0x000fe80000100800 */
[----:B------:R-:W-:Y:S04]  /*f390*/  STL [R1+0x58], R17 ;  /* 0x0000581101007387 */ /* 0x000fe80000100800 */
[----:B------:R-:W-:Y:S04]  /*f3a0*/  STL [R1+0x54], R16 ;  /* 0x0000541001007387 */ /* 0x000fe80000100800 */
[----:B------:R1:W-:Y:S04]  /*f3b0*/  STL [R1+0x50], R15 ;  /* 0x0000500f01007387 */ /* 0x0003e80000100800 */
[----:B------:R2:W-:Y:S01]  /*f3c0*/  STL [R1+0x4c], R14 ;  /* 0x00004c0e01007387 */ /* 0x0005e20000100800 */
[C---:B-1----:R-:W-:Y:S01]  /*f3d0*/  SHF.L.U64.HI R15, R13.reuse, 0x2, R235 ;  /* 0x000000020d0f7819 */ /* 0x042fe200000102eb */
[----:B--2---:R-:W-:Y:S01]  /*f3e0*/  IMAD.SHL.U32 R14, R13, 0x4, RZ ;  /* 0x000000040d0e7824 */ /* 0x004fe200078e00ff */
[----:B------:R-:W-:-:S03]  /*f3f0*/  SHF.L.U64.HI R13, R12, 0x2, R237 ;  /* 0x000000020c0d7819 */ /* 0x000fc600000102ed */
[----:B------:R-:W-:Y:S01]  /*f400*/  STL [R1+0x48], R15 ;  /* 0x0000480f01007387 */ /* 0x000fe20000100800 */
[----:B------:R-:W-:-:S03]  /*f410*/  SHF.L.U32 R12, R12, 0x2, RZ ;  /* 0x000000020c0c7819 */ /* 0x000fc600000006ff */
[----:B------:R-:W-:Y:S04]  /*f420*/  STL [R1+0x44], R14 ;  /* 0x0000440e01007387 */ /* 0x000fe80000100800 */
[----:B------:R1:W-:Y:S04]  /*f430*/  STL [R1+0x40], R13 ;  /* 0x0000400d01007387 */ /* 0x0003e80000100800 */
[----:B------:R2:W-:Y:S01]  /*f440*/  STL [R1+0x3c], R12 ;  /* 0x00003c0c01007387 */ /* 0x0005e20000100800 */
[----:B------:R-:W-:-:S03]  /*f450*/  IMAD.MOV.U32 R211, RZ, RZ, R138 ;  /* 0x000000ffffd37224 */ /* 0x000fc600078e008a */
[----:B------:R-:W3:Y:S01]  /*f460*/  LDL.LU R221, [R1+0x300] ;  /* 0x0003000001dd7983 */ /* 0x000ee20000300800 */
[C---:B-1----:R-:W-:Y:S01]  /*f470*/  SHF.L.U64.HI R13, R11.reuse, 0x2, R239 ;  /* 0x000000020b0d7819 */ /* 0x042fe200000102ef */
[----:B--2---:R-:W-:Y:S01]  /*f480*/  IMAD.SHL.U32 R12, R11, 0x4, RZ ;  /* 0x000000040b0c7824 */ /* 0x004fe200078e00ff */
[----:B------:R-:W-:-:S03]  /*f490*/  SHF.L.U64.HI R11, R10, 0x2, R241 ;  /* 0x000000020a0b7819 */ /* 0x000fc600000102f1 */
[----:B------:R-:W-:Y:S01]  /*f4a0*/  STL [R1+0x38], R13 ;  /* 0x0000380d01007387 */ /* 0x000fe20000100800 */
[----:B------:R-:W-:-:S03]  /*f4b0*/  IMAD.SHL.U32 R10, R10, 0x4, RZ ;  /* 0x000000040a0a7824 */ /* 0x000fc600078e00ff */
[----:B------:R-:W2:Y:S04]  /*f4c0*/  LDL.LU R138, [R1+0x304] ;  /* 0x00030400018a7983 */ /* 0x000ea80000300800 */
[----:B------:R-:W-:Y:S04]  /*f4d0*/  STL [R1+0x34], R12 ;  /* 0x0000340c01007387 */ /* 0x000fe80000100800 */
[----:B------:R1:W-:Y:S04]  /*f4e0*/  STL [R1+0x30], R11 ;  /* 0x0000300b01007387 */ /* 0x0003e80000100800 */
[----:B------:R-:W4:Y:S04]  /*f4f0*/  LDL.LU R215, [R1+0x308] ;  /* 0x0003080001d77983 */ /* 0x000f280000300800 */
[----:B------:R1:W-:Y:S02]  /*f500*/  STL [R1+0x2c], R10 ;  /* 0x00002c0a01007387 */ /* 0x0003e40000100800 */
[----:B-1----:R-:W-:-:S02]  /*f510*/  SHF.L.U64.HI R11, R9, 0x2, R243 ;  /* 0x00000002090b7819 */ /* 0x002fc400000102f3 */
[----:B------:R-:W-:-:S03]  /*f520*/  SHF.L.U64.HI R137, R137, 0x2, R231 ;  /* 0x0000000289897819 */ /* 0x000fc600000102e7 */
[----:B------:R-:W-:Y:S01]  /*f530*/  STL [R1+0x28], R11 ;  /* 0x0000280b01007387 */ /* 0x000fe20000100800 */
[----:B------:R-:W-:-:S03]  /*f540*/  SHF.L.U32 R10, R9, 0x2, RZ ;  /* 0x00000002090a7819 */ /* 0x000fc600000006ff */
[----:B------:R-:W4:Y:S01]  /*f550*/  LDL.LU R217, [R1+0x30c] ;  /* 0x00030c0001d97983 */ /* 0x000f220000300800 */
[C---:B------:R-:W-:Y:S01]  /*f560*/  SHF.L.U64.HI R9, R8.reuse, 0x2, R245 ;  /* 0x0000000208097819 */ /* 0x040fe200000102f5 */
[----:B------:R-:W-:Y:S02]  /*f570*/  IMAD.SHL.U32 R8, R8, 0x4, RZ ;  /* 0x0000000408087824 */ /* 0x000fe400078e00ff */
[----:B------:R-:W-:Y:S01]  /*f580*/  STL [R1+0x24], R10 ;  /* 0x0000240a01007387 */ /* 0x000fe20000100800 */
[----:B------:R-:W-:-:S03]  /*f590*/  IMAD.MOV.U32 R219, RZ, RZ, R139 ;  /* 0x000000ffffdb7224 */ /* 0x000fc600078e008b */
[----:B------:R-:W4:Y:S04]  /*f5a0*/  LDL.LU R231, [R1+0x310] ;  /* 0x0003100001e77983 */ /* 0x000f280000300800 */
[----:B------:R1:W-:Y:S04]  /*f5b0*/  STL [R1+0x20], R9 ;  /* 0x0000200901007387 */ /* 0x0003e80000100800 */
[----:B------:R-:W4:Y:S01]  /*f5c0*/  LDL.LU R139, [R1+0x314] ;  /* 0x00031400018b7983 */ /* 0x000f220000300800 */
[----:B------:R-:W-:-:S03]  /*f5d0*/  IMAD.MOV.U32 R213, RZ, RZ, R140 ;  /* 0x000000ffffd57224 */ /* 0x000fc600078e008c */
[----:B------:R1:W-:Y:S02]  /*f5e0*/  STL [R1+0x1c], R8 ;  /* 0x00001c0801007387 */ /* 0x0003e40000100800 */
[C---:B-1----:R-:W-:Y:S02]  /*f5f0*/  SHF.L.U64.HI R9, R7.reuse, 0x2, R247 ;  /* 0x0000000207097819 */ /* 0x042fe400000102f7 */
[----:B------:R-:W4:Y:S01]  /*f600*/  LDL.LU R140, [R1+0x318] ;  /* 0x00031800018c7983 */ /* 0x000f220000300800 */
[----:B------:R-:W-:Y:S01]  /*f610*/  IMAD.SHL.U32 R8, R7, 0x4, RZ ;  /* 0x0000000407087824 */ /* 0x000fe200078e00ff */
[C---:B------:R-:W-:Y:S01]  /*f620*/  SHF.L.U64.HI R7, R6.reuse, 0x2, R249 ;  /* 0x0000000206077819 */ /* 0x040fe200000102f9 */
[----:B------:R-:W-:Y:S01]  /*f630*/  IMAD.SHL.U32 R6, R6, 0x4, RZ ;  /* 0x0000000406067824 */ /* 0x000fe200078e00ff */
[----:B------:R-:W-:Y:S01]  /*f640*/  STL [R1+0x18], R9 ;  /* 0x0000180901007387 */ /* 0x000fe20000100800 */
[----:B------:R-:W-:-:S03]  /*f650*/  MOV R209, R227 ;  /* 0x000000e300d17202 */ /* 0x000fc60000000f00 */
[----:B------:R-:W-:Y:S04]  /*f660*/  STL [R1+0x14], R8 ;  /* 0x0000140801007387 */ /* 0x000fe80000100800 */
[----:B------:R-:W4:Y:S04]  /*f670*/  LDL.LU R229, [R1+0x31c] ;  /* 0x00031c0001e57983 */ /* 0x000f280000300800 */
[----:B------:R1:W-:Y:S04]  /*f680*/  STL [R1+0x10], R7 ;  /* 0x0000100701007387 */ /* 0x0003e80000100800 */
[----:B------:R1:W-:Y:S04]  /*f690*/  STL [R1+0xc], R6 ;  /* 0x00000c0601007387 */ /* 0x0003e80000100800 */
[----:B------:R-:W4:Y:S01]  /*f6a0*/  LDL.LU R227, [R1+0x320] ;  /* 0x0003200001e37983 */ /* 0x000f220000300800 */
[----:B-1----:R-:W-:-:S02]  /*f6b0*/  SHF.L.U64.HI R7, R5, 0x2, R251 ;  /* 0x0000000205077819 */ /* 0x002fc400000102fb */
[----:B------:R-:W-:Y:S02]  /*f6c0*/  SHF.L.U32 R6, R5, 0x2, RZ ;  /* 0x0000000205067819 */ /* 0x000fe400000006ff */
[----:B------:R-:W-:Y:S01]  /*f6d0*/  SHF.L.U64.HI R5, R252, 0x2, R209 ;  /* 0x00000002fc057819 */ /* 0x000fe200000102d1 */
[----:B------:R-:W-:Y:S01]  /*f6e0*/  STL [R1+0x8], R7 ;  /* 0x0000080701007387 */ /* 0x000fe20000100800 */
[----:B------:R-:W-:-:S03]  /*f6f0*/  SHF.L.U64.HI R249, R248, 0x2, R219 ;  /* 0x00000002f8f97819 */ /* 0x000fc600000102db */
[----:B------:R-:W-:Y:S04]  /*f700*/  STL [R1+0x4], R6 ;  /* 0x0000040601007387 */ /* 0x000fe80000100800 */
[----:B------:R1:W-:Y:S04]  /*f710*/  STL [R1], R5 ;  /* 0x0000000501007387 */ /* 0x0003e80000100800 */
[----:B------:R-:W4:Y:S01]  /*f720*/  LDL.LU R219, [R1+0x328] ;  /* 0x0003280001db7983 */ /* 0x000f220000300800 */
[----:B------:R-:W-:Y:S02]  /*f730*/  SHF.L.U64.HI R247, R246, 0x2, R213 ;  /* 0x00000002f6f77819 */ /* 0x000fe400000102d5 */
[----:B------:R-:W-:-:S02]  /*f740*/  SHF.L.U64.HI R251, R250, 0x2, R211 ;  /* 0x00000002fafb7819 */ /* 0x000fc400000102d3 */
[----:B---3--:R-:W-:Y:S02]  /*f750*/  SHF.L.U64.HI R245, R244, 0x2, R221 ;  /* 0x00000002f4f57819 */ /* 0x008fe400000102dd */
[----:B------:R-:W3:Y:S01]  /*f760*/  LDL.LU R221, [R1+0x32c] ;  /* 0x00032c0001dd7983 */ /* 0x000ee20000300800 */
[----:B--2---:R-:W-:-:S03]  /*f770*/  SHF.L.U64.HI R243, R242, 0x2, R138 ;  /* 0x00000002f2f37819 */ /* 0x004fc6000001028a */
[----:B------:R-:W2:Y:S01]  /*f780*/  LDL.LU R138, [R1+0x330] ;  /* 0x00033000018a7983 */ /* 0x000ea20000300800 */
[----:B----4-:R-:W-:Y:S02]  /*f790*/  SHF.L.U64.HI R237, R236, 0x2, R231 ;  /* 0x00000002eced7819 */ /* 0x010fe400000102e7 */
[----:B------:R-:W-:Y:S02]  /*f7a0*/  SHF.L.U64.HI R235, R234, 0x2, R139 ;  /* 0x00000002eaeb7819 */ /* 0x000fe4000001028b */
[----:B------:R-:W4:Y:S01]  /*f7b0*/  LDL.LU R139, [R1+0x338] ;  /* 0x00033800018b7983 */ /* 0x000f220000300800 */
[----:B------:R-:W-:-:S03]  /*f7c0*/  SHF.L.U64.HI R233, R232, 0x2, R140 ;  /* 0x00000002e8e97819 */ /* 0x000fc6000001028c */
[----:B------:R-:W2:Y:S04]  /*f7d0*/  LDL.LU R140, [R1+0x33c] ;  /* 0x00033c00018c7983 */ /* 0x000ea80000300800 */
[----:B------:R-:W2:Y:S04]  /*f7e0*/  LDL.LU R213, [R1+0x340] ;  /* 0x0003400001d57983 */ /* 0x000ea80000300800 */
[----:B------:R-:W2:Y:S01]  /*f7f0*/  LDL.LU R211, [R1+0x344] ;  /* 0x0003440001d37983 */ /* 0x000ea20000300800 */
[----:B------:R-:W-:Y:S02]  /*f800*/  SHF.L.U64.HI R231, R230, 0x2, R229 ;  /* 0x00000002e6e77819 */ /* 0x000fe400000102e5 */
[----:B------:R-:W-:-:S02]  /*f810*/  SHF.L.U64.HI R229, R228, 0x2, R227 ;  /* 0x00000002e4e57819 */ /* 0x000fc400000102e3 */
[----:B------:R-:W-:Y:S02]  /*f820*/  SHF.L.U64.HI R227, R226, 0x2, R220 ;  /* 0x00000002e2e37819 */ /* 0x000fe400000102dc */
[----:B------:R-:W2:Y:S04]  /*f830*/  LDL.LU R220, [R1+0x5f0] ;  /* 0x0005f00001dc7983 */ /* 0x000ea80000300800 */
[----:B------:R-:W2:Y:S04]  /*f840*/  LDL.LU R209, [R1+0x348] ;  /* 0x0003480001d17983 */ /* 0x000ea80000300800 */
[----:B------:R-:W2:Y:S04]  /*f850*/  LDL.LU R207, [R1+0x34c] ;  /* 0x00034c0001cf7983 */ /* 0x000ea80000300800 */
[----:B------:R-:W2:Y:S04]  /*f860*/  LDL.LU R200, [R1+0x350] ;  /* 0x0003500001c87983 */ /* 0x000ea80000300800 */
[----:B------:R-:W2:Y:S01]  /*f870*/  LDL.LU R198, [R1+0x354] ;  /* 0x0003540001c67983 */ /* 0x000ea20000300800 */
[----:B------:R-:W-:-:S03]  /*f880*/  SHF.L.U64.HI R225, R224, 0x2, R219 ;  /* 0x00000002e0e17819 */ /* 0x000fc600000102db */
[----:B------:R-:W2:Y:S01]  /*f890*/  LDL.LU R196, [R1+0x358] ;  /* 0x0003580001c47983 */ /* 0x000ea20000300800 */
[----:B------:R-:W-:-:S03]  /*f8a0*/  SHF.L.U64.HI R219, R218, 0x2, R212 ;  /* 0x00000002dadb7819 */ /* 0x000fc600000102d4 */
        /* <DEDUP_REMOVED lines=9> */
[----:B---3--:R-:W-:Y:S02]  /*f940*/  SHF.L.U64.HI R223, R222, 0x2, R221 ;  /* 0x00000002dedf7819 */ /* 0x008fe400000102dd */
[----:B----4-:R-:W-:-:S02]  /*f950*/  SHF.L.U64.HI R217, R216, 0x2, R139 ;  /* 0x00000002d8d97819 */ /* 0x010fc4000001028b */
[----:B--2---:R-:W-:Y:S02]  /*f960*/  SHF.L.U64.HI R215, R214, 0x2, R140 ;  /* 0x00000002d6d77819 */ /* 0x004fe4000001028c */
[----:B------:R-:W-:Y:S02]  /*f970*/  SHF.L.U64.HI R221, R220, 0x2, R138 ;  /* 0x00000002dcdd7819 */ /* 0x000fe4000001028a */
[----:B------:R-:W2:Y:S04]  /*f980*/  LDL.LU R138, [R1+0x374] ;  /* 0x00037400018a7983 */ /* 0x000ea80000300800 */
[----:B------:R-:W3:Y:S04]  /*f990*/  LDL.LU R139, [R1+0x378] ;  /* 0x00037800018b7983 */ /* 0x000ee80000300800 */
[----:B------:R-:W4:Y:S01]  /*f9a0*/  LDL.LU R140, [R1+0x37c] ;  /* 0x00037c00018c7983 */ /* 0x000f220000300800 */
[----:B------:R-:W-:-:S02]  /*f9b0*/  SHF.L.U64.HI R168, R169, 0x2, R2 ;  /* 0x00000002a9a87819 */ /* 0x000fc40000010202 */
[----:B------:R-:W1:Y:S01]  /*f9c0*/  S2R R2, SR_TID.X ;  /* 0x0000000000027919 */ /* 0x000e620000002100 */
[----:B------:R-:W-:Y:S02]  /*f9d0*/  SHF.L.U64.HI R176, R175, 0x2, R136 ;  /* 0x00000002afb07819 */ /* 0x000fe40000010288 */
[----:B------:R-:W-:Y:S01]  /*f9e0*/  SHF.R.S32.HI R170, RZ, 0x5, R170 ;  /* 0x00000005ffaa7819 */ /* 0x000fe200000114aa */
[----:B------:R1:W5:Y:S01]  /*f9f0*/  LDL.LU R136, [R1+0x5e8] ;  /* 0x0005e80001887983 */ /* 0x0003620000300800 */
[----:B------:R-:W-:Y:S02]  /*fa00*/  SHF.L.U64.HI R174, R173, 0x2, R135 ;  /* 0x00000002adae7819 */ /* 0x000fe40000010287 */
[----:B------:R-:W-:Y:S01]  /*fa10*/  SHF.L.U64.HI R172, R171, 0x2, R134 ;  /* 0x00000002abac7819 */ /* 0x000fe20000010286 */
[----:B------:R1:W5:Y:S01]  /*fa20*/  LDL.LU R135, [R1+0x5e4] ;  /* 0x0005e40001877983 */ /* 0x0003620000300800 */
[----:B------:R-:W-:-:S03]  /*fa30*/  SHF.L.U64.HI R142, R143, 0x2, R205 ;  /* 0x000000028f8e7819 */ /* 0x000fc600000102cd */
[----:B------:R1:W5:Y:S01]  /*fa40*/  LDL.LU R134, [R1+0x5e0] ;  /* 0x0005e00001867983 */ /* 0x0003620000300800 */
[----:B------:R-:W-:Y:S02]  /*fa50*/  SHF.L.U64.HI R144, R145, 0x2, R204 ;  /* 0x0000000291907819 */ /* 0x000fe400000102cc */
[----:B------:R-:W-:Y:S02]  /*fa60*/  SHF.L.U64.HI R146, R147, 0x2, R203 ;  /* 0x0000000293927819 */ /* 0x000fe400000102cb */
[----:B------:R-:W-:Y:S02]  /*fa70*/  SHF.L.U64.HI R148, R149, 0x2, R202 ;  /* 0x0000000295947819 */ /* 0x000fe400000102ca */
[----:B------:R-:W-:Y:S02]  /*fa80*/  SHF.L.U64.HI R150, R151, 0x2, R132 ;  /* 0x0000000297967819 */ /* 0x000fe40000010284 */
[----:B------:R-:W-:Y:S02]  /*fa90*/  SHF.L.U64.HI R164, R165, 0x2, R3 ;  /* 0x00000002a5a47819 */ /* 0x000fe40000010203 */
[----:B------:R-:W-:Y:S01]  /*faa0*/  SHF.L.U64.HI R166, R167, 0x2, R0 ;  /* 0x00000002a7a67819 */ /* 0x000fe20000010200 */
[----:B------:R-:W-:Y:S01]  /*fab0*/  IMAD.SHL.U32 R252, R252, 0x4, RZ ;  /* 0x00000004fcfc7824 */ /* 0x000fe200078e00ff */
[----:B------:R-:W-:Y:S01]  /*fac0*/  SHF.L.U64.HI R213, R212, 0x2, R213 ;  /* 0x00000002d4d57819 */ /* 0x000fe200000102d5 */
[----:B------:R-:W-:Y:S01]  /*fad0*/  IMAD.SHL.U32 R250, R250, 0x4, RZ ;  /* 0x00000004fafa7824 */ /* 0x000fe200078e00ff */
[----:B------:R-:W-:-:S02]  /*fae0*/  SHF.L.U64.HI R211, R210, 0x2, R211 ;  /* 0x00000002d2d37819 */ /* 0x000fc400000102d3 */
[----:B-1----:R-:W-:Y:S01]  /*faf0*/  LOP3.LUT R2, R2, 0x7f, RZ, 0xc0, !PT ;  /* 0x0000007f02027812 */ /* 0x002fe200078ec0ff */
[----:B------:R-:W-:Y:S01]  /*fb00*/  IMAD.SHL.U32 R248, R248, 0x4, RZ ;  /* 0x00000004f8f87824 */ /* 0x000fe200078e00ff */
[----:B------:R-:W-:Y:S01]  /*fb10*/  SHF.L.U64.HI R209, R208, 0x2, R209 ;  /* 0x00000002d0d17819 */ /* 0x000fe200000102d1 */
        /* <DEDUP_REMOVED lines=21> */
[----:B------:R-:W-:Y:S01]  /*fc70*/  SHF.L.U32 R246, R246, 0x2, RZ ;  /* 0x00000002f6f67819 */ /* 0x000fe200000006ff */
        /* <DEDUP_REMOVED lines=18> */
[----:B------:R-:W-:-:S02]  /*fda0*/  IMAD.SHL.U32 R187, R187, 0x4, RZ ;  /* 0x00000004bbbb7824 */ /* 0x000fc400078e00ff */
[----:B------:R-:W-:Y:S02]  /*fdb0*/  IMAD.SHL.U32 R183, R183, 0x4, RZ ;  /* 0x00000004b7b77824 */ /* 0x000fe400078e00ff */
[----:B------:R-:W-:Y:S02]  /*fdc0*/  IMAD.SHL.U32 R175, R175, 0x4, RZ ;  /* 0x00000004afaf7824 */ /* 0x000fe400078e00ff */
[----:B------:R-:W-:Y:S02]  /*fdd0*/  IMAD.SHL.U32 R173, R173, 0x4, RZ ;  /* 0x00000004adad7824 */ /* 0x000fe400078e00ff */
[----:B------:R-:W-:Y:S02]  /*fde0*/  IMAD.SHL.U32 R171, R171, 0x4, RZ ;  /* 0x00000004abab7824 */ /* 0x000fe400078e00ff */
[----:B------:R-:W-:Y:S02]  /*fdf0*/  IMAD.SHL.U32 R143, R143, 0x4, RZ ;  /* 0x000000048f8f7824 */ /* 0x000fe400078e00ff */
[----:B------:R-:W-:-:S02]  /*fe00*/  IMAD.SHL.U32 R145, R145, 0x4, RZ ;  /* 0x0000000491917824 */ /* 0x000fc400078e00ff */
[----:B------:R-:W-:Y:S02]  /*fe10*/  IMAD.SHL.U32 R149, R149, 0x4, RZ ;  /* 0x0000000495957824 */ /* 0x000fe400078e00ff */
[----:B------:R-:W-:Y:S02]  /*fe20*/  IMAD.SHL.U32 R151, R151, 0x4, RZ ;  /* 0x0000000497977824 */ /* 0x000fe400078e00ff */
[----:B------:R-:W-:Y:S02]  /*fe30*/  IMAD.SHL.U32 R165, R165, 0x4, RZ ;  /* 0x00000004a5a57824 */ /* 0x000fe400078e00ff */
[----:B------:R-:W-:Y:S02]  /*fe40*/  IMAD.SHL.U32 R2, R2, 0x4, RZ ;  /* 0x0000000402027824 */ /* 0x000fe400078e00ff */
[----:B------:R-:W-:Y:S01]  /*fe50*/  IMAD.SHL.U32 R169, R169, 0x4, RZ ;  /* 0x00000004a9a97824 */ /* 0x000fe200078e00ff */
[----:B------:R-:W-:Y:S01]  /*fe60*/  UMOV UR14, 0x1 ;  /* 0x00000001000e7882 */ /* 0x000fe20000000000 */
[----:B------:R-:W-:Y:S01]  /*fe70*/  UMOV UR15, 0x3 ;  /* 0x00000003000f7882 */ /* 0x000fe20000000000 */
[----:B------:R-:W-:Y:S01]  /*fe80*/  UMOV UR7, URZ ;  /* 0x000000ff00077c82 */ /* 0x000fe20008000000 */
[----:B------:R-:W-:Y:S01]  /*fe90*/  UMOV UR8, URZ ;  /* 0x000000ff00087c82 */ /* 0x000fe20008000000 */
[----:B------:R-:W-:Y:S01]  /*fea0*/  UMOV UR5, URZ ;  /* 0x000000ff00057c82 */ /* 0x000fe20008000000 */
[----:B------:R-:W-:Y:S01]  /*feb0*/  UMOV UR9, URZ ;  /* 0x000000ff00097c82 */ /* 0x000fe20008000000 */
[----:B------:R-:W-:Y:S01]  /*fec0*/  UMOV UR16, UR28 ;  /* 0x0000001c00107c82 */ /* 0x000fe20008000000 */
[----:B--2---:R-:W-:-:S02]  /*fed0*/  SHF.L.U64.HI R182, R181, 0x2, R138 ;  /* 0x00000002b5b67819 */ /* 0x004fc4000001028a */
[C---:B------:R-:W-:Y:S02]  /*fee0*/  SHF.L.U64.HI R138, R4.reuse, 0x2, R133 ;  /* 0x00000002048a7819 */ /* 0x040fe40000010285 */
[----:B---3--:R-:W-:Y:S01]  /*fef0*/  SHF.L.U64.HI R180, R179, 0x2, R139 ;  /* 0x00000002b3b47819 */ /* 0x008fe2000001028b */
[----:B------:R1:W5:Y:S01]  /*ff00*/  LDL.LU R133, [R1+0x5dc] ;  /* 0x0005dc0001857983 */ /* 0x0003620000300800 */
[----:B------:R-:W-:Y:S02]  /*ff10*/  SHF.L.U32 R139, R4, 0x2, RZ ;  /* 0x00000002048b7819 */ /* 0x000fe400000006ff */
[----:B----4-:R-:W-:Y:S02]  /*ff20*/  SHF.L.U64.HI R178, R177, 0x2, R140 ;  /* 0x00000002b1b27819 */ /* 0x010fe4000001028c */
[----:B------:R-:W-:Y:S02]  /*ff30*/  SHF.L.U64.HI R140, R141, 0x2, R206 ;  /* 0x000000028d8c7819 */ /* 0x000fe400000102ce */
[----:B------:R-:W-:Y:S01]  /*ff40*/  VIMNMX R4, PT, PT, R170, 0x2, !PT ;  /* 0x00000002aa047848 */ /* 0x000fe20007fe0100 */
[----:B------:R1:W5:Y:S04]  /*ff50*/  LDL.LU R206, [R1+0x5d8] ;  /* 0x0005d80001ce7983 */ /* 0x0003680000300800 */
[----:B------:R1:W5:Y:S01]  /*ff60*/  LDL.LU R205, [R1+0x5d4] ;  /* 0x0005d40001cd7983 */ /* 0x0003620000300800 */
[----:B------:R-:W-:-:S03]  /*ff70*/  IADD3 R5, PT, PT, R4, -0x1, RZ ;  /* 0xffffffff04057810 */ /* 0x000fc60007ffe0ff */
[----:B------:R1:W5:Y:S04]  /*ff80*/  LDL.LU R204, [R1+0x5d0] ;  /* 0x0005d00001cc7983 */ /* 0x0003680000300800 */
[----:B------:R1:W5:Y:S04]  /*ff90*/  LDL.LU R203, [R1+0x5cc] ;  /* 0x0005cc0001cb7983 */ /* 0x0003680000300800 */
[----:B------:R1:W5:Y:S04]  /*ffa0*/  LDL.LU R202, [R1+0x5c8] ;  /* 0x0005c80001ca7983 */ /* 0x0003680000300800 */
[----:B------:R1:W5:Y:S04]  /*ffb0*/  LDL.LU R132, [R1+0x5c4] ;  /* 0x0005c40001847983 */ /* 0x0003680000300800 */
[----:B------:R1:W5:Y:S04]  /*ffc0*/  LDL.LU R3, [R1+0x5c0] ;  /* 0x0005c00001037983 */ /* 0x0003680000300800 */
[----:B------:R1:W5:Y:S04]  /*ffd0*/  LDL.LU R0, [R1+0x5bc] ;  /* 0x0005bc0001007983 */ /* 0x0003680000300800 */
[----:B------:R1:W-:Y:S01]  /*ffe0*/  STL [R1+0x2dc], R5 ;  /* 0x0002dc0501007387 */ /* 0x0003e20000100800 */
[----:B------:R-:W-:Y:S01]  /*fff0*/  IMAD.SHL.U32 R181, R181, 0x4, RZ ;  /* 0x00000004b5b57824 */ /* 0x000fe200078e00ff */
[----:B------:R-:W-:Y:S01]  /*10000*/  SHF.L.U32 R177, R177, 0x2, RZ ;  /* 0x00000002b1b17819 */ /* 0x000fe200000006ff */
[----:B------:R-:W-:-:S02]  /*10010*/  IMAD.SHL.U32 R179, R179, 0x4, RZ ;  /* 0x00000004b3b37824 */ /* 0x000fc400078e00ff */
[----:B------:R-:W-:Y:S02]  /*10020*/  IMAD.SHL.U32 R141, R141, 0x4, RZ ;  /* 0x000000048d8d7824 */ /* 0x000fe400078e00ff */
[----:B------:R-:W-:Y:S02]  /*10030*/  VIADD R170, R170, 0xfffffffc ;  /* 0xfffffffcaaaa7836 */ /* 0x000fe40000000000 */
[----:B------:R-:W-:-:S07]  /*10040*/  IMAD.MOV.U32 R4, RZ, RZ, RZ ;  /* 0x000000ffff047224 */ /* 0x000fce00078e00ff */
.L_x_11:
[----:B------:R-:W-:Y:S01]  /*10050*/  IMAD.U32 R4, R4, -0x80000000, RZ ;  /* 0x8000000004047824 */ /* 0x000fe200078e00ff */
[----:B------:R-:W-:-:S03]  /*10060*/  UIADD3 UR8, UPT, UPT, UR8, 0x1, URZ ;  /* 0x0000000108087890 */ /* 0x000fc6000fffe0ff */
[----:B------:R-:W2:Y:S01]  /*10070*/  SYNCS.PHASECHK.TRANS64.TRYWAIT P3, [UR4], R4 ;  /* 0x00000004ff0075a7 */ /* 0x000ea20008061104 */
[----:B------:R-:W-:-:S04]  /*10080*/  UISETP.GT.AND UP1, UPT, UR8, 0x2, UPT ;  /* 0x000000020800788c */ /* 0x000fc8000bf24270 */
[----:B------:R-:W-:-:S04]  /*10090*/  USEL UR8, UR8, URZ, !UP1 ;  /* 0x000000ff08087287 */ /* 0x000fc8000c800000 */
[----:B------:R-:W-:Y:S01]  /*100a0*/  ULEA UR17, UR8, UR10, 0x10 ;  /* 0x0000000a08117291 */ /* 0x000fe2000f8e80ff */
[----:B--2---:R-:W-:Y:S11]  /*100b0*/  @!P3 BRA `(.L_x_9) ;  /* 0x000000980098b947 */ /* 0x004ff60003800000 */
.L_x_17:
[----:B------:R-:W-:-:S04]  /*100c0*/  DEPBAR.LE SB0, 0x4 ;  /* 0x000081000000791a */ /* 0x000fc80000000000 */
[----:B------:R-:W-:Y:S01]  /*100d0*/  BAR.SYNC.DEFER_BLOCKING 0x0 ;  /* 0x0000000000007b1d */ /* 0x000fe20000010000 */
[----:B------:R-:W-:Y:S02]  /*100e0*/  UIADD3 UR7, UPT, UPT, UR7, 0x1, URZ ;  /* 0x0000000107077890 */ /* 0x000fe4000fffe0ff */
[----:B------:R-:W-:Y:S02]  /*100f0*/  ULEA UR4, UR14, UR10, 0x3 ;  /* 0x0000000a0e047291 */ /* 0x000fe4000f8e18ff */
[----:B------:R-:W-:Y:S02]  /*10100*/  UISETP.GT.AND UP1, UPT, UR7, 0x3, UPT ;  /* 0x000000030700788c */ /* 0x000fe4000bf24270 */
[----:B------:R-:W-:Y:S02]  /*10110*/  UIADD3 UR4, UPT, UPT, UR4, 0x38000, URZ ;  /* 0x0003800004047890 */ /* 0x000fe4000fffe0ff */
[----:B------:R-:W-:Y:S01]  /*10120*/  USEL UR7, UR7, URZ, !UP1 ;  /* 0x000000ff07077287 */ /* 0x000fe2000c800000 */
[----:B------:R-:W-:Y:S01]  /*10130*/  UMOV UR6, UR5 ;  /* 0x0000000500067c82 */ /* 0x000fe20008000000 */
[----:B-1---5:R-:W1:Y:S04]  /*10140*/  LDSM.16.M88.4 R4, [R0+UR17] ;  /* 0x000000110004783b */ /* 0x022e680008000200 */
[----:B------:R-:W2:Y:S04]  /*10150*/  LDSM.16.M88.4 R8, [R0+UR17+0x800] ;  /* 0x000800110008783b */ /* 0x000ea80008000200 */
[----:B------:R-:W3:Y:S04]  /*10160*/  LDSM.16.M88.4 R72, [R0+UR17+0x1800] ;  /* 0x001800110048783b */ /* 0x000ee80008000200 */
[----:B------:R-:W4:Y:S04]  /*10170*/  LDSM.16.M88.4 R104, [R0+UR17+0x2000] ;  /* 0x002000110068783b */ /* 0x000f280008000200 */
[----:B------:R-:W4:Y:S04]  /*10180*/  LDSM.16.M88.4 R12, [R0+UR17+0x2800] ;  /* 0x00280011000c783b */ /* 0x000f280008000200 */
[----:B------:R-:W4:Y:S04]  /*10190*/  LDSM.16.M88.4 R44, [R0+UR17+0x3000] ;  /* 0x00300011002c783b */ /* 0x000f280008000200 */
[----:B------:R-:W4:Y:S04]  /*101a0*/  LDSM.16.M88.4 R76, [R0+UR17+0x3800] ;  /* 0x00380011004c783b */ /* 0x000f280008000200 */
[----:B------:R-:W4:Y:S04]  /*101b0*/  LDSM.16.M88.4 R108, [R0+UR17+0x4000] ;  /* 0x00400011006c783b */ /* 0x000f280008000200 */
[----:B------:R-:W4:Y:S04]  /*101c0*/  LDSM.16.M88.4 R48, [R0+UR17+0x5000] ;  /* 0x005000110030783b */ /* 0x000f280008000200 */
[----:B------:R-:W4:Y:S04]  /*101d0*/  LDSM.16.M88.4 R80, [R0+UR17+0x5800] ;  /* 0x005800110050783b */ /* 0x000f280008000200 */
[----:B------:R-:W4:Y:S01]  /*101e0*/  LDSM.16.M88.4 R20, [R0+UR17+0x6800] ;  /* 0x006800110014783b */ /* 0x000f220008000200 */
[----:B-1----:R-:W-:Y:S01]  /*101f0*/  IMAD.MOV.U32 R36, RZ, RZ, R5 ;  /* 0x000000ffff247224 */ /* 0x002fe200078e0005 */
[----:B------:R-:W-:Y:S01]  /*10200*/  MOV R68, R6 ;  /* 0x0000000600447202 */ /* 0x000fe20000000f00 */
[----:B------:R-:W-:Y:S01]  /*10210*/  IMAD.MOV.U32 R100, RZ, RZ, R7 ;  /* 0x000000ffff647224 */ /* 0x000fe200078e0007 */
[----:B------:R-:W1:Y:S01]  /*10220*/  LDSM.16.M88.4 R40, [R0+UR17+0x1000] ;  /* 0x001000110028783b */ /* 0x000e620008000200 */
[----:B--2---:R-:W-:Y:S01]  /*10230*/  IMAD.MOV.U32 R5, RZ, RZ, R8 ;  /* 0x000000ffff057224 */ /* 0x004fe200078e0008 */
[----:B------:R-:W-:Y:S01]  /*10240*/  MOV R69, R10 ;  /* 0x0000000a00457202 */ /* 0x000fe20000000f00 */
[----:B------:R-:W-:Y:S01]  /*10250*/  IMAD.MOV.U32 R37, RZ, RZ, R9 ;  /* 0x000000ffff257224 */ /* 0x000fe200078e0009 */
[----:B------:R-:W2:Y:S01]  /*10260*/  LDSM.16.M88.4 R24, [R0+UR17+0x8800] ;  /* 0x008800110018783b */ /* 0x000ea20008000200 */
[----:B---3--:R-:W-:Y:S01]  /*10270*/  IMAD.MOV.U32 R7, RZ, RZ, R72 ;  /* 0x000000ffff077224 */ /* 0x008fe200078e0048 */
[----:B------:R-:W-:Y:S01]  /*10280*/  MOV R71, R74 ;  /* 0x0000004a00477202 */ /* 0x000fe20000000f00 */
[----:B------:R-:W-:Y:S01]  /*10290*/  IMAD.MOV.U32 R101, RZ, RZ, R11 ;  /* 0x000000ffff657224 */ /* 0x000fe200078e000b */
[----:B------:R-:W3:Y:S01]  /*102a0*/  LDSM.16.M88.4 R52, [R0+UR17+0x7000] ;  /* 0x007000110034783b */ /* 0x000ee20008000200 */
[----:B----4-:R-:W-:Y:S01]  /*102b0*/  IMAD.MOV.U32 R8, RZ, RZ, R104 ;  /* 0x000000ffff087224 */ /* 0x010fe200078e0068 */
[----:B------:R-:W-:Y:S01]  /*102c0*/  MOV R72, R106 ;  /* 0x0000006a00487202 */ /* 0x000fe20000000f00 */
[----:B------:R-:W-:Y:S01]  /*102d0*/  IMAD.MOV.U32 R103, RZ, RZ, R75 ;  /* 0x000000ffff677224 */ /* 0x000fe200078e004b */
[----:B------:R-:W4:Y:S01]  /*102e0*/  LDSM.16.M88.4 R84, [R0+UR17+0x7800] ;  /* 0x007800110054783b */ /* 0x000f220008000200 */
[----:B------:R-:W-:-:S02]  /*102f0*/  IMAD.MOV.U32 R9, RZ, RZ, R12 ;  /* 0x000000ffff097224 */ /* 0x000fc400078e000c */
[----:B------:R-:W-:Y:S01]  /*10300*/  IMAD.MOV.U32 R104, RZ, RZ, R107 ;  /* 0x000000ffff687224 */ /* 0x000fe200078e006b */
[----:B------:R-:W4:Y:S01]  /*10310*/  LDSM.16.M88.4 R56, [R0+UR17+0x9000] ;  /* 0x009000110038783b */ /* 0x000f220008000200 */
[----:B------:R-:W-:Y:S01]  /*10320*/  MOV R74, R46 ;  /* 0x0000002e004a7202 */ /* 0x000fe20000000f00 */
[----:B------:R-:W-:Y:S02]  /*10330*/  IMAD.MOV.U32 R106, RZ, RZ, R47 ;  /* 0x000000ffff6a7224 */ /* 0x000fe400078e002f */
[----:B------:R-:W4:Y:S01]  /*10340*/  LDSM.16.M88.4 R88, [R0+UR17+0xa000] ;  /* 0x00a000110058783b */ /* 0x000f220008000200 */
[----:B------:R-:W-:Y:S01]  /*10350*/  IMAD.MOV.U32 R11, RZ, RZ, R76 ;  /* 0x000000ffff0b7224 */ /* 0x000fe200078e004c */
[----:B------:R-:W-:Y:S01]  /*10360*/  MOV R75, R78 ;  /* 0x0000004e004b7202 */ /* 0x000fe20000000f00 */
[----:B------:R-:W-:Y:S01]  /*10370*/  IMAD.MOV.U32 R107, RZ, RZ, R79 ;  /* 0x000000ffff6b7224 */ /* 0x000fe200078e004f */
        /* <DEDUP_REMOVED lines=24> */
[----:B---3--:R-:W-:Y:S01]  /*10500*/  MOV R82, R54 ;  /* 0x0000003600527202 */ /* 0x008fe20000000f00 */
[----:B------:R-:W-:Y:S01]  /*10510*/  IMAD.MOV.U32 R50, RZ, RZ, R53 ;  /* 0x000000ffff327224 */ /* 0x000fe200078e0035 */
[----:B------:R-:W2:Y:S01]  /*10520*/  LDSM.16.M88.4 R92, [R0+UR17+0x8000] ;  /* 0x00800011005c783b */ /* 0x000ea20008000200 */
[----:B------:R-:W-:Y:S01]  /*10530*/  IMAD.MOV.U32 R41, RZ, RZ, R13 ;  /* 0x000000ffff297224 */ /* 0x000fe200078e000d */
[----:B----4-:R-:W-:Y:S01]  /*10540*/  MOV R83, R86 ;  /* 0x0000005600537202 */ /* 0x010fe20000000f00 */
[----:B------:R-:W-:Y:S01]  /*10550*/  IMAD.MOV.U32 R51, RZ, RZ, R85 ;  /* 0x000000ffff337224 */ /* 0x000fe200078e0055 */
[----:B------:R-:W-:Y:S01]  /*10560*/  MOV R85, R26 ;  /* 0x0000001a00557202 */ /* 0x000fe20000000f00 */
[----:B------:R-:W-:Y:S01]  /*10570*/  IMAD.MOV.U32 R105, RZ, RZ, R15 ;  /* 0x000000ffff697224 */ /* 0x000fe200078e000f */
[----:B------:R-:W-:Y:S01]  /*10580*/  MOV R86, R58 ;  /* 0x0000003a00567202 */ /* 0x000fe20000000f00 */
[----:B------:R-:W-:Y:S01]  /*10590*/  IMAD.MOV.U32 R22, RZ, RZ, R56 ;  /* 0x000000ffff167224 */ /* 0x000fe200078e0038 */
[----:B------:R-:W-:Y:S01]  /*105a0*/  LDSM.16.M88.4 R128, [R0+UR17+0xe000] ;  /* 0x00e000110080783b */ /* 0x000fe20008000200 */
[----:B------:R-:W-:-:S02]  /*105b0*/  IMAD.MOV.U32 R53, RZ, RZ, R25 ;  /* 0x000000ffff357224 */ /* 0x000fc400078e0019 */
[----:B------:R-:W-:Y:S01]  /*105c0*/  IMAD.MOV.U32 R24, RZ, RZ, R88 ;  /* 0x000000ffff187224 */ /* 0x000fe200078e0058 */
[----:B------:R-:W-:Y:S01]  /*105d0*/  MOV R88, R90 ;  /* 0x0000005a00587202 */ /* 0x000fe20000000f00 */
[----:B------:R-:W-:Y:S01]  /*105e0*/  IMAD.MOV.U32 R54, RZ, RZ, R57 ;  /* 0x000000ffff367224 */ /* 0x000fe200078e0039 */
[----:B------:R-:W-:Y:S01]  /*105f0*/  LDSM.16.M88.4 R152, [R0+UR17+0xe800] ;  /* 0x00e800110098783b */ /* 0x000fe20008000200 */
[----:B------:R-:W-:Y:S02]  /*10600*/  IMAD.MOV.U32 R56, RZ, RZ, R89 ;  /* 0x000000ffff387224 */ /* 0x000fe400078e0059 */
[----:B------:R-:W-:Y:S01]  /*10610*/  IMAD.MOV.U32 R13, RZ, RZ, R16 ;  /* 0x000000ffff0d7224 */ /* 0x000fe200078e0010 */
[----:B------:R-:W-:Y:S01]  /*10620*/  MOV R89, R62 ;  /* 0x0000003e00597202 */ /* 0x000fe20000000f00 */
[----:B------:R-:W-:Y:S01]  /*10630*/  IMAD.MOV.U32 R14, RZ, RZ, R48 ;  /* 0x000000ffff0e7224 */ /* 0x000fe200078e0030 */
[----:B------:R-:W-:Y:S01]  /*10640*/  LDSM.16.M88.4 R156, [R0+UR17+0xf000] ;  /* 0x00f00011009c783b */ /* 0x000fe20008000200 */
[----:B------:R-:W-:Y:S01]  /*10650*/  IMAD.MOV.U32 R15, RZ, RZ, R80 ;  /* 0x000000ffff0f7224 */ /* 0x000fe200078e0050 */
[----:B------:R-:W-:Y:S01]  /*10660*/  MOV R90, R34 ;  /* 0x00000022005a7202 */ /* 0x000fe20000000f00 */
[----:B------:R-:W-:Y:S01]  /*10670*/  IMAD.MOV.U32 R113, RZ, RZ, R23 ;  /* 0x000000ffff717224 */ /* 0x000fe200078e0017 */
[----:B------:R-:W-:Y:S01]  /*10680*/  LDSM.16.M88.4 R160, [R0+UR17+0xf800] ;  /* 0x00f8001100a0783b */ /* 0x000fe20008000200 */
[----:B------:R-:W-:Y:S01]  /*10690*/  IMAD.MOV.U32 R114, RZ, RZ, R55 ;  /* 0x000000ffff727224 */ /* 0x000fe200078e0037 */
[----:B------:R-:W-:Y:S01]  /*106a0*/  MOV R80, R98 ;  /* 0x0000006200507202 */ /* 0x000fe20000000f00 */
[----:B------:R-:W-:-:S02]  /*106b0*/  IMAD.MOV.U32 R115, RZ, RZ, R87 ;  /* 0x000000ffff737224 */ /* 0x000fc400078e0057 */
[----:B------:R-:W-:Y:S01]  /*106c0*/  IMAD.MOV.U32 R25, RZ, RZ, R60 ;  /* 0x000000ffff197224 */ /* 0x000fe200078e003c */
[----:B------:R-:W-:Y:S01]  /*106d0*/  MOV R87, R66 ;  /* 0x0000004200577202 */ /* 0x000fe20000000f00 */
[----:B------:R-:W-:Y:S02]  /*106e0*/  IMAD.MOV.U32 R57, RZ, RZ, R61 ;  /* 0x000000ffff397224 */ /* 0x000fe400078e003d */
[----:B------:R-:W-:Y:S02]  /*106f0*/  IMAD.MOV.U32 R121, RZ, RZ, R63 ;  /* 0x000000ffff797224 */ /* 0x000fe400078e003f */
[----:B------:R-:W-:Y:S01]  /*10700*/  IMAD.MOV.U32 R26, RZ, RZ, R32 ;  /* 0x000000ffff1a7224 */ /* 0x000fe200078e0020 */
[----:B------:R-:W3:Y:S01]  /*10710*/  LDSM.16.M88.4 R60, [R0+UR17+0xc000] ;  /* 0x00c00011003c783b */ /* 0x000ee20008000200 */
[----:B------:R-:W-:Y:S02]  /*10720*/  IMAD.MOV.U32 R58, RZ, RZ, R33 ;  /* 0x000000ffff3a7224 */ /* 0x000fe400078e0021 */
[----:B------:R-:W-:-:S02]  /*10730*/  IMAD.MOV.U32 R122, RZ, RZ, R35 ;  /* 0x000000ffff7a7224 */ /* 0x000fc400078e0023 */
[----:B------:R-:W-:Y:S01]  /*10740*/  IMAD.MOV.U32 R16, RZ, RZ, R96 ;  /* 0x000000ffff107224 */ /* 0x000fe200078e0060 */
[----:B------:R-:W4:Y:S01]  /*10750*/  LDSM.16.M88.4 R32, [R0+UR17+0xc800] ;  /* 0x00c800110020783b */ /* 0x000f220008000200 */
[----:B------:R-:W-:Y:S02]  /*10760*/  IMAD.MOV.U32 R48, RZ, RZ, R97 ;  /* 0x000000ffff307224 */ /* 0x000fe400078e0061 */
[----:B------:R-:W-:Y:S02]  /*10770*/  IMAD.MOV.U32 R112, RZ, RZ, R99 ;  /* 0x000000ffff707224 */ /* 0x000fe400078e0063 */
[----:B------:R-:W-:Y:S01]  /*10780*/  IMAD.MOV.U32 R23, RZ, RZ, R64 ;  /* 0x000000ffff177224 */ /* 0x000fe200078e0040 */
[----:B------:R-:W-:Y:S01]  /*10790*/  LDSM.16.M88.4 R96, [R0+UR17+0xd800] ;  /* 0x00d800110060783b */ /* 0x000fe20008000200 */
[----:B------:R-:W-:Y:S02]  /*107a0*/  IMAD.MOV.U32 R55, RZ, RZ, R65 ;  /* 0x000000ffff377224 */ /* 0x000fe400078e0041 */
[----:B------:R-:W-:-:S02]  /*107b0*/  IMAD.MOV.U32 R119, RZ, RZ, R67 ;  /* 0x000000ffff777224 */ /* 0x000fc400078e0043 */
[----:B------:R-:W4:Y:S01]  /*107c0*/  LDSM.16.M88.4 R64, [R0+UR17+0xd000] ;  /* 0x00d000110040783b */ /* 0x000f220008000200 */
[----:B------:R-:W-:Y:S02]  /*107d0*/  IMAD.MOV.U32 R102, RZ, RZ, R43 ;  /* 0x000000ffff667224 */ /* 0x000fe400078e002b */
[----:B------:R-:W-:Y:S02]  /*107e0*/  IMAD.MOV.U32 R10, RZ, RZ, R44 ;  /* 0x000000ffff0a7224 */ /* 0x000fe400078e002c */
[----:B------:R-:W-:Y:S02]  /*107f0*/  IMAD.MOV.U32 R42, RZ, RZ, R45 ;  /* 0x000000ffff2a7224 */ /* 0x000fe400078e002d */
[----:B------:R-:W-:Y:S01]  /*10800*/  IMAD.MOV.U32 R43, RZ, RZ, R77 ;  /* 0x000000ffff2b7224 */ /* 0x000fe200078e004d */
[----:B------:R-:W-:Y:S01]  /*10810*/  MOV R77, R18 ;  /* 0x00000012004d7202 */ /* 0x000fe20000000f00 */
[----:B------:R-:W-:Y:S02]  /*10820*/  IMAD.MOV.U32 R44, RZ, RZ, R109 ;  /* 0x000000ffff2c7224 */ /* 0x000fe400078e006d */
[----:B------:R-:W-:-:S02]  /*10830*/  IMAD.MOV.U32 R45, RZ, RZ, R17 ;  /* 0x000000ffff2d7224 */ /* 0x000fc400078e0011 */
[----:B------:R-:W-:Y:S02]  /*10840*/  IMAD.MOV.U32 R117, RZ, RZ, R27 ;  /* 0x000000ffff757224 */ /* 0x000fe400078e001b */
[----:B------:R-:W-:Y:S02]  /*10850*/  IMAD.MOV.U32 R118, RZ, RZ, R59 ;  /* 0x000000ffff767224 */ /* 0x000fe400078e003b */
[----:B------:R-:W-:Y:S02]  /*10860*/  IMAD.MOV.U32 R109, RZ, RZ, R19 ;  /* 0x000000ffff6d7224 */ /* 0x000fe400078e0013 */
[----:B------:R-:W-:Y:S02]  /*10870*/  IMAD.MOV.U32 R17, RZ, RZ, R20 ;  /* 0x000000ffff117224 */ /* 0x000fe400078e0014 */
[----:B------:R-:W-:Y:S01]  /*10880*/  IMAD.MOV.U32 R120, RZ, RZ, R91 ;  /* 0x000000ffff787224 */ /* 0x000fe200078e005b */
[----:B-1----:R-:W-:Y:S01]  /*10890*/  MOV R91, R30 ;  /* 0x0000001e005b7202 */ /* 0x002fe20000000f00 */
[----:B------:R-:W-:-:S02]  /*108a0*/  IMAD.MOV.U32 R27, RZ, RZ, R28 ;  /* 0x000000ffff1b7224 */ /* 0x000fc400078e001c */
[----:B------:R-:W-:Y:S02]  /*108b0*/  IMAD.MOV.U32 R59, RZ, RZ, R29 ;  /* 0x000000ffff3b7224 */ /* 0x000fe400078e001d */
[----:B------:R-:W-:Y:S02]  /*108c0*/  IMAD.MOV.U32 R18, RZ, RZ, R52 ;  /* 0x000000ffff127224 */ /* 0x000fe400078e0034 */
[----:B------:R-:W-:Y:S01]  /*108d0*/  IMAD.MOV.U32 R19, RZ, RZ, R84 ;  /* 0x000000ffff137224 */ /* 0x000fe200078e0054 */
[----:B--2---:R-:W-:Y:S01]  /*108e0*/  MOV R84, R94 ;  /* 0x0000005e00547202 */ /* 0x004fe20000000f00 */
[----:B------:R-:W-:Y:S01]  /*108f0*/  IMAD.MOV.U32 R20, RZ, RZ, R92 ;  /* 0x000000ffff147224 */ /* 0x000fe200078e005c */
[----:B---3--:R-:W-:Y:S01]  /*10900*/  MOV R92, R62 ;  /* 0x0000003e005c7202 */ /* 0x008fe20000000f00 */
[----:B------:R-:W-:Y:S02]  /*10910*/  IMAD.MOV.U32 R123, RZ, RZ, R31 ;  /* 0x000000ffff7b7224 */ /* 0x000fe400078e001f */
[----:B------:R-:W-:-:S02]  /*10920*/  IMAD.MOV.U32 R28, RZ, RZ, R60 ;  /* 0x000000ffff1c7224 */ /* 0x000fc400078e003c */
[----:B----4-:R-:W-:Y:S02]  /*10930*/  IMAD.MOV.U32 R29, RZ, RZ, R32 ;  /* 0x000000ffff1d7224 */ /* 0x010fe400078e0020 */
        /* <DEDUP_REMOVED lines=9> */
[----:B------:R-:W-:Y:S01]  /*109d0*/  IMAD.MOV.U32 R31, RZ, RZ, R96 ;  /* 0x000000ffff1f7224 */ /* 0x000fe200078e0060 */
[----:B------:R-:W-:Y:S01]  /*109e0*/  MOV R96, R130 ;  /* 0x0000008200607202 */ /* 0x000fe20000000f00 */
[----:B------:R-:W-:Y:S02]  /*109f0*/  IMAD.MOV.U32 R32, RZ, RZ, R128 ;  /* 0x000000ffff207224 */ /* 0x000fe400078e0080 */
[----:B------:R-:W-:Y:S02]  /*10a00*/  IMAD.MOV.U32 R61, RZ, RZ, R33 ;  /* 0x000000ffff3d7224 */ /* 0x000fe400078e0021 */
[----:B------:R-:W-:Y:S02]  /*10a10*/  IMAD.MOV.U32 R125, RZ, RZ, R35 ;  /* 0x000000ffff7d7224 */ /* 0x000fe400078e0023 */
[----:B------:R-:W-:Y:S02]  /*10a20*/  IMAD.MOV.U32 R62, RZ, RZ, R65 ;  /* 0x000000ffff3e7224 */ /* 0x000fe400078e0041 */
[----:B------:R-:W-:-:S02]  /*10a30*/  IMAD.MOV.U32 R126, RZ, RZ, R67 ;  /* 0x000000ffff7e7224 */ /* 0x000fc400078e0043 */
[----:B------:R-:W-:Y:S01]  /*10a40*/  IMAD.MOV.U32 R63, RZ, RZ, R97 ;  /* 0x000000ffff3f7224 */ /* 0x000fe200078e0061 */
[----:B------:R-:W-:Y:S01]  /*10a50*/  MOV R97, R154 ;  /* 0x0000009a00617202 */ /* 0x000fe20000000f00 */
[----:B------:R-:W-:Y:S01]  /*10a60*/  IMAD.MOV.U32 R127, RZ, RZ, R99 ;  /* 0x000000ffff7f7224 */ /* 0x000fe200078e0063 */
[----:B------:R-:W-:Y:S01]  /*10a70*/  MOV R99, R162 ;  /* 0x000000a200637202 */ /* 0x000fe20000000f00 */
        /* <DEDUP_REMOVED lines=10> */
[----:B------:R-:W-:-:S04]  /*10b20*/  IMAD.MOV.U32 R131, RZ, RZ, R163 ;  /* 0x000000ffff837224 */ /* 0x000fc800078e00a3 */
[----:B------:R1:W-:Y:S01]  /*10b30*/  STTM.x128 tmem[UR12+0x100], R4 ;  /* 0x00010004000079ed */ /* 0x0003e200083c000c */
[----:B------:R-:W2:Y:S02]  /*10b40*/  FENCE.VIEW.ASYNC.T ;  /* 0x00000000000073c6 */ /* 0x000ea40000000200 */
[----:B--2---:R-:W-:Y:S06]  /*10b50*/  BAR.SYNC.DEFER_BLOCKING 0x0 ;  /* 0x0000000000007b1d */ /* 0x004fec0000010000 */
[----:B------:R-:W-:Y:S05]  /*10b60*/  @P0 BRA `(.L_x_10) ;  /* 0x0000000400740947 */ /* 0x000fea0003800000 */
[----:B------:R-:W-:Y:S01]  /*10b70*/  ULEA UR34, UR7, UR10, 0xd ;  /* 0x0000000a07227291 */ /* 0x000fe2000f8e68ff */
[----:B-1----:R-:W-:Y:S01]  /*10b80*/  MOV.SPILL R4, UR9 ;  /* 0x0000000900047c02 */ /* 0x002fe20009000f00 */
[----:B------:R-:W-:Y:S01]  /*10b90*/  UMOV UR39, URZ ;  /* 0x000000ff00277c82 */ /* 0x000fe20008000000 */
[----:B------:R-:W-:Y:S01]  /*10ba0*/  UIADD3 UR51, UPT, UPT, UR11, 0x108, URZ ;  /* 0x000001080b337890 */ /* 0x000fe2000fffe0ff */
[----:B------:R-:W-:Y:S01]  /*10bb0*/  MOV.SPILL R5, UR8 ;  /* 0x0000000800057c02 */ /* 0x000fe20009000f00 */
[----:B------:R-:W-:Y:S01]  /*10bc0*/  UIADD3 UR36, UPT, UPT, UR34, 0x30000, URZ ;  /* 0x0003000022247890 */ /* 0x000fe2000fffe0ff */
[----:B------:R-:W-:Y:S01]  /*10bd0*/  UMOV UR60, 0x0 ;  /* 0x00000000003c7882 */ /* 0x000fe20000000000 */
[----:B------:R-:W-:Y:S02]  /*10be0*/  UMOV UR61, 0x8100910 ;  /* 0x08100910003d7882 */ /* 0x000fe40000000000 */
[----:B------:R-:W-:Y:S01]  /*10bf0*/  USHF.R.U32.HI UR38, URZ, 0x4, UR36 ;  /* 0x00000004ff267899 */ /* 0x000fe20008011624 */
[----:B------:R-:W-:Y:S01]  /*10c00*/  UMOV UR58, 0x0 ;  /* 0x00000000003a7882 */ /* 0x000fe20000000000 */
[----:B------:R-:W-:-:S02]  /*10c10*/  UMOV UR59, 0x8100910 ;  /* 0x08100910003b7882 */ /* 0x000fc40000000000 */
[----:B------:R-:W-:Y:S02]  /*10c20*/  USGXT.U32 UR38, UR38, 0xe ;  /* 0x0000000e2626789a */ /* 0x000fe40008000000 */
[----:B------:R-:W-:Y:S02]  /*10c30*/  UIADD3 UR62, UPT, UPT, UR11, 0x110, URZ ;  /* 0x000001100b3e7890 */ /* 0x000fe4000fffe0ff */
[----:B------:R-:W-:Y:S02]  /*10c40*/  UIADD3 UR42, UP1, UPT, UR38, 0x2, URZ ;  /* 0x00000002262a7890 */ /* 0x000fe4000ff3e0ff */
[----:B------:R-:W-:Y:S02]  /*10c50*/  UIADD3 UR5, UPT, UPT, UR11, 0x118, URZ ;  /* 0x000001180b057890 */ /* 0x000fe4000fffe0ff */
[----:B------:R-:W-:Y:S02]  /*10c60*/  UIADD3.X UR43, UPT, UPT, UR39, 0x40004040, URZ, UP1, !UPT ;  /* 0x40004040272b7890 */ /* 0x000fe40008ffe4ff */
[----:B------:R-:W-:-:S02]  /*10c70*/  UIADD3 UR48, UP1, UPT, UR42, 0x2, URZ ;  /* 0x000000022a307890 */ /* 0x000fc4000ff3e0ff */
[----:B------:R-:W-:Y:S01]  /*10c80*/  UIADD3 UR50, UP2, UPT, UR42, 0x4, URZ ;  /* 0x000000042a327890 */ /* 0x000fe2000ff5e0ff */
[----:B------:R-:W-:Y:S01]  /*10c90*/  UMOV UR39, 0x40004040 ;  /* 0x4000404000277882 */ /* 0x000fe20000000000 */
[----:B------:R-:W-:Y:S01]  /*10ca0*/  UIADD3.X UR49, UPT, UPT, UR43, URZ, URZ, UP1, !UPT ;  /* 0x000000ff2b317290 */ /* 0x000fe20008ffe4ff */
[----:B------:R-:W-:Y:S02]  /*10cb0*/  UTCHMMA tmem[UR13], gdesc[UR38], tmem[UR11], tmem[UR60], idesc[UR61], UPT ;  /* 0x00ff3c260d0079ea */ /* 0x000fe4000b80000b */
[----:B------:R1:W-:Y:S01]  /*10cc0*/  UTCHMMA tmem[UR51], gdesc[UR42], tmem[UR11], tmem[UR58], idesc[UR59], UPT ;  /* 0x00ff3a2a330079ea */ /* 0x0003e2000b80000b */
[----:B------:R-:W-:Y:S02]  /*10cd0*/  UIADD3 UR18, UPT, UPT, UR11, 0x40, URZ ;  /* 0x000000400b127890 */ /* 0x000fe4000fffe0ff */
[----:B------:R-:W-:Y:S02]  /*10ce0*/  UIADD3 UR19, UPT, UPT, UR11, 0x120, URZ ;  /* 0x000001200b137890 */ /* 0x000fe4000fffe0ff */
[----:B------:R-:W-:-:S02]  /*10cf0*/  UIADD3 UR20, UPT, UPT, UR11, 0x40, URZ ;  /* 0x000000400b147890 */ /* 0x000fc4000fffe0ff */
[----:B------:R-:W-:Y:S02]  /*10d00*/  UIADD3 UR21, UPT, UPT, UR11, 0x128, URZ ;  /* 0x000001280b157890 */ /* 0x000fe4000fffe0ff */
[----:B------:R-:W-:Y:S02]  /*10d10*/  UIADD3 UR22, UPT, UPT, UR11, 0x40, URZ ;  /* 0x000000400b167890 */ /* 0x000fe4000fffe0ff */
[----:B-1----:R-:W-:Y:S02]  /*10d20*/  UIADD3.X UR51, UPT, UPT, UR43, URZ, URZ, UP2, !UPT ;  /* 0x000000ff2b337290 */ /* 0x002fe400097fe4ff */
[----:B------:R-:W-:Y:S02]  /*10d30*/  UIADD3 UR23, UPT, UPT, UR11, 0x130, URZ ;  /* 0x000001300b177890 */ /* 0x000fe4000fffe0ff */
[----:B------:R-:W-:Y:S02]  /*10d40*/  UIADD3 UR24, UPT, UPT, UR11, 0x40, URZ ;  /* 0x000000400b187890 */ /* 0x000fe4000fffe0ff */
[----:B------:R-:W-:-:S02]  /*10d50*/  UIADD3 UR25, UPT, UPT, UR11, 0x138, URZ ;  /* 0x000001380b197890 */ /* 0x000fc4000fffe0ff */
[----:B------:R-:W-:Y:S02]  /*10d60*/  UIADD3 UR64, UPT, UPT, UR11, 0x80, URZ ;  /* 0x000000800b407890 */ /* 0x000fe4000fffe0ff */
[----:B------:R-:W-:Y:S01]  /*10d70*/  UIADD3 UR65, UPT, UPT, UR11, 0x140, URZ ;  /* 0x000001400b417890 */ /* 0x000fe2000fffe0ff */
[----:B------:R-:W-:Y:S01]  /*10d80*/  UMOV UR54, 0x0 ;  /* 0x0000000000367882 */ /* 0x000fe20000000000 */
[----:B------:R-:W-:Y:S01]  /*10d90*/  UMOV UR55, 0x8100910 ;  /* 0x0810091000377882 */ /* 0x000fe20000000000 */
[----:B------:R-:W-:Y:S02]  /*10da0*/  UIADD3 UR66, UPT, UPT, UR11, 0x80, URZ ;  /* 0x000000800b427890 */ /* 0x000fe4000fffe0ff */
[----:B------:R-:W-:Y:S01]  /*10db0*/  UTCHMMA tmem[UR62], gdesc[UR48], tmem[UR11], tmem[UR54], idesc[UR55], UPT ;  /* 0x00ff36303e0079ea */ /* 0x000fe2000b80000b */
[----:B------:R-:W-:Y:S01]  /*10dc0*/  UIADD3 UR67, UPT, UPT, UR11, 0x148, URZ ;  /* 0x000001480b437890 */ /* 0x000fe2000fffe0ff */
[----:B------:R-:W-:Y:S01]  /*10dd0*/  UMOV UR56, 0x0 ;  /* 0x0000000000387882 */ /* 0x000fe20000000000 */
[----:B------:R-:W-:Y:S01]  /*10de0*/  UMOV UR57, 0x8100910 ;  /* 0x0810091000397882 */ /* 0x000fe20000000000 */
[----:B------:R-:W-:-:S02]  /*10df0*/  UIADD3 UR68, UPT, UPT, UR11, 0x80, URZ ;  /* 0x000000800b447890 */ /* 0x000fc4000fffe0ff */
[----:B------:R-:W-:Y:S01]  /*10e00*/  UTCHMMA tmem[UR5], gdesc[UR50], tmem[UR11], tmem[UR56], idesc[UR57], UPT ;  /* 0x00ff3832050079ea */ /* 0x000fe2000b80000b */
[----:B------:R-:W-:Y:S01]  /*10e10*/  UIADD3 UR69, UPT, UPT, UR11, 0x150, URZ ;  /* 0x000001500b457890 */ /* 0x000fe2000fffe0ff */
[----:B------:R-:W-:Y:S01]  /*10e20*/  UMOV UR8, 0x0 ;  /* 0x0000000000087882 */ /* 0x000fe20000000000 */
[----:B------:R-:W-:Y:S01]  /*10e30*/  UMOV UR9, 0x8100910 ;  /* 0x0810091000097882 */ /* 0x000fe20000000000 */
[----:B------:R-:W-:Y:S01]  /*10e40*/  UIADD3 UR70, UPT, UPT, UR11, 0x80, URZ ;  /* 0x000000800b467890 */ /* 0x000fe2000fffe0ff */
[----:B------:R1:W-:Y:S01]  /*10e50*/  UTCHMMA tmem[UR19], gdesc[UR38], tmem[UR18], tmem[UR8], idesc[UR9], UPT ;  /* 0x00ff0826130079ea */ /* 0x0003e2000b800012 */
[----:B------:R-:W-:Y:S01]  /*10e60*/  UIADD3 UR71, UPT, UPT, UR11, 0x158, URZ ;  /* 0x000001580b477890 */ /* 0x000fe2000fffe0ff */
[----:B------:R2:W-:Y:S01]  /*10e70*/  UTCHMMA tmem[UR21], gdesc[UR42], tmem[UR20], tmem[UR56], idesc[UR57], UPT ;  /* 0x00ff382a150079ea */ /* 0x0005e2000b800014 */
[----:B------:R-:W-:Y:S02]  /*10e80*/  UIADD3 UR72, UPT, UPT, UR11, 0xc0, URZ ;  /* 0x000000c00b487890 */ /* 0x000fe4000fffe0ff */
[----:B------:R-:W-:Y:S01]  /*10e90*/  UIADD3 UR73, UPT, UPT, UR11, 0x160, URZ ;  /* 0x000001600b497890 */ /* 0x000fe2000fffe0ff */
[----:B------:R-:W-:Y:S01]  /*10ea0*/  UMOV UR28, 0x0 ;  /* 0x00000000001c7882 */ /* 0x000fe20000000000 */
[----:B------:R-:W-:Y:S01]  /*10eb0*/  UMOV UR29, 0x8100910 ;  /* 0x08100910001d7882 */ /* 0x000fe20000000000 */
[----:B------:R-:W-:Y:S01]  /*10ec0*/  UIADD3 UR74, UPT, UPT, UR11, 0xc0, URZ ;  /* 0x000000c00b4a7890 */ /* 0x000fe2000fffe0ff */
[----:B------:R2:W-:Y:S01]  /*10ed0*/  UTCHMMA tmem[UR23], gdesc[UR48], tmem[UR22], tmem[UR28], idesc[UR29], UPT ;  /* 0x00ff1c30170079ea */ /* 0x0005e2000b800016 */
[----:B------:R-:W-:Y:S01]  /*10ee0*/  UIADD3 UR75, UPT, UPT, UR11, 0x168, URZ ;  /* 0x000001680b4b7890 */ /* 0x000fe2000fffe0ff */
[----:B-1----:R-:W-:Y:S01]  /*10ef0*/  R2UR.FILL UR9, R4 ;  /* 0x00000000040972ca */ /* 0x002fe200004e0000 */
[----:B------:R-:W-:Y:S01]  /*10f00*/  UMOV UR30, 0x0 ;  /* 0x00000000001e7882 */ /* 0x000fe20000000000 */
[----:B------:R-:W-:Y:S01]  /*10f10*/  UMOV UR31, 0x8100910 ;  /* 0x08100910001f7882 */ /* 0x000fe20000000000 */
[----:B------:R-:W-:Y:S01]  /*10f20*/  UIADD3 UR76, UPT, UPT, UR11, 0xc0, URZ ;  /* 0x000000c00b4c7890 */ /* 0x000fe2000fffe0ff */
[----:B------:R2:W-:Y:S01]  /*10f30*/  UTCHMMA tmem[UR25], gdesc[UR50], tmem[UR24], tmem[UR30], idesc[UR31], UPT ;  /* 0x00ff1e32190079ea */ /* 0x0005e2000b800018 */
[----:B------:R-:W-:Y:S01]  /*10f40*/  UIADD3 UR77, UPT, UPT, UR11, 0x170, URZ ;  /* 0x000001700b4d7890 */ /* 0x000fe2000fffe0ff */
[----:B------:R-:W-:Y:S01]  /*10f50*/  R2UR.FILL UR8, R5 ;  /* 0x00000000050872ca */ /* 0x000fe200004e0000 */
[----:B------:R-:W-:Y:S01]  /*10f60*/  UMOV UR32, 0x0 ;  /* 0x0000000000207882 */ /* 0x000fe20000000000 */
[----:B------:R-:W-:Y:S01]  /*10f70*/  UMOV UR33, 0x8100910 ;  /* 0x0810091000217882 */ /* 0x000fe20000000000 */
[----:B------:R-:W-:Y:S01]  /*10f80*/  UIADD3 UR58, UPT, UPT, UR11, 0xc0, URZ ;  /* 0x000000c00b3a7890 */ /* 0x000fe2000fffe0ff */
[----:B------:R2:W-:Y:S01]  /*10f90*/  UTCHMMA tmem[UR65], gdesc[UR38], tmem[UR64], tmem[UR32], idesc[UR33], UPT ;  /* 0x00ff2026410079ea */ /* 0x0005e2000b800040 */
[----:B------:R-:W-:Y:S01]  /*10fa0*/  UIADD3 UR54, UPT, UPT, UR11, 0x178, URZ ;  /* 0x000001780b367890 */ /* 0x000fe2000fffe0ff */
        /* <DEDUP_REMOVED lines=15> */
[----:B------:R-:W-:Y:S01]  /*110a0*/  UMOV UR5, URZ ;  /* 0x000000ff00057c82 */ /* 0x000fe20008000000 */
[----:B------:R2:W-:Y:S01]  /*110b0*/  UTCHMMA tmem[UR73], gdesc[UR38], tmem[UR72], tmem[UR44], idesc[UR45], UPT ;  /* 0x00ff2c26490079ea */ /* 0x0005e2000b800048 */
        /* <DEDUP_REMOVED lines=8> */
.L_x_10:
[----:B-1----:R-:W3:Y:S04]  /*11140*/  LDL R4, [R1+0x4fc] ;  /* 0x0004fc0001047983 */ /* 0x002ee80000100800 */
[----:B------:R-:W4:Y:S04]  /*11150*/  LDL R12, [R1+0x4f8] ;  /* 0x0004f800010c7983 */ /* 0x000f280000100800 */
[----:B------:R-:W5:Y:S04]  /*11160*/  LDL R11, [R1+0x2e0] ;  /* 0x0002e000010b7983 */ /* 0x000f680000100800 */
[----:B--2---:R-:W2:Y:S04]  /*11170*/  LDL R10, [R1+0x4f4] ;  /* 0x0004f400010a7983 */ /* 0x004ea80000100800 */
[----:B------:R-:W2:Y:S04]  /*11180*/  LDL R9, [R1+0x2e4] ;  /* 0x0002e40001097983 */ /* 0x000ea80000100800 */
[----:B------:R-:W2:Y:S04]  /*11190*/  LDL R8, [R1+0x4f0] ;  /* 0x0004f00001087983 */ /* 0x000ea80000100800 */
[----:B------:R-:W2:Y:S01]  /*111a0*/  LDL R5, [R1+0x2e8] ;  /* 0x0002e80001057983 */ /* 0x000ea20000100800 */
[----:B------:R-:W-:Y:S01]  /*111b0*/  R2UR UR18, R170 ;  /* 0x00000000aa1272ca */ /* 0x000fe200000e0000 */
[----:B------:R-:W-:-:S02]  /*111c0*/  UISETP.GT.AND UP1, UPT, UR16, URZ, UPT ;  /* 0x000000ff1000728c */ /* 0x000fc4000bf24270 */
[----:B------:R-:W-:Y:S01]  /*111d0*/  UISETP.GT.AND UP2, UPT, UR16, 0x1, UPT ;  /* 0x000000011000788c */ /* 0x000fe2000bf44270 */
[----:B------:R-:W2:Y:S01]  /*111e0*/  LDL R19, [R1+0x8] ;  /* 0x0000080001137983 */ /* 0x000ea20000100800 */
[----:B------:R-:W-:-:S03]  /*111f0*/  USEL UR5, URZ, 0x4, !UP1 ;  /* 0x00000004ff057887 */ /* 0x000fc6000c800000 */
[----:B------:R-:W2:Y:S04]  /*11200*/  LDL R18, [R1+0xc] ;  /* 0x00000c0001127983 */ /* 0x000ea80000100800 */
[----:B------:R-:W2:Y:S01]  /*11210*/  LDL R15, [R1+0x10] ;  /* 0x00001000010f7983 */ /* 0x000ea20000100800 */
[----:B------:R-:W-:-:S03]  /*11220*/  UISETP.GE.AND UP1, UPT, UR9, UR18, UPT ;  /* 0x000000120900728c */ /* 0x000fc6000bf26270 */
[----:B------:R-:W2:Y:S01]  /*11230*/  LDL R14, [R1+0x1c] ;  /* 0x00001c00010e7983 */ /* 0x000ea20000100800 */
[----:B------:R-:W-:-:S03]  /*11240*/  USEL UR5, UR5, URZ, !UP1 ;  /* 0x000000ff05057287 */ /* 0x000fc6000c800000 */
[----:B------:R-:W2:Y:S03]  /*11250*/  LDL R17, [R1+0x28] ;  /* 0x0000280001117983 */ /* 0x000ea60000100800 */
[----:B------:R-:W-:Y:S01]  /*11260*/  ISETP.NE.U32.AND P3, PT, RZ, UR5, PT ;  /* 0x00000005ff007c0c */ /* 0x000fe2000bf65070 */
[----:B------:R-:W-:Y:S01]  /*11270*/  USEL UR5, URZ, 0x4, !UP2 ;  /* 0x00000004ff057887 */ /* 0x000fe2000d000000 */
[----:B------:R-:W2:Y:S03]  /*11280*/  LDL R16, [R1+0x2c] ;  /* 0x00002c0001107983 */ /* 0x000ea60000100800 */
[----:B------:R-:W-:Y:S01]  /*11290*/  USEL UR5, UR5, URZ, !UP1 ;  /* 0x000000ff05057287 */ /* 0x000fe2000c800000 */
[----:B------:R-:W2:Y:S01]  /*112a0*/  LDL R13, [R1+0x30] ;  /* 0x00003000010d7983 */ /* 0x000ea20000100800 */
[----:B------:R-:W-:-:S03]  /*112b0*/  UISETP.GT.AND UP2, UPT, UR16, 0x2, UPT ;  /* 0x000000021000788c */ /* 0x000fc6000bf44270 */
[----:B------:R-:W2:Y:S01]  /*112c0*/  LDL R20, [R1+0x1c4] ;  /* 0x0001c40001147983 */ /* 0x000ea20000100800 */
[----:B------:R-:W-:Y:S01]  /*112d0*/  BAR.SYNC.DEFER_BLOCKING 0x0 ;  /* 0x0000000000007b1d */ /* 0x000fe20000010000 */
[----:B------:R-:W-:-:S05]  /*112e0*/  UIADD3 UR15, UPT, UPT, UR15, 0x1, URZ ;  /* 0x000000010f0f7890 */ /* 0x000fca000fffe0ff */
[----:B------:R-:W2:Y:S04]  /*112f0*/  LDL R25, [R1+0x2cc] ;  /* 0x0002cc0001197983 */ /* 0x000ea80000100800 */
[----:B------:R-:W2:Y:S04]  /*11300*/  LDL R23, [R1+0x274] ;  /* 0x0002740001177983 */ /* 0x000ea80000100800 */
[----:B------:R-:W2:Y:S04]  /*11310*/  LDL R22, [R1+0x278] ;  /* 0x0002780001167983 */ /* 0x000ea80000100800 */
[----:B------:R-:W2:Y:S01]  /*11320*/  LDL R21, [R1+0x284] ;  /* 0x0002840001157983 */ /* 0x000ea20000100800 */
[----:B---3--:R-:W-:Y:S01]  /*11330*/  IADD3 R6, P4, PT, R134, R4, RZ ;  /* 0x0000000486067210 */ /* 0x008fe20007f9e0ff */
[----:B------:R-:W-:-:S04]  /*11340*/  VIADD R4, R2, UR17 ;  /* 0x0000001102047c36 */ /* 0x000fc80008000000 */
[----:B------:R-:W-:-:S05]  /*11350*/  IMAD.X R7, R136, 0x1, R137, P4 ;  /* 0x0000000188077824 */ /* 0x000fca00020e0689 */
[----:B------:R-:W-:Y:S01]  /*11360*/  @!PT LDS RZ, [RZ] ;  /* 0x00000000fffff984 */ /* 0x000fe20000000800 */
[----:B------:R-:W-:Y:S01]  /*11370*/  @!PT LDS RZ, [RZ] ;  /* 0x00000000fffff984 */ /* 0x000fe20000000800 */
[----:B------:R-:W-:Y:S01]  /*11380*/  @!PT LDS RZ, [RZ] ;  /* 0x00000000fffff984 */ /* 0x000fe20000000800 */
[----:B------:R4:W-:Y:S02]  /*11390*/  LDGSTS.E [R4], desc[UR26][R6.64], P3 ;  /* 0x0000000006047fae */ /* 0x0009e400099a101a */
[----:B----4-:R-:W-:Y:S02]  /*113a0*/  IADD3 R6, P4, PT, R134, R12, RZ ;  /* 0x0000000c86067210 */ /* 0x010fe40007f9e0ff */
[----:B------:R-:W3:Y:S02]  /*113b0*/  LDL R12, [R1] ;  /* 0x00000000010c7983 */ /* 0x000ee40000100800 */
[----:B-----5:R-:W-:Y:S02]  /*113c0*/  IADD3.X R7, PT, PT, R136, R11, RZ, P4, !PT ;  /* 0x0000000b88077210 */ /* 0x020fe400027fe4ff */
[----:B------:R-:W4:Y:S04]  /*113d0*/  LDL R11, [R1+0x20] ;  /* 0x00002000010b7983 */ /* 0x000f280000100800 */
[----:B------:R2:W-:Y:S02]  /*113e0*/  LDGSTS.E [R4+0x200], desc[UR26][R6.64], P3 ;  /* 0x0020000006047fae */ /* 0x0005e400099a101a */
[----:B--2---:R-:W-:-:S02]  /*113f0*/  IADD3 R6, P4, PT, R134, R10, RZ ;  /* 0x0000000a86067210 */ /* 0x004fc40007f9e0ff */
[----:B------:R-:W2:Y:S03]  /*11400*/  LDL R10, [R1+0x4] ;  /* 0x00000400010a7983 */ /* 0x000ea60000100800 */
[----:B------:R-:W-:Y:S02]  /*11410*/  IMAD.X R7, R136, 0x1, R9, P4 ;  /* 0x0000000188077824 */ /* 0x000fe400020e0609 */
[----:B------:R-:W5:Y:S04]  /*11420*/  LDL R9, [R1+0x24] ;  /* 0x0000240001097983 */ /* 0x000f680000100800 */
[----:B------:R1:W-:Y:S02]  /*11430*/  LDGSTS.E [R4+0x400], desc[UR26][R6.64], P3 ;  /* 0x0040000006047fae */ /* 0x0003e400099a101a */
[----:B-1----:R-:W-:-:S02]  /*11440*/  IADD3 R6, P4, PT, R134, R8, RZ ;  /* 0x0000000886067210 */ /* 0x002fc40007f9e0ff */
[----:B------:R-:W2:Y:S03]  /*11450*/  LDL R8, [R1+0x14] ;  /* 0x0000140001087983 */ /* 0x000ea60000100800 */
[----:B------:R-:W-:Y:S02]  /*11460*/  IMAD.X R7, R136, 0x1, R5, P4 ;  /* 0x0000000188077824 */ /* 0x000fe400020e0605 */
[----:B------:R-:W2:Y:S04]  /*11470*/  LDL R5, [R1+0x18] ;  /* 0x0000180001057983 */ /* 0x000ea80000100800 */
[----:B------:R1:W-:Y:S01]  /*11480*/  LDGSTS.E [R4+0x600], desc[UR26][R6.64], P3 ;  /* 0x0060000006047fae */ /* 0x0003e200099a101a */
[----:B------:R-:W-:-:S02]  /*11490*/  ISETP.NE.U32.AND P3, PT, RZ, UR5, PT ;  /* 0x00000005ff007c0c */ /* 0x000fc4000bf65070 */
[----:B-1----:R-:W-:-:S05]  /*114a0*/  IADD3 R6, P4, PT, R134, R169, RZ ;  /* 0x000000a986067210 */ /* 0x002fca0007f9e0ff */
[----:B------:R-:W-:-:S06]  /*114b0*/  IMAD.X R7, R136, 0x1, R168, P4 ;  /* 0x0000000188077824 */ /* 0x000fcc00020e06a8 */
[----:B------:R1:W-:Y:S02]  /*114c0*/  LDGSTS.E [R4+0x800], desc[UR26][R6.64], P3 ;  /* 0x0080000006047fae */ /* 0x0003e400099a101a */
[----:B-1----:R-:W-:-:S04]  /*114d0*/  IADD3 R6, P4, PT, R134, R167, RZ ;  /* 0x000000a786067210 */ /* 0x002fc80007f9e0ff */
[----:B------:R-:W-:-:S05]  /*114e0*/  IADD3.X R7, PT, PT, R136, R166, RZ, P4, !PT ;  /* 0x000000a688077210 */ /* 0x000fca00027fe4ff */
[----:B------:R1:W-:Y:S02]  /*114f0*/  LDGSTS.E [R4+0xa00], desc[UR26][R6.64], P3 ;  /* 0x00a0000006047fae */ /* 0x0003e400099a101a */
[----:B-1----:R-:W-:-:S05]  /*11500*/  IADD3 R6, P4, PT, R134, R165, RZ ;  /* 0x000000a586067210 */ /* 0x002fca0007f9e0ff */
[----:B------:R-:W-:Y:S01]  /*11510*/  IMAD.X R7, R136, 0x1, R164, P4 ;  /* 0x0000000188077824 */ /* 0x000fe200020e06a4 */
[----:B------:R-:W-:-:S04]  /*11520*/  USEL UR5, URZ, 0x4, !UP2 ;  /* 0x00000004ff057887 */ /* 0x000fc8000d000000 */
[----:B------:R1:W-:Y:S01]  /*11530*/  LDGSTS.E [R4+0xc00], desc[UR26][R6.64], P3 ;  /* 0x00c0000006047fae */ /* 0x0003e200099a101a */
[----:B------:R-:W-:Y:S01]  /*11540*/  USEL UR5, UR5, URZ, !UP1 ;  /* 0x000000ff05057287 */ /* 0x000fe2000c800000 */
[----:B-1----:R-:W-:-:S05]  /*11550*/  IADD3 R6, P4, PT, R134, R151, RZ ;  /* 0x0000009786067210 */ /* 0x002fca0007f9e0ff */
[----:B------:R-:W-:-:S05]  /*11560*/  IMAD.X R7, R136, 0x1, R150, P4 ;  /* 0x0000000188077824 */ /* 0x000fca00020e0696 */
[----:B------:R1:W-:Y:S01]  /*11570*/  LDGSTS.E [R4+0xe00], desc[UR26][R6.64], P3 ;  /* 0x00e0000006047fae */ /* 0x0003e200099a101a */
[----:B------:R-:W-:Y:S02]  /*11580*/  ISETP.NE.U32.AND P3, PT, RZ, UR5, PT ;  /* 0x00000005ff007c0c */ /* 0x000fe4000bf65070 */
[----:B-1----:R-:W-:-:S05]  /*11590*/  IADD3 R6, P4, PT, R134, R149, RZ ;  /* 0x0000009586067210 */ /* 0x002fca0007f9e0ff */
[----:B------:R-:W-:-:S06]  /*115a0*/  IMAD.X R7, R136, 0x1, R148, P4 ;  /* 0x0000000188077824 */ /* 0x000fcc00020e0694 */
[----:B------:R1:W-:Y:S02]  /*115b0*/  LDGSTS.E [R4+0x1000], desc[UR26][R6.64], P3 ;  /* 0x0100000006047fae */ /* 0x0003e400099a101a */
[----:B-1----:R-:W-:-:S04]  /*115c0*/  IADD3 R6, P4, PT, R134, R147, RZ ;  /* 0x0000009386067210 */ /* 0x002fc80007f9e0ff */
[----:B------:R-:W-:-:S05]  /*115d0*/  IADD3.X R7, PT, PT, R136, R146, RZ, P4, !PT ;  /* 0x0000009288077210 */ /* 0x000fca00027fe4ff */
[----:B------:R1:W-:Y:S01]  /*115e0*/  LDGSTS.E [R4+0x1200], desc[UR26][R6.64], P3 ;  /* 0x0120000006047fae */ /* 0x0003e200099a101a */
[----:B------:R-:W-:Y:S01]  /*115f0*/  UISETP.GT.AND UP2, UPT, UR16, 0x3, UPT ;  /* 0x000000031000788c */ /* 0x000fe2000bf44270 */
        /* <DEDUP_REMOVED lines=170> */
[----:B---3--:R-:W-:Y:S02]  /*120a0*/  IMAD.X R7, R136, 0x1, R12, P4 ;  /* 0x0000000188077824 */ /* 0x008fe400020e060c */
[----:B------:R-:W3:Y:S04]  /*120b0*/  LDL R12, [R1+0x34] ;  /* 0x00003400010c7983 */ /* 0x000ee80000100800 */
[----:B------:R2:W-:Y:S02]  /*120c0*/  LDGSTS.E [R4+0x6800], desc[UR26][R6.64], P3 ;  /* 0x0680000006047fae */ /* 0x0005e400099a101a */
[----:B--2---:R-:W-:Y:S02]  /*120d0*/  IADD3 R6, P4, PT, R134, R10, RZ ;  /* 0x0000000a86067210 */ /* 0x004fe40007f9e0ff */
[----:B------:R-:W2:Y:S02]  /*120e0*/  LDL R10, [R1+0x38] ;  /* 0x00003800010a7983 */ /* 0x000ea40000100800 */
[----:B------:R-:W-:Y:S01]  /*120f0*/  IADD3.X R7, PT, PT, R136, R19, RZ, P4, !PT ;  /* 0x0000001388077210 */ /* 0x000fe200027fe4ff */
[----:B------:R-:W-:Y:S01]  /*12100*/  UISETP.GT.AND UP2, UPT, UR16, 0xe, UPT ;  /* 0x0000000e1000788c */ /* 0x000fe2000bf44270 */
[----:B------:R-:W2:Y:S04]  /*12110*/  LDL R19, [R1+0x48] ;  /* 0x0000480001137983 */ /* 0x000ea80000100800 */
[----:B------:R1:W-:Y:S02]  /*12120*/  LDGSTS.E [R4+0x6a00], desc[UR26][R6.64], P3 ;  /* 0x06a0000006047fae */ /* 0x0003e400099a101a */
[----:B-1----:R-:W-:Y:S01]  /*12130*/  IADD3 R6, P4, PT, R134, R18, RZ ;  /* 0x0000001286067210 */ /* 0x002fe20007f9e0ff */
[----:B------:R-:W-:Y:S01]  /*12140*/  USEL UR5, URZ, 0x4, !UP2 ;  /* 0x00000004ff057887 */ /* 0x000fe2000d000000 */
[----:B------:R-:W2:Y:S03]  /*12150*/  LDL R18, [R1+0x4c] ;  /* 0x00004c0001127983 */ /* 0x000ea60000100800 */
[----:B------:R-:W-:-:S02]  /*12160*/  IMAD.X R7, R136, 0x1, R15, P4 ;  /* 0x0000000188077824 */ /* 0x000fc400020e060f */
[----:B------:R-:W2:Y:S04]  /*12170*/  LDL R15, [R1+0x3c] ;  /* 0x00003c00010f7983 */ /* 0x000ea80000100800 */
[----:B------:R1:W-:Y:S02]  /*12180*/  LDGSTS.E [R4+0x6c00], desc[UR26][R6.64], P3 ;  /* 0x06c0000006047fae */ /* 0x0003e400099a101a */
[----:B-1----:R-:W-:Y:S02]  /*12190*/  IADD3 R6, P4, PT, R134, R8, RZ ;  /* 0x0000000886067210 */ /* 0x002fe40007f9e0ff */
[----:B------:R-:W2:Y:S03]  /*121a0*/  LDL R8, [R1+0x40] ;  /* 0x0000400001087983 */ /* 0x000ea60000100800 */
[----:B------:R-:W-:-:S02]  /*121b0*/  IMAD.X R7, R136, 0x1, R5, P4 ;  /* 0x0000000188077824 */ /* 0x000fc400020e0605 */
[----:B------:R-:W2:Y:S01]  /*121c0*/  LDL R5, [R1+0x44] ;  /* 0x0000440001057983 */ /* 0x000ea20000100800 */
[----:B------:R-:W-:-:S03]  /*121d0*/  USEL UR5, UR5, URZ, !UP1 ;  /* 0x000000ff05057287 */ /* 0x000fc6000c800000 */
[----:B------:R1:W-:Y:S03]  /*121e0*/  LDGSTS.E [R4+0x6e00], desc[UR26][R6.64], P3 ;  /* 0x06e0000006047fae */ /* 0x0003e600099a101a */
[----:B------:R-:W-:Y:S02]  /*121f0*/  ISETP.NE.U32.AND P3, PT, RZ, UR5, PT ;  /* 0x00000005ff007c0c */ /* 0x000fe4000bf65070 */
[----:B-1----:R-:W-:Y:S02]  /*12200*/  IADD3 R6, P4, PT, R134, R14, RZ ;  /* 0x0000000e86067210 */ /* 0x002fe40007f9e0ff */
[----:B------:R-:W2:Y:S03]  /*12210*/  LDL R14, [R1+0x50] ;  /* 0x00005000010e7983 */ /* 0x000ea60000100800 */
[----:B----4-:R-:W-:-:S02]  /*12220*/  IMAD.X R7, R136, 0x1, R11, P4 ;  /* 0x0000000188077824 */ /* 0x010fc400020e060b */
[----:B------:R-:W4:Y:S04]  /*12230*/  LDL R11, [R1+0x54] ;  /* 0x00005400010b7983 */ /* 0x000f280000100800 */
[----:B------:R5:W-:Y:S02]  /*12240*/  LDGSTS.E [R4+0x7000], desc[UR26][R6.64], P3 ;  /* 0x0700000006047fae */ /* 0x000be400099a101a */
[----:B-----5:R-:W-:Y:S02]  /*12250*/  IADD3 R6, P4, PT, R134, R9, RZ ;  /* 0x0000000986067210 */ /* 0x020fe40007f9e0ff */
[----:B------:R-:W5:Y:S02]  /*12260*/  LDL R9, [R1+0x58] ;  /* 0x0000580001097983 */ /* 0x000f640000100800 */
[----:B------:R-:W-:Y:S01]  /*12270*/  IADD3.X R7, PT, PT, R136, R17, RZ, P4, !PT ;  /* 0x0000001188077210 */ /* 0x000fe200027fe4ff */
[----:B------:R-:W-:Y:S01]  /*12280*/  UISETP.GT.AND UP2, UPT, UR16, 0xf, UPT ;  /* 0x0000000f1000788c */ /* 0x000fe2000bf44270 */
[----:B------:R-:W4:Y:S04]  /*12290*/  LDL R17, [R1+0x68] ;  /* 0x0000680001117983 */ /* 0x000f280000100800 */
[----:B------:R1:W-:Y:S02]  /*122a0*/  LDGSTS.E [R4+0x7200], desc[UR26][R6.64], P3 ;  /* 0x0720000006047fae */ /* 0x0003e400099a101a */
[----:B-1----:R-:W-:Y:S01]  /*122b0*/  IADD3 R6, P4, PT, R134, R16, RZ ;  /* 0x0000001086067210 */ /* 0x002fe20007f9e0ff */
[----:B------:R-:W-:Y:S01]  /*122c0*/  USEL UR5, URZ, 0x4, !UP2 ;  /* 0x00000004ff057887 */ /* 0x000fe2000d000000 */
[----:B------:R-:W5:Y:S03]  /*122d0*/  LDL R16, [R1+0x6c] ;  /* 0x00006c0001107983 */ /* 0x000f660000100800 */
[----:B------:R-:W-:-:S02]  /*122e0*/  IMAD.X R7, R136, 0x1, R13, P4 ;  /* 0x0000000188077824 */ /* 0x000fc400020e060d */
[----:B------:R-:W5:Y:S04]  /*122f0*/  LDL R13, [R1+0x5c] ;  /* 0x00005c00010d7983 */ /* 0x000f680000100800 */
[----:B------:R3:W-:Y:S01]  /*12300*/  LDGSTS.E [R4+0x7400], desc[UR26][R6.64], P3 ;  /* 0x0740000006047fae */ /* 0x0007e200099a101a */
[----:B------:R-:W-:Y:S01]  /*12310*/  USEL UR5, UR5, URZ, !UP1 ;  /* 0x000000ff05057287 */ /* 0x000fe2000c800000 */
[----:B---3--:R-:W-:Y:S02]  /*12320*/  IADD3 R6, P4, PT, R134, R12, RZ ;  /* 0x0000000c86067210 */ /* 0x008fe40007f9e0ff */
[----:B------:R-:W3:Y:S03]  /*12330*/  LDL R12, [R1+0x60] ;  /* 0x00006000010c7983 */ /* 0x000ee60000100800 */
[----:B--2---:R-:W-:-:S02]  /*12340*/  IMAD.X R7, R136, 0x1, R10, P4 ;  /* 0x0000000188077824 */ /* 0x004fc400020e060a */
[----:B------:R-:W2:Y:S04]  /*12350*/  LDL R10, [R1+0x64] ;  /* 0x00006400010a7983 */ /* 0x000ea80000100800 */
[----:B------:R1:W-:Y:S01]  /*12360*/  LDGSTS.E [R4+0x7600], desc[UR26][R6.64], P3 ;  /* 0x0760000006047fae */ /* 0x0003e200099a101a */
[----:B------:R-:W-:Y:S02]  /*12370*/  ISETP.NE.U32.AND P3, PT, RZ, UR5, PT ;  /* 0x00000005ff007c0c */ /* 0x000fe4000bf65070 */
[----:B-1----:R-:W-:Y:S02]  /*12380*/  IADD3 R6, P4, PT, R134, R15, RZ ;  /* 0x0000000f86067210 */ /* 0x002fe40007f9e0ff */
[----:B------:R-:W2:Y:S03]  /*12390*/  LDL R15, [R1+0x70] ;  /* 0x00007000010f7983 */ /* 0x000ea60000100800 */
[----:B------:R-:W-:-:S02]  /*123a0*/  IMAD.X R7, R136, 0x1, R8, P4 ;  /* 0x0000000188077824 */ /* 0x000fc400020e0608 */
[----:B------:R-:W2:Y:S04]  /*123b0*/  LDL R8, [R1+0x74] ;  /* 0x0000740001087983 */ /* 0x000ea80000100800 */
[----:B------:R1:W-:Y:S02]  /*123c0*/  LDGSTS.E [R4+0x7800], desc[UR26][R6.64], P3 ;  /* 0x0780000006047fae */ /* 0x0003e400099a101a */
[----:B-1----:R-:W-:Y:S02]  /*123d0*/  IADD3 R6, P4, PT, R134, R5, RZ ;  /* 0x0000000586067210 */ /* 0x002fe40007f9e0ff */
        /* <DEDUP_REMOVED lines=11> */
[----:B----4-:R-:W-:Y:S02]  /*12490*/  IADD3 R6, P4, PT, R134, R11, RZ ;  /* 0x0000000b86067210 */ /* 0x010fe40007f9e0ff */
[----:B------:R-:W4:Y:S03]  /*124a0*/  LDL R11, [R1+0x80] ;  /* 0x00008000010b7983 */ /* 0x000f260000100800 */
[----:B-----5:R-:W-:-:S02]  /*124b0*/  IMAD.X R7, R136, 0x1, R9, P4 ;  /* 0x0000000188077824 */ /* 0x020fc400020e0609 */
[----:B------:R-:W5:Y:S01]  /*124c0*/  LDL R9, [R1+0x84] ;  /* 0x0000840001097983 */ /* 0x000f620000100800 */
[----:B------:R-:W-:-:S03]  /*124d0*/  USEL UR5, UR5, URZ, !UP1 ;  /* 0x000000ff05057287 */ /* 0x000fc6000c800000 */
[----:B------:R1:W-:Y:S03]  /*124e0*/  LDGSTS.E [R4+0x7e00], desc[UR26][R6.64], P3 ;  /* 0x07e0000006047fae */ /* 0x0003e600099a101a */
[----:B------:R-:W-:Y:S02]  /*124f0*/  ISETP.NE.U32.AND P3, PT, RZ, UR5, PT ;  /* 0x00000005ff007c0c */ /* 0x000fe4000bf65070 */
[----:B-1----:R-:W-:Y:S02]  /*12500*/  IADD3 R6, P4, PT, R134, R13, RZ ;  /* 0x0000000d86067210 */ /* 0x002fe40007f9e0ff */
[----:B------:R-:W5:Y:S01]  /*12510*/  LDL R13, [R1+0x90] ;  /* 0x00009000010d7983 */ /* 0x000f620000100800 */
[----:B------:R-:W-:-:S04]  /*12520*/  UISETP.GT.AND UP2, UPT, UR16, 0x11, UPT ;  /* 0x000000111000788c */ /* 0x000fc8000bf44270 */
[----:B------:R-:W-:-:S04]  /*12530*/  USEL UR5, URZ, 0x4, !UP2 ;  /* 0x00000004ff057887 */ /* 0x000fc8000d000000 */
[----:B------:R-:W-:Y:S01]  /*12540*/  USEL UR5, UR5, URZ, !UP1 ;  /* 0x000000ff05057287 */ /* 0x000fe2000c800000 */
[----:B---3--:R-:W-:Y:S02]  /*12550*/  IMAD.X R7, R136, 0x1, R12, P4 ;  /* 0x0000000188077824 */ /* 0x008fe400020e060c */
[----:B------:R-:W3:Y:S04]  /*12560*/  LDL R12, [R1+0x94] ;  /* 0x00009400010c7983 */ /* 0x000ee80000100800 */
[----:B------:R2:W-:Y:S02]  /*12570*/  LDGSTS.E [R4+0x8000], desc[UR26][R6.64], P3 ;  /* 0x0800000006047fae */ /* 0x0005e400099a101a */
[----:B--2---:R-:W-:Y:S02]  /*12580*/  IADD3 R6, P4, PT, R134, R10, RZ ;  /* 0x0000000a86067210 */ /* 0x004fe40007f9e0ff */
[----:B------:R-:W2:Y:S02]  /*12590*/  LDL R10, [R1+0x98] ;  /* 0x00009800010a7983 */ /* 0x000ea40000100800 */
[----:B------:R-:W-:-:S02]  /*125a0*/  IADD3.X R7, PT, PT, R136, R17, RZ, P4, !PT ;  /* 0x0000001188077210 */ /* 0x000fc400027fe4ff */
[----:B------:R-:W2:Y:S04]  /*125b0*/  LDL R17, [R1+0xa8] ;  /* 0x0000a80001117983 */ /* 0x000ea80000100800 */
[----:B------:R1:W-:Y:S02]  /*125c0*/  LDGSTS.E [R4+0x8200], desc[UR26][R6.64], P3 ;  /* 0x0820000006047fae */ /* 0x0003e400099a101a */
[----:B-1----:R-:W-:Y:S02]  /*125d0*/  IADD3 R6, P4, PT, R134, R16, RZ ;  /* 0x0000001086067210 */ /* 0x002fe40007f9e0ff */
[----:B------:R-:W2:Y:S03]  /*125e0*/  LDL R16, [R1+0xac] ;  /* 0x0000ac0001107983 */ /* 0x000ea60000100800 */
[----:B------:R-:W-:-:S02]  /*125f0*/  IMAD.X R7, R136, 0x1, R15, P4 ;  /* 0x0000000188077824 */ /* 0x000fc400020e060f */
[----:B------:R-:W2:Y:S04]  /*12600*/  LDL R15, [R1+0x9c] ;  /* 0x00009c00010f7983 */ /* 0x000ea80000100800 */
[----:B------:R1:W-:Y:S02]  /*12610*/  LDGSTS.E [R4+0x8400], desc[UR26][R6.64], P3 ;  /* 0x0840000006047fae */ /* 0x0003e400099a101a */
[----:B-1----:R-:W-:Y:S02]  /*12620*/  IADD3 R6, P4, PT, R134, R8, RZ ;  /* 0x0000000886067210 */ /* 0x002fe40007f9e0ff */
[----:B------:R-:W2:Y:S03]  /*12630*/  LDL R8, [R1+0xa0] ;  /* 0x0000a00001087983 */ /* 0x000ea60000100800 */
[----:B------:R-:W-:-:S02]  /*12640*/  IMAD.X R7, R136, 0x1, R5, P4 ;  /* 0x0000000188077824 */ /* 0x000fc400020e0605 */
[----:B------:R-:W2:Y:S04]  /*12650*/  LDL R5, [R1+0xa4] ;  /* 0x0000a40001057983 */ /* 0x000ea80000100800 */
[----:B------:R1:W-:Y:S01]  /*12660*/  LDGSTS.E [R4+0x8600], desc[UR26][R6.64], P3 ;  /* 0x0860000006047fae */ /* 0x0003e200099a101a */
        /* <DEDUP_REMOVED lines=10> */
[----:B------:R-:W5:Y:S04]  /*12710*/  LDL R19, [R1+0xc8] ;  /* 0x0000c80001137983 */ /* 0x000f680000100800 */
        /* <DEDUP_REMOVED lines=213> */
[----:B------:R-:W-:-:S02]  /*13470*/  IADD3.X R7, PT, PT, R136, R13, RZ, P4, !PT ;  /* 0x0000000d88077210 */ /* 0x000fc400027fe4ff */
[----:B------:R-:W5:Y:S04]  /*13480*/  LDL R13, [R1+0x1d8] ;  /* 0x0001d800010d7983 */ /* 0x000f680000100800 */
[----:B------:R1:W-:Y:S02]  /*13490*/  LDGSTS.E [R4+0xd200], desc[UR26][R6.64], P3 ;  /* 0x0d20000006047fae */ /* 0x0003e400099a101a */
[----:B-1----:R-:W-:Y:S02]  /*134a0*/  IADD3 R6, P4, PT, R134, R16, RZ ;  /* 0x0000001086067210 */ /* 0x002fe40007f9e0ff */
[----:B------:R-:W5:Y:S03]  /*134b0*/  LDL R16, [R1+0x1ec] ;  /* 0x0001ec0001107983 */ /* 0x000f660000100800 */
[----:B------:R-:W-:-:S02]  /*134c0*/  IMAD.X R7, R136, 0x1, R15, P4 ;  /* 0x0000000188077824 */ /* 0x000fc400020e060f */
[----:B------:R-:W5:Y:S04]  /*134d0*/  LDL R15, [R1+0x1f0] ;  /* 0x0001f000010f7983 */ /* 0x000f680000100800 */
[----:B------:R3:W-:Y:S01]  /*134e0*/  LDGSTS.E [R4+0xd400], desc[UR26][R6.64], P3 ;  /* 0x0d40000006047fae */ /* 0x0007e200099a101a */
[----:B------:R-:W-:-:S04]  /*134f0*/  UISETP.GT.AND UP2, UPT, UR16, 0x1b, UPT ;  /* 0x0000001b1000788c */ /* 0x000fc8000bf44270 */
[----:B------:R-:W-:-:S04]  /*13500*/  USEL UR5, URZ, 0x4, !UP2 ;  /* 0x00000004ff057887 */ /* 0x000fc8000d000000 */
[----:B------:R-:W-:Y:S01]  /*13510*/  USEL UR5, UR5, URZ, !UP1 ;  /* 0x000000ff05057287 */ /* 0x000fe2000c800000 */
[----:B---3--:R-:W-:Y:S02]  /*13520*/  IADD3 R6, P4, PT, R134, R12, RZ ;  /* 0x0000000c86067210 */ /* 0x008fe40007f9e0ff */
[----:B------:R-:W3:Y:S03]  /*13530*/  LDL R12, [R1+0x1e4] ;  /* 0x0001e400010c7983 */ /* 0x000ee60000100800 */
[----:B--2---:R-:W-:Y:S02]  /*13540*/  IMAD.X R7, R136, 0x1, R10, P4 ;  /* 0x0000000188077824 */ /* 0x004fe400020e060a */
[----:B------:R-:W2:Y:S04]  /*13550*/  LDL R10, [R1+0x1e8] ;  /* 0x0001e800010a7983 */ /* 0x000ea80000100800 */
[----:B------:R1:W-:Y:S01]  /*13560*/  LDGSTS.E [R4+0xd600], desc[UR26][R6.64], P3 ;  /* 0x0d60000006047fae */ /* 0x0003e200099a101a */
[----:B------:R-:W-:-:S02]  /*13570*/  ISETP.NE.U32.AND P3, PT, RZ, UR5, PT ;  /* 0x00000005ff007c0c */ /* 0x000fc4000bf65070 */
[----:B-1----:R-:W-:Y:S02]  /*13580*/  IADD3 R6, P4, PT, R134, R8, RZ ;  /* 0x0000000886067210 */ /* 0x002fe40007f9e0ff */
[----:B------:R-:W2:Y:S03]  /*13590*/  LDL R8, [R1+0x1f8] ;  /* 0x0001f80001087983 */ /* 0x000ea60000100800 */
[----:B------:R-:W-:Y:S02]  /*135a0*/  IMAD.X R7, R136, 0x1, R5, P4 ;  /* 0x0000000188077824 */ /* 0x000fe400020e0605 */
[----:B------:R-:W2:Y:S04]  /*135b0*/  LDL R5, [R1+0x1f4] ;  /* 0x0001f40001057983 */ /* 0x000ea80000100800 */
[----:B------:R1:W-:Y:S02]  /*135c0*/  LDGSTS.E [R4+0xd800], desc[UR26][R6.64], P3 ;  /* 0x0d80000006047fae */ /* 0x0003e400099a101a */
[----:B-1----:R-:W-:Y:S01]  /*135d0*/  IADD3 R6, P4, PT, R134, R20, RZ ;  /* 0x0000001486067210 */ /* 0x002fe20007f9e0ff */
[----:B------:R-:W-:Y:S01]  /*135e0*/  UISETP.GT.AND UP2, UPT, UR16, 0x1c, UPT ;  /* 0x0000001c1000788c */ /* 0x000fe2000bf44270 */
[----:B------:R-:W2:Y:S02]  /*135f0*/  LDL R20, [R1+0x224] ;  /* 0x0002240001147983 */ /* 0x000ea40000100800 */
[----:B------:R-:W-:Y:S01]  /*13600*/  IADD3.X R7, PT, PT, R136, R19, RZ, P4, !PT ;  /* 0x0000001388077210 */ /* 0x000fe200027fe4ff */
[----:B------:R-:W-:Y:S01]  /*13610*/  USEL UR5, URZ, 0x4, !UP2 ;  /* 0x00000004ff057887 */ /* 0x000fe2000d000000 */
[----:B------:R-:W2:Y:S04]  /*13620*/  LDL R19, [R1+0x228] ;  /* 0x0002280001137983 */ /* 0x000ea80000100800 */
[----:B------:R1:W-:Y:S02]  /*13630*/  LDGSTS.E [R4+0xda00], desc[UR26][R6.64], P3 ;  /* 0x0da0000006047fae */ /* 0x0003e400099a101a */
[----:B-1----:R-:W-:Y:S01]  /*13640*/  IADD3 R6, P4, PT, R134, R14, RZ ;  /* 0x0000000e86067210 */ /* 0x002fe20007f9e0ff */
[----:B------:R-:W-:Y:S01]  /*13650*/  USEL UR5, UR5, URZ, !UP1 ;  /* 0x000000ff05057287 */ /* 0x000fe2000c800000 */
[----:B------:R-:W2:Y:S03]  /*13660*/  LDL R14, [R1+0x204] ;  /* 0x00020400010e7983 */ /* 0x000ea60000100800 */
[----:B----4-:R-:W-:-:S02]  /*13670*/  IMAD.X R7, R136, 0x1, R11, P4 ;  /* 0x0000000188077824 */ /* 0x010fc400020e060b */
[----:B------:R-:W4:Y:S04]  /*13680*/  LDL R11, [R1+0x1fc] ;  /* 0x0001fc00010b7983 */ /* 0x000f280000100800 */
[----:B------:R5:W-:Y:S02]  /*13690*/  LDGSTS.E [R4+0xdc00], desc[UR26][R6.64], P3 ;  /* 0x0dc0000006047fae */ /* 0x000be400099a101a */
[----:B-----5:R-:W-:Y:S02]  /*136a0*/  IADD3 R6, P4, PT, R134, R9, RZ ;  /* 0x0000000986067210 */ /* 0x020fe40007f9e0ff */
[----:B------:R-:W5:Y:S03]  /*136b0*/  LDL R9, [R1+0x200] ;  /* 0x0002000001097983 */ /* 0x000f660000100800 */
[----:B------:R-:W-:-:S02]  /*136c0*/  IMAD.X R7, R136, 0x1, R13, P4 ;  /* 0x0000000188077824 */ /* 0x000fc400020e060d */
[----:B------:R-:W5:Y:S04]  /*136d0*/  LDL R13, [R1+0x208] ;  /* 0x00020800010d7983 */ /* 0x000f680000100800 */
[----:B------:R1:W-:Y:S01]  /*136e0*/  LDGSTS.E [R4+0xde00], desc[UR26][R6.64], P3 ;  /* 0x0de0000006047fae */ /* 0x0003e200099a101a */
[----:B------:R-:W-:Y:S02]  /*136f0*/  ISETP.NE.U32.AND P3, PT, RZ, UR5, PT ;  /* 0x00000005ff007c0c */ /* 0x000fe4000bf65070 */
[----:B-1----:R-:W-:Y:S01]  /*13700*/  IADD3 R6, P4, PT, R134, R18, RZ ;  /* 0x0000001286067210 */ /* 0x002fe20007f9e0ff */
[----:B------:R-:W-:Y:S01]  /*13710*/  UISETP.GT.AND UP2, UPT, UR16, 0x1d, UPT ;  /* 0x0000001d1000788c */ /* 0x000fe2000bf44270 */
[----:B------:R-:W5:Y:S03]  /*13720*/  LDL R18, [R1+0x22c] ;  /* 0x00022c0001127983 */ /* 0x000f660000100800 */
[----:B------:R-:W-:Y:S01]  /*13730*/  IMAD.X R7, R136, 0x1, R17, P4 ;  /* 0x0000000188077824 */ /* 0x000fe200020e0611 */
[----:B------:R-:W-:Y:S01]  /*13740*/  USEL UR5, URZ, 0x4, !UP2 ;  /* 0x00000004ff057887 */ /* 0x000fe2000d000000 */
[----:B------:R-:W5:Y:S04]  /*13750*/  LDL R17, [R1+0x230] ;  /* 0x0002300001117983 */ /* 0x000f680000100800 */
[----:B------:R3:W-:Y:S02]  /*13760*/  LDGSTS.E [R4+0xe000], desc[UR26][R6.64], P3 ;  /* 0x0e00000006047fae */ /* 0x0007e400099a101a */
[----:B---3--:R-:W-:-:S02]  /*13770*/  IADD3 R6, P4, PT, R134, R12, RZ ;  /* 0x0000000c86067210 */ /* 0x008fc40007f9e0ff */
[----:B------:R-:W3:Y:S02]  /*13780*/  LDL R12, [R1+0x20c] ;  /* 0x00020c00010c7983 */ /* 0x000ee40000100800 */
[----:B--2---:R-:W-:Y:S02]  /*13790*/  IADD3.X R7, PT, PT, R136, R10, RZ, P4, !PT ;  /* 0x0000000a88077210 */ /* 0x004fe400027fe4ff */
[----:B------:R-:W2:Y:S04]  /*137a0*/  LDL R10, [R1+0x210] ;  /* 0x00021000010a7983 */ /* 0x000ea80000100800 */
[----:B------:R1:W-:Y:S02]  /*137b0*/  LDGSTS.E [R4+0xe200], desc[UR26][R6.64], P3 ;  /* 0x0e20000006047fae */ /* 0x0003e400099a101a */
[----:B-1----:R-:W-:Y:S01]  /*137c0*/  IADD3 R6, P4, PT, R134, R16, RZ ;  /* 0x0000001086067210 */ /* 0x002fe20007f9e0ff */
[----:B------:R-:W-:Y:S01]  /*137d0*/  USEL UR5, UR5, URZ, !UP1 ;  /* 0x000000ff05057287 */ /* 0x000fe2000c800000 */
[----:B------:R-:W2:Y:S03]  /*137e0*/  LDL R16, [R1+0x234] ;  /* 0x0002340001107983 */ /* 0x000ea60000100800 */
[----:B------:R-:W-:Y:S01]  /*137f0*/  IMAD.X R7, R136, 0x1, R15, P4 ;  /* 0x0000000188077824 */ /* 0x000fe200020e060f */
[----:B------:R-:W-:Y:S01]  /*13800*/  UISETP.NE.U32.AND UP2, UPT, UR5, URZ, UPT ;  /* 0x000000ff0500728c */ /* 0x000fe2000bf45070 */
[----:B------:R-:W2:Y:S04]  /*13810*/  LDL R15, [R1+0x238] ;  /* 0x00023800010f7983 */ /* 0x000ea80000100800 */
[----:B------:R1:W-:Y:S02]  /*13820*/  LDGSTS.E [R4+0xe400], desc[UR26][R6.64], P3 ;  /* 0x0e40000006047fae */ /* 0x0003e400099a101a */
[----:B-1----:R-:W-:-:S02]  /*13830*/  IADD3 R6, P4, PT, R134, R5, RZ ;  /* 0x0000000586067210 */ /* 0x002fc40007f9e0ff */
[----:B------:R-:W2:Y:S03]  /*13840*/  LDL R5, [R1+0x214] ;  /* 0x0002140001057983 */ /* 0x000ea60000100800 */
[----:B------:R-:W-:Y:S02]  /*13850*/  IMAD.X R7, R136, 0x1, R8, P4 ;  /* 0x0000000188077824 */ /* 0x000fe400020e0608 */
[----:B------:R-:W2:Y:S04]  /*13860*/  LDL R8, [R1+0x218] ;  /* 0x0002180001087983 */ /* 0x000ea80000100800 */
[----:B------:R4:W-:Y:S02]  /*13870*/  LDGSTS.E [R4+0xe600], desc[UR26][R6.64], P3 ;  /* 0x0e60000006047fae */ /* 0x0009e400099a101a */
[----:B----4-:R-:W-:-:S02]  /*13880*/  IADD3 R6, P3, PT, R134, R11, RZ ;  /* 0x0000000b86067210 */ /* 0x010fc40007f7e0ff */
[----:B------:R-:W4:Y:S03]  /*13890*/  LDL R11, [R1+0x21c] ;  /* 0x00021c00010b7983 */ /* 0x000f260000100800 */
[----:B-----5:R-:W-:Y:S02]  /*138a0*/  IMAD.X R7, R136, 0x1, R9, P3 ;  /* 0x0000000188077824 */ /* 0x020fe400018e0609 */
[----:B------:R-:W5:Y:S01]  /*138b0*/  LDL R9, [R1+0x220] ;  /* 0x0002200001097983 */ /* 0x000f620000100800 */
[----:B------:R-:W-:-:S13]  /*138c0*/  PLOP3.LUT P4, PT, PT, PT, UP2, 0x40, 0x4 ;  /* 0x000000000004781c */ /* 0x000fda0003f8e828 */
[----:B------:R1:W-:Y:S01]  /*138d0*/  LDGSTS.E [R4+0xe800], desc[UR26][R6.64], !P4 ;  /* 0x0e80000006047fae */ /* 0x0003e2000e1a101a */
[----:B------:R-:W-:Y:S02]  /*138e0*/  PLOP3.LUT P4, PT, PT, PT, UP2, 0x40, 0x4 ;  /* 0x000000000004781c */ /* 0x000fe40003f8e828 */
[----:B-1----:R-:W-:Y:S02]  /*138f0*/  IADD3 R6, P3, PT, R134, R14, RZ ;  /* 0x0000000e86067210 */ /* 0x002fe40007f7e0ff */
[----:B------:R-:W5:Y:S02]  /*13900*/  LDL R14, [R1+0x23c] ;  /* 0x00023c00010e7983 */ /* 0x000f640000100800 */
[----:B------:R-:W-:Y:S02]  /*13910*/  IADD3.X R7, PT, PT, R136, R13, RZ, P3, !PT ;  /* 0x0000000d88077210 */ /* 0x000fe40001ffe4ff */
[----:B------:R-:W5:Y:S05]  /*13920*/  LDL R13, [R1+0x240] ;  /* 0x00024000010d7983 */ /* 0x000f6a0000100800 */
[----:B------:R3:W-:Y:S01]  /*13930*/  LDGSTS.E [R4+0xea00], desc[UR26][R6.64], !P4 ;  /* 0x0ea0000006047fae */ /* 0x0007e2000e1a101a */
[----:B------:R-:W-:-:S02]  /*13940*/  PLOP3.LUT P4, PT, PT, PT, UP2, 0x40, 0x4 ;  /* 0x000000000004781c */ /* 0x000fc40003f8e828 */
[----:B---3--:R-:W-:Y:S02]  /*13950*/  IADD3 R6, P3, PT, R134, R12, RZ ;  /* 0x0000000c86067210 */ /* 0x008fe40007f7e0ff */
[----:B------:R-:W3:Y:S03]  /*13960*/  LDL R12, [R1+0x24c] ;  /* 0x00024c00010c7983 */ /* 0x000ee60000100800 */
[----:B--2---:R-:W-:Y:S02]  /*13970*/  IMAD.X R7, R136, 0x1, R10, P3 ;  /* 0x0000000188077824 */ /* 0x004fe400018e060a */
[----:B------:R-:W2:Y:S04]  /*13980*/  LDL R10, [R1+0x248] ;  /* 0x00024800010a7983 */ /* 0x000ea80000100800 */
[----:B------:R1:W-:Y:S01]  /*13990*/  LDGSTS.E [R4+0xec00], desc[UR26][R6.64], !P4 ;  /* 0x0ec0000006047fae */ /* 0x0003e2000e1a101a */
[----:B------:R-:W-:-:S02]  /*139a0*/  PLOP3.LUT P4, PT, PT, PT, UP2, 0x40, 0x4 ;  /* 0x000000000004781c */ /* 0x000fc40003f8e828 */
[----:B-1----:R-:W-:Y:S02]  /*139b0*/  IADD3 R6, P3, PT, R134, R5, RZ ;  /* 0x0000000586067210 */ /* 0x002fe40007f7e0ff */
[----:B------:R-:W2:Y:S03]  /*139c0*/  LDL R5, [R1+0x244] ;  /* 0x0002440001057983 */ /* 0x000ea60000100800 */
[----:B------:R-:W-:Y:S02]  /*139d0*/  IMAD.X R7, R136, 0x1, R8, P3 ;  /* 0x0000000188077824 */ /* 0x000fe400018e0608 */
[----:B------:R-:W3:Y:S04]  /*139e0*/  LDL R8, [R1+0x250] ;  /* 0x0002500001087983 */ /* 0x000ee80000100800 */
[----:B------:R4:W-:Y:S02]  /*139f0*/  LDGSTS.E [R4+0xee00], desc[UR26][R6.64], !P4 ;  /* 0x0ee0000006047fae */ /* 0x0009e4000e1a101a */
[----:B----4-:R-:W-:-:S02]  /*13a00*/  IADD3 R6, P4, PT, R134, R11, RZ ;  /* 0x0000000b86067210 */ /* 0x010fc40007f9e0ff */
[----:B------:R-:W4:Y:S03]  /*13a10*/  LDL R11, [R1+0x254] ;  /* 0x00025400010b7983 */ /* 0x000f260000100800 */
[----:B-----5:R-:W-:Y:S02]  /*13a20*/  IMAD.X R7, R136, 0x1, R9, P4 ;  /* 0x0000000188077824 */ /* 0x020fe400020e0609 */
[----:B------:R-:W5:Y:S01]  /*13a30*/  LDL R9, [R1+0x258] ;  /* 0x0002580001097983 */ /* 0x000f620000100800 */
[----:B------:R-:W-:-:S04]  /*13a40*/  UISETP.GT.AND UP2, UPT, UR16, 0x1e, UPT ;  /* 0x0000001e1000788c */ /* 0x000fc8000bf44270 */
[----:B------:R-:W-:-:S04]  /*13a50*/  USEL UR5, URZ, 0x4, !UP2 ;  /* 0x00000004ff057887 */ /* 0x000fc8000d000000 */
[----:B------:R-:W-:-:S06]  /*13a60*/  USEL UR5, UR5, URZ, !UP1 ;  /* 0x000000ff05057287 */ /* 0x000fcc000c800000 */
[----:B------:R-:W-:-:S13]  /*13a70*/  ISETP.NE.U32.AND P3, PT, RZ, UR5, PT ;  /* 0x00000005ff007c0c */ /* 0x000fda000bf65070 */
[----:B------:R1:W-:Y:S02]  /*13a80*/  LDGSTS.E [R4+0xf000], desc[UR26][R6.64], P3 ;  /* 0x0f00000006047fae */ /* 0x0003e400099a101a */
[----:B-1----:R-:W-:Y:S01]  /*13a90*/  IADD3 R6, P4, PT, R134, R20, RZ ;  /* 0x0000001486067210 */ /* 0x002fe20007f9e0ff */
[----:B------:R-:W-:Y:S01]  /*13aa0*/  UISETP.GT.AND UP2, UPT, UR16, 0x1f, UPT ;  /* 0x0000001f1000788c */ /* 0x000fe2000bf44270 */
[----:B------:R-:W5:Y:S02]  /*13ab0*/  LDL R20, [R1+0x288] ;  /* 0x0002880001147983 */ /* 0x000f640000100800 */
[----:B------:R-:W-:Y:S01]  /*13ac0*/  IADD3.X R7, PT, PT, R136, R19, RZ, P4, !PT ;  /* 0x0000001388077210 */ /* 0x000fe200027fe4ff */
[----:B------:R-:W-:Y:S01]  /*13ad0*/  USEL UR5, URZ, 0x4, !UP2 ;  /* 0x00000004ff057887 */ /* 0x000fe2000d000000 */
[----:B------:R-:W5:Y:S04]  /*13ae0*/  LDL R19, [R1+0x260] ;  /* 0x0002600001137983 */ /* 0x000f680000100800 */
[----:B------:R1:W-:Y:S02]  /*13af0*/  LDGSTS.E [R4+0xf200], desc[UR26][R6.64], P3 ;  /* 0x0f20000006047fae */ /* 0x0003e400099a101a */
[----:B-1----:R-:W-:Y:S01]  /*13b00*/  IADD3 R6, P4, PT, R134, R18, RZ ;  /* 0x0000001286067210 */ /* 0x002fe20007f9e0ff */
[----:B------:R-:W-:Y:S01]  /*13b10*/  USEL UR5, UR5, URZ, !UP1 ;  /* 0x000000ff05057287 */ /* 0x000fe2000c800000 */
[----:B------:R-:W5:Y:S03]  /*13b20*/  LDL R18, [R1+0x26c] ;  /* 0x00026c0001127983 */ /* 0x000f660000100800 */
[----:B------:R-:W-:-:S02]  /*13b30*/  IMAD.X R7, R136, 0x1, R17, P4 ;  /* 0x0000000188077824 */ /* 0x000fc400020e0611 */
[----:B------:R-:W5:Y:S04]  /*13b40*/  LDL R17, [R1+0x27c] ;  /* 0x00027c0001117983 */ /* 0x000f680000100800 */
[----:B------:R1:W-:Y:S02]  /*13b50*/  LDGSTS.E [R4+0xf400], desc[UR26][R6.64], P3 ;  /* 0x0f40000006047fae */ /* 0x0003e400099a101a */
[----:B-1----:R-:W-:Y:S02]  /*13b60*/  IADD3 R6, P4, PT, R134, R16, RZ ;  /* 0x0000001086067210 */ /* 0x002fe40007f9e0ff */
[----:B------:R-:W5:Y:S03]  /*13b70*/  LDL R16, [R1+0x280] ;  /* 0x0002800001107983 */ /* 0x000f660000100800 */
[----:B------:R-:W-:Y:S01]  /*13b80*/  IMAD.X R7, R136, 0x1, R15, P4 ;  /* 0x0000000188077824 */ /* 0x000fe200020e060f */
[----:B------:R-:W-:Y:S01]  /*13b90*/  UISETP.GT.AND UP2, UPT, UR15, 0x3, UPT ;  /* 0x000000030f00788c */ /* 0x000fe2000bf44270 */
[----:B------:R-:W5:Y:S04]  /*13ba0*/  LDL R15, [R1+0x29c] ;  /* 0x00029c00010f7983 */ /* 0x000f680000100800 */
[----:B------:R1:W-:Y:S01]  /*13bb0*/  LDGSTS.E [R4+0xf600], desc[UR26][R6.64], P3 ;  /* 0x0f60000006047fae */ /* 0x0003e200099a101a */
[----:B------:R-:W-:-:S02]  /*13bc0*/  ISETP.NE.U32.AND P3, PT, RZ, UR5, PT ;  /* 0x00000005ff007c0c */ /* 0x000fc4000bf65070 */
[----:B-1----:R-:W-:Y:S01]  /*13bd0*/  IADD3 R6, P4, PT, R134, R14, RZ ;  /* 0x0000000e86067210 */ /* 0x002fe20007f9e0ff */
[----:B------:R-:W-:Y:S01]  /*13be0*/  USEL UR15, UR15, URZ, !UP2 ;  /* 0x000000ff0f0f7287 */ /* 0x000fe2000d000000 */
[----:B------:R-:W5:Y:S03]  /*13bf0*/  LDL R14, [R1+0x2a0] ;  /* 0x0002a000010e7983 */ /* 0x000f660000100800 */
[----:B------:R-:W-:Y:S01]  /*13c00*/  IMAD.X R7, R136, 0x1, R13, P4 ;  /* 0x0000000188077824 */ /* 0x000fe200020e060d */
[----:B------:R-:W-:Y:S01]  /*13c10*/  ULEA UR5, UR15, UR10, 0xd ;  /* 0x0000000a0f057291 */ /* 0x000fe2000f8e68ff */
[----:B------:R-:W5:Y:S04]  /*13c20*/  LDL R13, [R1+0x2ac] ;  /* 0x0002ac00010d7983 */ /* 0x000f680000100800 */
[----:B------:R2:W-:Y:S02]  /*13c30*/  LDGSTS.E [R4+0xf800], desc[UR26][R6.64], P3 ;  /* 0x0f80000006047fae */ /* 0x0005e400099a101a */
[----:B--2---:R-:W-:-:S02]  /*13c40*/  IADD3 R6, P4, PT, R134, R5, RZ ;  /* 0x0000000586067210 */ /* 0x004fc40007f9e0ff */
[----:B------:R-:W2:Y:S02]  /*13c50*/  LDL R5, [R1+0x25c] ;  /* 0x00025c0001057983 */ /* 0x000ea40000100800 */
[----:B------:R-:W-:Y:S02]  /*13c60*/  IADD3.X R7, PT, PT, R136, R10, RZ, P4, !PT ;  /* 0x0000000a88077210 */ /* 0x000fe400027fe4ff */
[----:B------:R-:W2:Y:S04]  /*13c70*/  LDL R10, [R1+0x270] ;  /* 0x00027000010a7983 */ /* 0x000ea80000100800 */
[----:B------:R3:W-:Y:S02]  /*13c80*/  LDGSTS.E [R4+0xfa00], desc[UR26][R6.64], P3 ;  /* 0x0fa0000006047fae */ /* 0x0007e400099a101a */
[----:B---3--:R-:W-:-:S02]  /*13c90*/  IADD3 R6, P4, PT, R134, R12, RZ ;  /* 0x0000000c86067210 */ /* 0x008fc40007f9e0ff */
[----:B------:R-:W3:Y:S03]  /*13ca0*/  LDL R12, [R1+0x2b0] ;  /* 0x0002b000010c7983 */ /* 0x000ee60000100800 */
[----:B------:R-:W-:Y:S02]  /*13cb0*/  IMAD.X R7, R136, 0x1, R8, P4 ;  /* 0x0000000188077824 */ /* 0x000fe400020e0608 */
[----:B------:R-:W1:Y:S03]  /*13cc0*/  S2R R8, SR_TID.X ;  /* 0x0000000000087919 */ /* 0x000e660000002100 */
[----:B------:R4:W-:Y:S02]  /*13cd0*/  LDGSTS.E [R4+0xfc00], desc[UR26][R6.64], P3 ;  /* 0x0fc0000006047fae */ /* 0x0009e400099a101a */
[----:B----4-:R-:W-:-:S05]  /*13ce0*/  IADD3 R6, P4, PT, R134, R11, RZ ;  /* 0x0000000b86067210 */ /* 0x010fca0007f9e0ff */
[----:B-----5:R-:W-:Y:S02]  /*13cf0*/  IMAD.X R7, R136, 0x1, R9, P4 ;  /* 0x0000000188077824 */ /* 0x020fe400020e0609 */
[----:B------:R-:W4:Y:S01]  /*13d00*/  LDL R9, [R1+0x28c] ;  /* 0x00028c0001097983 */ /* 0x000f220000100800 */
[----:B-1----:R-:W-:-:S03]  /*13d10*/  LOP3.LUT R11, R8, 0x1f, RZ, 0xc0, !PT ;  /* 0x0000001f080b7812 */ /* 0x002fc600078ec0ff */
[----:B------:R-:W5:Y:S04]  /*13d20*/  LDL R8, [R1+0x290] ;  /* 0x0002900001087983 */ /* 0x000f680000100800 */
[----:B------:R1:W-:Y:S01]  /*13d30*/  LDGSTS.E [R4+0xfe00], desc[UR26][R6.64], P3 ;  /* 0x0fe0000006047fae */ /* 0x0003e200099a101a */
[----:B------:R-:W-:Y:S02]  /*13d40*/  ISETP.GE.AND P3, PT, R11, UR16, PT ;  /* 0x000000100b007c0c */ /* 0x000fe4000bf66270 */
[----:B------:R-:W1:Y:S01]  /*13d50*/  S2R R11, SR_TID.X ;  /* 0x00000000000b7919 */ /* 0x000e620000002100 */
[----:B------:R-:W-:Y:S01]  /*13d60*/  PLOP3.LUT P4, PT, PT, PT, UP1, 0x40, 0x4 ;  /* 0x000000000004781c */ /* 0x000fe20003f8e818 */
[----:B------:R-:W0:Y:S01]  /*13d70*/  LDGDEPBAR ;  /* 0x00000000000079af */ /* 0x000e220000000000 */
[----:B-1----:R-:W-:-:S03]  /*13d80*/  SEL R4, RZ, 0x4, P3 ;  /* 0x00000004ff047807 */ /* 0x002fc60001800000 */
[----:B------:R-:W3:Y:S01]  /*13d90*/  LDL R7, [R1+0x2d0] ;  /* 0x0002d00001077983 */ /* 0x000ee20000100800 */
[----:B------:R-:W-:-:S04]  /*13da0*/  SEL R4, R4, RZ, P4 ;  /* 0x000000ff04047207 */ /* 0x000fc80002000000 */
[----:B------:R-:W-:Y:S02]  /*13db0*/  ISETP.NE.U32.AND P3, PT, R4, RZ, PT ;  /* 0x000000ff0400720c */ /* 0x000fe40003f65070 */
[----:B------:R-:W-:-:S04]  /*13dc0*/  LOP3.LUT R11, R11, 0x60, RZ, 0xc0, !PT ;  /* 0x000000600b0b7812 */ /* 0x000fc800078ec0ff */
[----:B------:R-:W-:-:S04]  /*13dd0*/  SHF.R.U32.HI R11, RZ, 0x1, R11 ;  /* 0x00000001ff0b7819 */ /* 0x000fc8000001160b */
[----:B------:R-:W-:-:S04]  /*13de0*/  LOP3.LUT R11, R2, R11, RZ, 0x3c, !PT ;  /* 0x0000000b020b7212 */ /* 0x000fc800078e3cff */
[----:B------:R-:W-:Y:S02]  /*13df0*/  IADD3 R6, PT, PT, R11, UR5, RZ ;  /* 0x000000050b067c10 */ /* 0x000fe4000fffe0ff */
[----:B------:R-:W3:Y:S01]  /*13e00*/  LDL R11, [R1+0x2bc] ;  /* 0x0002bc00010b7983 */ /* 0x000ee20000100800 */
[----:B--2---:R-:W-:-:S05]  /*13e10*/  IADD3 R4, P4, PT, R133, R5, RZ ;  /* 0x0000000585047210 */ /* 0x004fca0007f9e0ff */
[----:B------:R-:W-:Y:S02]  /*13e20*/  IMAD.X R5, R135, 0x1, R19, P4 ;  /* 0x0000000187057824 */ /* 0x000fe400020e0613 */
[----:B------:R-:W2:Y:S04]  /*13e30*/  LDL R19, [R1+0x294] ;  /* 0x0002940001137983 */ /* 0x000ea80000100800 */
[----:B------:R1:W-:Y:S02]  /*13e40*/  LDGSTS.E [R6+0x30000], desc[UR26][R4.64], P3 ;  /* 0x3000000004067fae */ /* 0x0003e400099a101a */
[----:B-1----:R-:W-:Y:S01]  /*13e50*/  IADD3 R4, P4, PT, R133, R18, RZ ;  /* 0x0000001285047210 */ /* 0x002fe20007f9e0ff */
[----:B------:R-:W1:Y:S04]  /*13e60*/  S2R R24, SR_TID.X ;  /* 0x0000000000187919 */ /* 0x000e680000002100 */
[----:B------:R-:W-:Y:S01]  /*13e70*/  IMAD.X R5, R135, 0x1, R10, P4 ;  /* 0x0000000187057824 */ /* 0x000fe200020e060a */
[----:B------:R-:W2:Y:S04]  /*13e80*/  LDL R18, [R1+0x298] ;  /* 0x0002980001127983 */ /* 0x000ea80000100800 */
        /* <DEDUP_REMOVED lines=10> */
[----:B------:R-:W5:Y:S04]  /*13f30*/  LDL R8, [R1+0x268] ;  /* 0x0002680001087983 */ /* 0x000f680000100800 */
[----:B------:R1:W-:Y:S02]  /*13f40*/  LDGSTS.E [R6+0x30c00], desc[UR26][R4.64], P3 ;  /* 0x30c0000004067fae */ /* 0x0003e400099a101a */
[----:B-1----:R-:W-:-:S02]  /*13f50*/  IADD3 R4, P4, PT, R133, R15, RZ ;  /* 0x0000000f85047210 */ /* 0x002fc40007f9e0ff */
[----:B------:R-:W5:Y:S02]  /*13f60*/  LDL R15, [R1+0x2b4] ;  /* 0x0002b400010f7983 */ /* 0x000f640000100800 */
[----:B------:R-:W-:Y:S02]  /*13f70*/  IADD3.X R5, PT, PT, R135, R14, RZ, P4, !PT ;  /* 0x0000000e87057210 */ /* 0x000fe400027fe4ff */
[----:B------:R-:W5:Y:S04]  /*13f80*/  LDL R14, [R1+0x2b8] ;  /* 0x0002b800010e7983 */ /* 0x000f680000100800 */
[----:B------:R1:W-:Y:S02]  /*13f90*/  LDGSTS.E [R6+0x31000], desc[UR26][R4.64], P3 ;  /* 0x3100000004067fae */ /* 0x0003e400099a101a */
[----:B-1----:R-:W-:-:S02]  /*13fa0*/  IADD3 R4, P4, PT, R133, R13, RZ ;  /* 0x0000000d85047210 */ /* 0x002fc40007f9e0ff */
[----:B------:R-:W5:Y:S03]  /*13fb0*/  LDL R13, [R1+0x2c4] ;  /* 0x0002c400010d7983 */ /* 0x000f660000100800 */
[----:B---3--:R-:W-:Y:S01]  /*13fc0*/  IMAD.X R5, R135, 0x1, R12, P4 ;  /* 0x0000000187057824 */ /* 0x008fe200020e060c */
[----:B------:R-:W-:Y:S01]  /*13fd0*/  LOP3.LUT R24, R24, 0x60, RZ, 0xc0, !PT ;  /* 0x0000006018187812 */ /* 0x000fe200078ec0ff */
[----:B------:R-:W3:Y:S04]  /*13fe0*/  LDL R12, [R1+0x2c8] ;  /* 0x0002c800010c7983 */ /* 0x000ee80000100800 */
[----:B------:R1:W-:Y:S02]  /*13ff0*/  LDGSTS.E [R6+0x31400], desc[UR26][R4.64], P3 ;  /* 0x3140000004067fae */ /* 0x0003e400099a101a */
[----:B-1----:R-:W-:-:S02]  /*14000*/  IADD3 R4, P4, PT, R133, R11, RZ ;  /* 0x0000000b85047210 */ /* 0x002fc40007f9e0ff */
[----:B------:R-:W3:Y:S03]  /*14010*/  LDL R11, [R1+0x2d4] ;  /* 0x0002d400010b7983 */ /* 0x000ee60000100800 */
[----:B--2---:R-:W-:Y:S02]  /*14020*/  IMAD.X R5, R135, 0x1, R10, P4 ;  /* 0x0000000187057824 */ /* 0x004fe400020e060a */
[----:B------:R-:W2:Y:S04]  /*14030*/  LDL R10, [R1+0x2d8] ;  /* 0x0002d800010a7983 */ /* 0x000ea80000100800 */
[----:B------:R1:W-:Y:S02]  /*14040*/  LDGSTS.E [R6+0x31800], desc[UR26][R4.64], P3 ;  /* 0x3180000004067fae */ /* 0x0003e400099a101a */
[----:B-1----:R-:W-:-:S05]  /*14050*/  IADD3 R4, P4, PT, R133, R25, RZ ;  /* 0x0000001985047210 */ /* 0x002fca0007f9e0ff */
[----:B------:R-:W-:Y:S01]  /*14060*/  IMAD.X R5, R135, 0x1, R7, P4 ;  /* 0x0000000187057824 */ /* 0x000fe200020e0607 */
[----:B------:R-:W-:-:S04]  /*14070*/  SHF.R.U32.HI R7, RZ, 0x1, R24 ;  /* 0x00000001ff077819 */ /* 0x000fc80000011618 */
[----:B------:R-:W-:Y:S01]  /*14080*/  LOP3.LUT R7, R2, R7, RZ, 0x3c, !PT ;  /* 0x0000000702077212 */ /* 0x000fe200078e3cff */
[----:B------:R1:W-:Y:S03]  /*14090*/  LDGSTS.E [R6+0x31c00], desc[UR26][R4.64], P3 ;  /* 0x31c0000004067fae */ /* 0x0003e600099a101a */
[----:B------:R-:W-:-:S05]  /*140a0*/  LOP3.LUT R7, R7, 0x40, RZ, 0x3c, !PT ;  /* 0x0000004007077812 */ /* 0x000fca00078e3cff */
[----:B-1----:R-:W-:Y:S02]  /*140b0*/  VIADD R6, R7, UR5 ;  /* 0x0000000507067c36 */ /* 0x002fe40008000000 */
[----:B------:R-:W2:Y:S01]  /*140c0*/  LDL R7, [R1+0x2dc] ;  /* 0x0002dc0001077983 */ /* 0x000ea20000100800 */
[----:B----4-:R-:W-:-:S03]  /*140d0*/  IADD3 R4, P4, PT, R133, R9, RZ ;  /* 0x0000000985047210 */ /* 0x010fc60007f9e0ff */
[----:B------:R-:W4:Y:S01]  /*140e0*/  LDL R9, [R1+0x2f0] ;  /* 0x0002f00001097983 */ /* 0x000f220000100800 */
[----:B-----5:R-:W-:-:S03]  /*140f0*/  IADD3.X R5, PT, PT, R135, R8, RZ, P4, !PT ;  /* 0x0000000887057210 */ /* 0x020fc600027fe4ff */
[----:B------:R-:W5:Y:S04]  /*14100*/  LDL R8, [R1+0x2ec] ;  /* 0x0002ec0001087983 */ /* 0x000f680000100800 */
[----:B------:R1:W-:Y:S02]  /*14110*/  LDGSTS.E [R6+0x30200], desc[UR26][R4.64], P3 ;  /* 0x3020000004067fae */ /* 0x0003e400099a101a */
[----:B-1----:R-:W-:-:S05]  /*14120*/  IADD3 R4, P4, PT, R133, R23, RZ ;  /* 0x0000001785047210 */ /* 0x002fca0007f9e0ff */
[----:B------:R-:W-:-:S05]  /*14130*/  IMAD.X R5, R135, 0x1, R22, P4 ;  /* 0x0000000187057824 */ /* 0x000fca00020e0616 */
[----:B------:R1:W-:Y:S02]  /*14140*/  LDGSTS.E [R6+0x30600], desc[UR26][R4.64], P3 ;  /* 0x3060000004067fae */ /* 0x0003e400099a101a */
[----:B-1----:R-:W-:-:S05]  /*14150*/  IADD3 R4, P4, PT, R133, R21, RZ ;  /* 0x0000001585047210 */ /* 0x002fca0007f9e0ff */
[----:B------:R-:W-:-:S05]  /*14160*/  IMAD.X R5, R135, 0x1, R20, P4 ;  /* 0x0000000187057824 */ /* 0x000fca00020e0614 */
[----:B------:R1:W-:Y:S02]  /*14170*/  LDGSTS.E [R6+0x30a00], desc[UR26][R4.64], P3 ;  /* 0x30a0000004067fae */ /* 0x0003e400099a101a */
[----:B-1----:R-:W-:-:S04]  /*14180*/  IADD3 R4, P4, PT, R133, R19, RZ ;  /* 0x0000001385047210 */ /* 0x002fc80007f9e0ff */
[----:B------:R-:W-:-:S05]  /*14190*/  IADD3.X R5, PT, PT, R135, R18, RZ, P4, !PT ;  /* 0x0000001287057210 */ /* 0x000fca00027fe4ff */
[----:B------:R1:W-:Y:S02]  /*141a0*/  LDGSTS.E [R6+0x30e00], desc[UR26][R4.64], P3 ;  /* 0x30e0000004067fae */ /* 0x0003e400099a101a */
[----:B-1----:R-:W-:-:S05]  /*141b0*/  IADD3 R4, P4, PT, R133, R17, RZ ;  /* 0x0000001185047210 */ /* 0x002fca0007f9e0ff */
[----:B------:R-:W-:-:S05]  /*141c0*/  IMAD.X R5, R135, 0x1, R16, P4 ;  /* 0x0000000187057824 */ /* 0x000fca00020e0610 */
[----:B------:R1:W-:Y:S02]  /*141d0*/  LDGSTS.E [R6+0x31200], desc[UR26][R4.64], P3 ;  /* 0x3120000004067fae */ /* 0x0003e400099a101a */
[----:B-1----:R-:W-:-:S05]  /*141e0*/  IADD3 R4, P4, PT, R133, R15, RZ ;  /* 0x0000000f85047210 */ /* 0x002fca0007f9e0ff */
[----:B------:R-:W-:-:S05]  /*141f0*/  IMAD.X R5, R135, 0x1, R14, P4 ;  /* 0x0000000187057824 */ /* 0x000fca00020e060e */
[----:B------:R1:W-:Y:S02]  /*14200*/  LDGSTS.E [R6+0x31600], desc[UR26][R4.64], P3 ;  /* 0x3160000004067fae */ /* 0x0003e400099a101a */
[----:B-1----:R-:W-:-:S05]  /*14210*/  IADD3 R4, P4, PT, R133, R13, RZ ;  /* 0x0000000d85047210 */ /* 0x002fca0007f9e0ff */
[----:B---3--:R-:W-:-:S05]  /*14220*/  IMAD.X R5, R135, 0x1, R12, P4 ;  /* 0x0000000187057824 */ /* 0x008fca00020e060c */
[----:B------:R1:W-:Y:S01]  /*14230*/  LDGSTS.E [R6+0x31a00], desc[UR26][R4.64], P3 ;  /* 0x31a0000004067fae */ /* 0x0003e200099a101a */
[----:B------:R-:W-:Y:S01]  /*14240*/  UIADD3 UR9, UPT, UPT, UR9, 0x1, URZ ;  /* 0x0000000109097890 */ /* 0x000fe2000fffe0ff */
[----:B-1----:R-:W-:Y:S01]  /*14250*/  IADD3 R4, P4, PT, R133, R11, RZ ;  /* 0x0000000b85047210 */ /* 0x002fe20007f9e0ff */
[----:B------:R-:W-:-:S04]  /*14260*/  UIADD3 UR14, UPT, UPT, UR14, 0x1, URZ ;  /* 0x000000010e0e7890 */ /* 0x000fc8000fffe0ff */
[----:B------:R-:W-:-:S04]  /*14270*/  UISETP.GT.AND UP1, UPT, UR14, 0x1, UPT ;  /* 0x000000010e00788c */ /* 0x000fc8000bf24270 */
[----:B------:R-:W-:Y:S02]  /*14280*/  USEL UR5, URZ, 0x1, !UP1 ;  /* 0x00000001ff057887 */ /* 0x000fe4000c800000 */
[----:B------:R-:W-:Y:S02]  /*14290*/  UIADD3 UR16, UPT, UPT, UR16, -0x20, URZ ;  /* 0xffffffe010107890 */ /* 0x000fe4000fffe0ff */
[----:B------:R-:W-:Y:S02]  /*142a0*/  USEL UR14, UR14, URZ, !UP1 ;  /* 0x000000ff0e0e7287 */ /* 0x000fe4000c800000 */
[----:B------:R-:W-:Y:S01]  /*142b0*/  ULOP3.LUT UR5, UR6, UR5, URZ, 0x3c, !UPT ;  /* 0x0000000506057292 */ /* 0x000fe2000f8e3cff */
[----:B--2---:R-:W-:-:S05]  /*142c0*/  IADD3.X R5, PT, PT, R135, R10, RZ, P4, !PT ;  /* 0x0000000a87057210 */ /* 0x004fca00027fe4ff */
[----:B------:R1:W-:Y:S04]  /*142d0*/  LDGSTS.E [R6+0x31e00], desc[UR26][R4.64], P3 ;  /* 0x31e0000004067fae */ /* 0x0003e800099a101a */
[----:B------:R-:W0:Y:S01]  /*142e0*/  LDGDEPBAR ;  /* 0x00000000000079af */ /* 0x000e220000000000 */
[----:B-1----:R-:W-:Y:S01]  /*142f0*/  IMAD.U32 R4, RZ, RZ, UR6 ;  /* 0x00000006ff047e24 */ /* 0x002fe2000f8e00ff */
[----:B------:R-:W-:Y:S02]  /*14300*/  ISETP.NE.U32.AND P3, PT, R7, UR9, PT ;  /* 0x0000000907007c0c */ /* 0x000fe4000bf65070 */
[----:B----4-:R-:W-:Y:S02]  /*14310*/  IADD3 R133, P4, PT, R133, R9, RZ ;  /* 0x0000000985857210 */ /* 0x010fe40007f9e0ff */
[----:B-----5:R-:W-:-:S03]  /*14320*/  IADD3 R134, P5, PT, R134, R8, RZ ;  /* 0x0000000886867210 */ /* 0x020fc60007fbe0ff */
[----:B------:R-:W-:Y:S02]  /*14330*/  IMAD.X R135, R135, 0x1, R3, P4 ;  /* 0x0000000187877824 */ /* 0x000fe400020e0603 */
[----:B------:R-:W-:-:S04]  /*14340*/  IMAD.X R136, R136, 0x1, R132, P5 ;  /* 0x0000000188887824 */ /* 0x000fc800028e0684 */
[----:B------:R-:W-:Y:S05]  /*14350*/  @P3 BRA `(.L_x_11) ;  /* 0xffffffbc003c3947 */ /* 0x000fea000383ffff */
.L_x_8:
[----:B------:R-:W1:Y:S01]  /*14360*/  LDC R200, c[0x0][0x3b4] ;  /* 0x0000ed00ffc87b82 */ /* 0x000e620000000800 */
[----:B------:R-:W2:Y:S01]  /*14370*/  LDCU UR32, c[0x0][0x3b8] ;  /* 0x00007700ff2077ac */ /* 0x000ea20008000800 */
[----:B------:R-:W3:Y:S01]  /*14380*/  LDCU.64 UR34, c[0x0][0x398] ;  /* 0x00007300ff2277ac */ /* 0x000ee20008000a00 */
[----:B------:R-:W4:Y:S01]  /*14390*/  LDCU.128 UR16, c[0x0][0x390] ;  /* 0x00007200ff1077ac */ /* 0x000f220008000c00 */
[----:B------:R-:W-:Y:S05]  /*143a0*/  @!P2 BRA `(.L_x_12) ;  /* 0x000000000010a947 */ /* 0x000fea0003800000 */
[----:B------:R-:W-:-:S06]  /*143b0*/  USHF.L.U32 UR6, UR6, 0x1f, URZ ;  /* 0x0000001f06067899 */ /* 0x000fcc00080006ff */
[----:B------:R-:W-:-:S04]  /*143c0*/  MOV R0, UR6 ;  /* 0x0000000600007c02 */ /* 0x000fc80008000f00 */
[----:B------:R-:W4:Y:S02]  /*143d0*/  SYNCS.PHASECHK.TRANS64.TRYWAIT P0, [UR4], R0 ;  /* 0x00000000ff0075a7 */ /* 0x000f240008001104 */
[----:B----4-:R-:W-:Y:S05]  /*143e0*/  @!P0 BRA `(.L_x_13) ;  /* 0x0000005400d88947 */ /* 0x010fea0003800000 */
.L_x_12:
[----:B------:R-:W-:-:S04]  /*143f0*/  DEPBAR.LE SB0, 0x0 ;  /* 0x000080000000791a */ /* 0x000fc80000000000 */
[----:B------:R-:W-:Y:S01]  /*14400*/  BAR.SYNC.DEFER_BLOCKING 0x0 ;  /* 0x0000000000007b1d */ /* 0x000fe20000010000 */
[C---:B-1---5:R-:W-:Y:S01]  /*14410*/  IMAD R0, R203.reuse, R200, RZ ;  /* 0x000000c8cb007224 */ /* 0x062fe200078e02ff */
[----:B----4-:R-:W-:-:S04]  /*14420*/  ISETP.GE.AND P0, PT, R203, UR18, PT ;  /* 0x00000012cb007c0c */ /* 0x010fc8000bf06270 */
[----:B------:R-:W1:Y:S01]  /*14430*/  LDCU.64 UR8, c[0x0][0x398] ;  /* 0x00007300ff0877ac */ /* 0x000e620008000a00 */
[----:B--2---:R-:W-:Y:S01]  /*14440*/  IMAD R207, R202, UR32, RZ ;  /* 0x00000020cacf7c24 */ /* 0x004fe2000f8e02ff */
[----:B------:R-:W2:Y:S01]  /*14450*/  LDCU.64 UR6, c[0x0][0x398] ;  /* 0x00007300ff0677ac */ /* 0x000ea20008000a00 */
[----:B------:R-:W4:Y:S01]  /*14460*/  LDCU.64 UR4, c[0x0][0x398] ;  /* 0x00007300ff0477ac */ /* 0x000f220008000a00 */
[----:B------:R-:W3:Y:S01]  /*14470*/  LDCU.64 UR30, c[0x0][0x398] ;  /* 0x00007300ff1e77ac */ /* 0x000ee20008000a00 */
[----:B------:R-:W1:Y:S01]  /*14480*/  LDCU.64 UR28, c[0x0][0x398] ;  /* 0x00007300ff1c77ac */ /* 0x000e620008000a00 */
[----:B------:R-:W1:Y:S02]  /*14490*/  @!P1 SYNCS.CCTL.IV [UR10+0x38000] ;  /* 0x03800000ff0099b1 */ /* 0x000e64000800000a */
[----:B-1----:R-:W-:Y:S01]  /*144a0*/  BAR.SYNC.DEFER_BLOCKING 0x0 ;  /* 0x0000000000007b1d */ /* 0x002fe20000010000 */
[----:B------:R-:W-:-:S05]  /*144b0*/  LEA R2, P2, R0, UR16, 0x2 ;  /* 0x0000001000027c11 */ /* 0x000fca000f8410ff */
[----:B------:R-:W1:Y:S01]  /*144c0*/  LDCU.64 UR24, c[0x0][0x398] ;  /* 0x00007300ff1877ac */ /* 0x000e620008000a00 */
[----:B------:R-:W1:Y:S01]  /*144d0*/  LDTM.x64 R4, tmem[UR12] ;  /* 0x0000000c000479ee */ /* 0x000e620008340000 */
[----:B---3--:R-:W-:Y:S01]  /*144e0*/  ISETP.LT.AND P0, PT, R202, UR35, !P0 ;  /* 0x00000023ca007c0c */ /* 0x008fe2000c701270 */
[----:B------:R-:W3:Y:S01]  /*144f0*/  LDTM.x64 R132, tmem[UR12+0x40] ;  /* 0x0000400c008479ee */ /* 0x000ee20008340000 */
[----:B------:R-:W-:Y:S01]  /*14500*/  LEA.HI.X.SX32 R3, R0, UR17, 0x2, P2 ;  /* 0x0000001100037c11 */ /* 0x000fe200090f16ff */
[----:B------:R-:W2:Y:S01]  /*14510*/  LDTM.x64 R68, tmem[UR12+0x80] ;  /* 0x0000800c004479ee */ /* 0x000ea20008340000 */
[----:B------:R-:W1:Y:S01]  /*14520*/  LDCU.64 UR22, c[0x0][0x398] ;  /* 0x00007300ff1677ac */ /* 0x000e620008000a00 */
[----:B------:R-:W-:Y:S01]  /*14530*/  IMAD.WIDE R196, R207, 0x4, R2 ;  /* 0x00000004cfc47825 */ /* 0x000fe200078e0202 */
[----:B------:R-:W2:Y:S03]  /*14540*/  LDCU.64 UR20, c[0x0][0x398] ;  /* 0x00007300ff1477ac */ /* 0x000ea60008000a00 */
[----:B------:R-:W-:Y:S01]  /*14550*/  IMAD R0, R200, 0x80, R0 ;  /* 0x00000080c8007824 */ /* 0x000fe200078e0200 */
[----:B------:R-:W2:Y:S01]  /*14560*/  LDCU.64 UR14, c[0x0][0x398] ;  /* 0x00007300ff0e77ac */ /* 0x000ea20008000a00 */
[----:B------:R-:W2:Y:S01]  /*14570*/  @!P1 SYNCS.CCTL.IV [UR10+0x38008] ;  /* 0x03800800ff0099b1 */ /* 0x000ea2000800000a */
[----:B------:R-:W2:Y:S01]  /*14580*/  LDCU UR52, c[0x0][0x398] ;  /* 0x00007300ff3477ac */ /* 0x000ea20008000800 */
[----:B------:R-:W2:Y:S01]  /*14590*/  LDCU UR54, c[0x0][0x398] ;  /* 0x00007300ff3677ac */ /* 0x000ea20008000800 */
[----:B-1----:R-:W-:Y:S01]  /*145a0*/  STL [R1+0x4], R5 ;  /* 0x0000040501007387 */ /* 0x002fe20000100800 */
[----:B------:R-:W-:Y:S01]  /*145b0*/  IMAD.MOV.U32 R198, RZ, RZ, R4 ;  /* 0x000000ffffc67224 */ /* 0x000fe200078e0004 */
[----:B------:R-:W-:Y:S01]  /*145c0*/  MOV R250, R27 ;  /* 0x0000001b00fa7202 */ /* 0x000fe20000000f00 */
[----:B------:R-:W-:Y:S01]  /*145d0*/  IMAD.MOV.U32 R252, RZ, RZ, R25 ;  /* 0x000000fffffc7224 */ /* 0x000fe200078e0019 */
[----:B------:R-:W-:Y:S01]  /*145e0*/  STL.64 [R1+0x8], R6 ;  /* 0x0000080601007387 */ /* 0x000fe20000100a00 */
        /* <DEDUP_REMOVED lines=35> */
[----:B------:R-:W-:Y:S01]  /*14820*/  STL [R1+0x50], R24 ;  /* 0x0000501801007387 */ /* 0x000fe20000100800 */
[----:B------:R-:W-:Y:S01]  /*14830*/  IMAD.MOV.U32 R227, RZ, RZ, R50 ;  /* 0x000000ffffe37224 */ /* 0x000fe200078e0032 */
[----:B------:R-:W-:Y:S01]  /*14840*/  MOV R210, R67 ;  /* 0x0000004300d27202 */ /* 0x000fe20000000f00 */
[----:B------:R-:W-:Y:S01]  /*14850*/  IMAD.MOV.U32 R225, RZ, RZ, R52 ;  /* 0x000000ffffe17224 */ /* 0x000fe200078e0034 */
[----:B------:R1:W-:Y:S01]  /*14860*/  STL [R1+0x5c0], R251 ;  /* 0x0005c0fb01007387 */ /* 0x0003e20000100800 */
[----:B------:R-:W-:Y:S01]  /*14870*/  IMAD.MOV.U32 R224, RZ, RZ, R53 ;  /* 0x000000ffffe07224 */ /* 0x000fe200078e0035 */
[----:B------:R-:W2:Y:S01]  /*14880*/  LDCU UR74, c[0x0][0x398] ;  /* 0x00007300ff4a77ac */ /* 0x000ea20008000800 */
[----:B------:R-:W-:-:S02]  /*14890*/  IMAD.MOV.U32 R223, RZ, RZ, R54 ;  /* 0x000000ffffdf7224 */ /* 0x000fc400078e0036 */
[----:B------:R-:W-:Y:S01]  /*148a0*/  IMAD.MOV.U32 R221, RZ, RZ, R56 ;  /* 0x000000ffffdd7224 */ /* 0x000fe200078e0038 */
[----:B------:R-:W2:Y:S01]  /*148b0*/  LDCU UR18, c[0x0][0x398] ;  /* 0x00007300ff1277ac */ /* 0x000ea20008000800 */
[----:B------:R-:W-:Y:S02]  /*148c0*/  IMAD.MOV.U32 R220, RZ, RZ, R57 ;  /* 0x000000ffffdc7224 */ /* 0x000fe400078e0039 */
[----:B------:R-:W-:Y:S01]  /*148d0*/  IMAD.MOV.U32 R219, RZ, RZ, R58 ;  /* 0x000000ffffdb7224 */ /* 0x000fe200078e003a */
[----:B-1----:R-:W4:Y:S01]  /*148e0*/  LDL.LU R251, [R1+0x8] ;  /* 0x0000080001fb7983 */ /* 0x002f220000300800 */
[----:B------:R-:W-:Y:S01]  /*148f0*/  IMAD.MOV.U32 R217, RZ, RZ, R60 ;  /* 0x000000ffffd97224 */ /* 0x000fe200078e003c */
[----:B------:R-:W1:Y:S01]  /*14900*/  LDCU UR50, c[0x0][0x398] ;  /* 0x00007300ff3277ac */ /* 0x000e620008000800 */
[----:B------:R-:W-:Y:S02]  /*14910*/  IMAD.MOV.U32 R216, RZ, RZ, R61 ;  /* 0x000000ffffd87224 */ /* 0x000fe400078e003d */
[----:B------:R-:W-:Y:S01]  /*14920*/  IMAD.MOV.U32 R215, RZ, RZ, R62 ;  /* 0x000000ffffd77224 */ /* 0x000fe200078e003e */
[----:B------:R-:W1:Y:S01]  /*14930*/  LDCU UR42, c[0x0][0x398] ;  /* 0x00007300ff2a77ac */ /* 0x000e620008000800 */
[----:B------:R-:W-:-:S02]  /*14940*/  IMAD.MOV.U32 R213, RZ, RZ, R64 ;  /* 0x000000ffffd57224 */ /* 0x000fc400078e0040 */
[----:B------:R-:W-:Y:S01]  /*14950*/  IMAD.MOV.U32 R212, RZ, RZ, R65 ;  /* 0x000000ffffd47224 */ /* 0x000fe200078e0041 */
[----:B------:R-:W1:Y:S01]  /*14960*/  LDCU UR72, c[0x0][0x398] ;  /* 0x00007300ff4877ac */ /* 0x000e620008000800 */
[----:B------:R-:W-:Y:S02]  /*14970*/  IMAD.MOV.U32 R211, RZ, RZ, R66 ;  /* 0x000000ffffd37224 */ /* 0x000fe400078e0042 */
[----:B------:R-:W1:Y:S01]  /*14980*/  LDTM.x64 R4, tmem[UR12+0xc0] ;  /* 0x0000c00c000479ee */ /* 0x000e620008340000 */
[----:B------:R-:W-:Y:S01]  /*14990*/  NOP ;  /* 0x0000000000007918 */ /* 0x000fe20000000000 */
[----:B------:R2:W-:Y:S01]  /*149a0*/  @P0 STG.E desc[UR26][R196.64], R198 ;  /* 0x000000c6c4000986 */ /* 0x0005e2000c10191a */
[----:B------:R-:W-:Y:S01]  /*149b0*/  ISETP.GE.AND P0, PT, R202, UR19, PT ;  /* 0x00000013ca007c0c */ /* 0x000fe2000bf06270 */
[----:B------:R-:W1:Y:S03]  /*149c0*/  LDCU.64 UR12, c[0x0][0x398] ;  /* 0x00007300ff0c77ac */ /* 0x000e660008000a00 */
[----:B------:R-:W-:Y:S01]  /*149d0*/  ISETP.LT.AND P2, PT, R206, UR8, !P0 ;  /* 0x00000008ce007c0c */ /* 0x000fe2000c741270 */
[----:B------:R3:W-:Y:S01]  /*149e0*/  STL [R1+0x5bc], R252 ;  /* 0x0005bcfc01007387 */ /* 0x0007e20000100800 */
[----:B------:R-:W1:Y:S01]  /*149f0*/  LDCU UR33, c[0x0][0x398] ;  /* 0x00007300ff2177ac */ /* 0x000e620008000800 */
[----:B------:R-:W1:Y:S01]  /*14a00*/  LDCU UR75, c[0x0][0x398] ;  /* 0x00007300ff4b77ac */ /* 0x000e620008000800 */
[C---:B--2---:R-:W-:Y:S01]  /*14a10*/  LEA R196, P1, R0.reuse, UR16, 0x2 ;  /* 0x0000001000c47c11 */ /* 0x044fe2000f8210ff */
[----:B------:R-:W2:Y:S03]  /*14a20*/  LDCU UR53, c[0x0][0x398] ;  /* 0x00007300ff3577ac */ /* 0x000ea60008000800 */
[----:B------:R-:W-:Y:S01]  /*14a30*/  LEA.HI.X.SX32 R197, R0, UR17, 0x2, P1 ;  /* 0x0000001100c57c11 */ /* 0x000fe200088f16ff */
[----:B------:R-:W-:Y:S01]  /*14a40*/  IMAD R0, R200, 0x80, R0 ;  /* 0x00000080c8007824 */ /* 0x000fe200078e0200 */
[----:B---3--:R-:W3:Y:S01]  /*14a50*/  LDL.LU R252, [R1+0xc] ;  /* 0x00000c0001fc7983 */ /* 0x008ee20000300800 */
[----:B------:R-:W1:Y:S01]  /*14a60*/  LDCU UR70, c[0x0][0x398] ;  /* 0x00007300ff4677ac */ /* 0x000e620008000800 */
[----:B------:R-:W-:Y:S01]  /*14a70*/  IMAD.WIDE R198, R207, 0x4, R196 ;  /* 0x00000004cfc67825 */ /* 0x000fe200078e02c4 */
[----:B------:R-:W1:Y:S04]  /*14a80*/  LDCU UR37, c[0x0][0x398] ;  /* 0x00007300ff2577ac */ /* 0x000e680008000800 */
[----:B------:R2:W-:Y:S01]  /*14a90*/  @P2 STG.E desc[UR26][R198.64], R132 ;  /* 0x00000084c6002986 */ /* 0x0005e2000c10191a */
[----:B------:R-:W-:Y:S01]  /*14aa0*/  ISETP.LT.AND P2, PT, R205, UR6, !P0 ;  /* 0x00000006cd007c0c */ /* 0x000fe2000c741270 */
[----:B------:R-:W1:Y:S01]  /*14ab0*/  LDCU UR6, c[0x0][0x398] ;  /* 0x00007300ff0677ac */ /* 0x000e620008000800 */
[----:B------:R-:W1:Y:S01]  /*14ac0*/  LDCU UR73, c[0x0][0x398] ;  /* 0x00007300ff4977ac */ /* 0x000e620008000800 */
[----:B------:R-:W1:Y:S01]  /*14ad0*/  LDCU UR40, c[0x0][0x398] ;  /* 0x00007300ff2877ac */ /* 0x000e620008000800 */
[C---:B--2---:R-:W-:Y:S01]  /*14ae0*/  LEA R198, P1, R0.reuse, UR16, 0x2 ;  /* 0x0000001000c67c11 */ /* 0x044fe2000f8210ff */
[----:B------:R-:W2:Y:S03]  /*14af0*/  LDCU UR48, c[0x0][0x398] ;  /* 0x00007300ff3077ac */ /* 0x000ea60008000800 */
[----:B------:R-:W-:Y:S01]  /*14b00*/  LEA.HI.X.SX32 R199, R0, UR17, 0x2, P1 ;  /* 0x0000001100c77c11 */ /* 0x000fe200088f16ff */
[----:B------:R-:W-:Y:S01]  /*14b10*/  IMAD R132, R200, 0x80, R0 ;  /* 0x00000080c8847824 */ /* 0x000fe200078e0200 */
[----:B------:R-:W1:Y:S01]  /*14b20*/  LDCU UR68, c[0x0][0x398] ;  /* 0x00007300ff4477ac */ /* 0x000e620008000800 */
[----:B------:R-:W-:Y:S01]  /*14b30*/  IMAD.WIDE R200, R207, 0x4, R198 ;  /* 0x00000004cfc87825 */ /* 0x000fe200078e02c6 */
[----:B------:R-:W1:Y:S04]  /*14b40*/  LDCU UR51, c[0x0][0x398] ;  /* 0x00007300ff3377ac */ /* 0x000e680008000800 */
[----:B------:R2:W-:Y:S01]  /*14b50*/  @P2 STG.E desc[UR26][R200.64], R68 ;  /* 0x00000044c8002986 */ /* 0x0005e2000c10191a */
[----:B------:R-:W1:Y:S01]  /*14b60*/  LDCU UR71, c[0x0][0x398] ;  /* 0x00007300ff4777ac */ /* 0x000e620008000800 */
[----:B------:R-:W1:Y:S01]  /*14b70*/  LDCU UR8, c[0x0][0x398] ;  /* 0x00007300ff0877ac */ /* 0x000e620008000800 */
[----:B------:R-:W1:Y:S01]  /*14b80*/  LDCU UR66, c[0x0][0x398] ;  /* 0x00007300ff4277ac */ /* 0x000e620008000800 */
[----:B--2---:R-:W2:Y:S01]  /*14b90*/  LDL.LU R68, [R1+0x4] ;  /* 0x0000040001447983 */ /* 0x004ea20000300800 */
[----:B------:R-:W-:Y:S01]  /*14ba0*/  LEA R200, P1, R132, UR16, 0x2 ;  /* 0x0000001084c87c11 */ /* 0x000fe2000f8210ff */
[----:B------:R-:W2:Y:S01]  /*14bb0*/  LDCU UR46, c[0x0][0x398] ;  /* 0x00007300ff2e77ac */ /* 0x000ea20008000800 */
[----:B----4-:R-:W-:-:S02]  /*14bc0*/  ISETP.LT.AND P0, PT, R204, UR4, !P0 ;  /* 0x00000004cc007c0c */ /* 0x010fc4000c701270 */
[----:B------:R-:W-:Y:S01]  /*14bd0*/  LEA.HI.X.SX32 R201, R132, UR17, 0x2, P1 ;  /* 0x0000001184c97c11 */ /* 0x000fe200088f16ff */
[----:B------:R-:W4:Y:S01]  /*14be0*/  LDCU.64 UR16, c[0x0][0x398] ;  /* 0x00007300ff1077ac */ /* 0x000f220008000a00 */
[----:B------:R-:W-:Y:S01]  /*14bf0*/  IADD3 R0, PT, PT, R202, 0x1, RZ ;  /* 0x00000001ca007810 */ /* 0x000fe20007ffe0ff */
[----:B------:R-:W-:Y:S01]  /*14c00*/  IMAD.WIDE R208, R207, 0x4, R200 ;  /* 0x00000004cfd07825 */ /* 0x000fe200078e02c8 */
[----:B------:R-:W2:Y:S01]  /*14c10*/  LDCU UR4, c[0x0][0x398] ;  /* 0x00007300ff0477ac */ /* 0x000ea20008000800 */
[----:B------:R-:W2:Y:S06]  /*14c20*/  LDCU UR69, c[0x0][0x398] ;  /* 0x00007300ff4577ac */ /* 0x000eac0008000800 */
[----:B-1----:R1:W-:Y:S01]  /*14c30*/  @P0 STG.E desc[UR26][R208.64], R4 ;  /* 0x00000004d0000986 */ /* 0x0023e2000c10191a */
[----:B------:R-:W-:Y:S01]  /*14c40*/  ISETP.GE.AND P0, PT, R0, UR19, PT ;  /* 0x0000001300007c0c */ /* 0x000fe2000bf06270 */
[----:B------:R-:W2:Y:S03]  /*14c50*/  LDCU UR49, c[0x0][0x398] ;  /* 0x00007300ff3177ac */ /* 0x000ea60008000800 */
[----:B------:R-:W-:Y:S01]  /*14c60*/  ISETP.LT.AND P1, PT, R203, UR30, !P0 ;  /* 0x0000001ecb007c0c */ /* 0x000fe2000c721270 */
[----:B------:R-:W-:Y:S01]  /*14c70*/  VIADD R0, R207, UR32 ;  /* 0x00000020cf007c36 */ /* 0x000fe20008000000 */
[----:B------:R-:W-:Y:S01]  /*14c80*/  ISETP.LT.AND P2, PT, R205, UR24, !P0 ;  /* 0x00000018cd007c0c */ /* 0x000fe2000c741270 */
[----:B------:R-:W3:Y:S01]  /*14c90*/  LDL.LU R207, [R1+0x50] ;  /* 0x0000500001cf7983 */ /* 0x000ee20000300800 */
[----:B------:R-:W2:Y:S01]  /*14ca0*/  LDCU UR24, c[0x0][0x398] ;  /* 0x00007300ff1877ac */ /* 0x000ea20008000800 */
[----:B-1----:R-:W-:Y:S01]  /*14cb0*/  IMAD.WIDE R208, R0, 0x4, R2 ;  /* 0x0000000400d07825 */ /* 0x002fe200078e0202 */
[----:B------:R-:W1:Y:S03]  /*14cc0*/  LDCU UR30, c[0x0][0x398] ;  /* 0x00007300ff1e77ac */ /* 0x000e660008000800 */
[----:B------:R-:W-:Y:S01]  /*14cd0*/  VIADD R4, R202, 0x2 ;  /* 0x00000002ca047836 */ /* 0x000fe20000000000 */
[----:B------:R-:W1:Y:S01]  /*14ce0*/  LDCU UR36, c[0x0][0x398] ;  /* 0x00007300ff2477ac */ /* 0x000e620008000800 */
        /* <DEDUP_REMOVED lines=23> */
[----:B--2---:R2:W-:Y:S01]  /*14e60*/  @P1 STG.E desc[UR26][R208.64], R68 ;  /* 0x00000044d0001986 */ /* 0x0045e2000c10191a */
[----:B------:R-:W-:Y:S01]  /*14e70*/  ISETP.LT.AND P1, PT, R206, UR28, !P0 ;  /* 0x0000001cce007c0c */ /* 0x000fe2000c721270 */
[----:B------:R-:W1:Y:S01]  /*14e80*/  LDCU UR28, c[0x0][0x398] ;  /* 0x00007300ff1c77ac */ /* 0x000e620008000800 */
[----:B------:R-:W-:Y:S01]  /*14e90*/  ISETP.LT.AND P0, PT, R204, UR22, !P0 ;  /* 0x00000016cc007c0c */ /* 0x000fe2000c701270 */
[----:B------:R-:W1:Y:S01]  /*14ea0*/  LDCU UR22, c[0x0][0x398] ;  /* 0x00007300ff1677ac */ /* 0x000e620008000800 */
[----:B--2---:R-:W-:-:S09]  /*14eb0*/  IMAD.WIDE R208, R0, 0x4, R196 ;  /* 0x0000000400d07825 */ /* 0x004fd200078e02c4 */
[----:B------:R2:W-:Y:S02]  /*14ec0*/  @P1 STG.E desc[UR26][R208.64], R133 ;  /* 0x00000085d0001986 */ /* 0x0005e4000c10191a */
[C---:B--2---:R-:W-:Y:S02]  /*14ed0*/  IMAD.WIDE R132, R0.reuse, 0x4, R198 ;  /* 0x0000000400847825 */ /* 0x044fe400078e02c6 */
[----:B------:R-:W2:Y:S04]  /*14ee0*/  LDL.LU R208, [R1+0x48] ;  /* 0x0000480001d07983 */ /* 0x000ea80000300800 */
[----:B------:R1:W-:Y:S04]  /*14ef0*/  @P2 STG.E desc[UR26][R132.64], R69 ;  /* 0x0000004584002986 */ /* 0x0003e8000c10191a */
[----:B------:R-:W2:Y:S01]  /*14f00*/  LDL.LU R209, [R1+0x4c] ;  /* 0x00004c0001d17983 */ /* 0x000ea20000300800 */
[----:B-1----:R-:W-:-:S03]  /*14f10*/  IMAD.WIDE R68, R0, 0x4, R200 ;  /* 0x0000000400447825 */ /* 0x002fc600078e02c8 */
[----:B------:R-:W2:Y:S04]  /*14f20*/  LDL.LU R132, [R1+0x40] ;  /* 0x0000400001847983 */ /* 0x000ea80000300800 */
[----:B------:R1:W-:Y:S01]  /*14f30*/  @P0 STG.E desc[UR26][R68.64], R5 ;  /* 0x0000000544000986 */ /* 0x0003e2000c10191a */
[----:B------:R-:W-:Y:S01]  /*14f40*/  ISETP.GE.AND P0, PT, R4, UR19, PT ;  /* 0x0000001304007c0c */ /* 0x000fe2000bf06270 */
[----:B------:R-:W-:Y:S02]  /*14f50*/  VIADD R0, R0, UR32 ;  /* 0x0000002000007c36 */ /* 0x000fe40008000000 */
[----:B------:R-:W2:Y:S01]  /*14f60*/  LDL.LU R133, [R1+0x44] ;  /* 0x0000440001857983 */ /* 0x000ea20000300800 */
[----:B------:R-:W-:Y:S01]  /*14f70*/  ISETP.LT.AND P1, PT, R203, UR20, !P0 ;  /* 0x00000014cb007c0c */ /* 0x000fe2000c721270 */
[----:B------:R-:W2:Y:S01]  /*14f80*/  LDCU UR20, c[0x0][0x398] ;  /* 0x00007300ff1477ac */ /* 0x000ea20008000800 */
[----:B-1----:R-:W-:Y:S01]  /*14f90*/  IMAD.WIDE R4, R0, 0x4, R2 ;  /* 0x0000000400047825 */ /* 0x002fe200078e0202 */
[----:B------:R-:W2:Y:S04]  /*14fa0*/  LDL.LU R69, [R1+0x14] ;  /* 0x0000140001457983 */ /* 0x000ea80000300800 */
[----:B------:R-:W2:Y:S06]  /*14fb0*/  LDL.LU R68, [R1+0x3c] ;  /* 0x00003c0001447983 */ /* 0x000eac0000300800 */
[----:B------:R1:W-:Y:S01]  /*14fc0*/  @P1 STG.E desc[UR26][R4.64], R251 ;  /* 0x000000fb04001986 */ /* 0x0003e2000c10191a */
[----:B----4-:R-:W-:Y:S01]  /*14fd0*/  ISETP.LT.AND P1, PT, R206, UR16, !P0 ;  /* 0x00000010ce007c0c */ /* 0x010fe2000c721270 */
[----:B------:R-:W4:Y:S01]  /*14fe0*/  LDCU UR16, c[0x0][0x398] ;  /* 0x00007300ff1077ac */ /* 0x000f220008000800 */
[----:B-1----:R-:W-:Y:S01]  /*14ff0*/  IMAD.WIDE R4, R0, 0x4, R196 ;  /* 0x0000000400047825 */ /* 0x002fe200078e02c4 */
[----:B------:R-:W2:Y:S10]  /*15000*/  LDL.LU R251, [R1+0x5c0] ;  /* 0x0005c00001fb7983 */ /* 0x000eb40000300800 */
[----:B------:R1:W-:Y:S01]  /*15010*/  @P1 STG.E desc[UR26][R4.64], R134 ;  /* 0x0000008604001986 */ /* 0x0003e2000c10191a */
[----:B------:R-:W-:Y:S01]  /*15020*/  ISETP.LT.AND P1, PT, R205, UR12, !P0 ;  /* 0x0000000ccd007c0c */ /* 0x000fe2000c721270 */
[----:B------:R-:W2:Y:S01]  /*15030*/  LDCU UR12, c[0x0][0x398] ;  /* 0x00007300ff0c77ac */ /* 0x000ea20008000800 */
[----:B------:R-:W-:Y:S01]  /*15040*/  ISETP.LT.AND P0, PT, R204, UR14, !P0 ;  /* 0x0000000ecc007c0c */ /* 0x000fe2000c701270 */
[----:B------:R-:W2:Y:S01]  /*15050*/  LDCU UR14, c[0x0][0x39c] ;  /* 0x00007380ff0e77ac */ /* 0x000ea20008000800 */
[C---:B-1----:R-:W-:Y:S01]  /*15060*/  IMAD.WIDE R4, R0.reuse, 0x4, R198 ;  /* 0x0000000400047825 */ /* 0x042fe200078e02c6 */
[----:B------:R-:W2:Y:S08]  /*15070*/  LDL.LU R134, [R1+0x38] ;  /* 0x0000380001867983 */ /* 0x000eb00000300800 */
[----:B------:R1:W-:Y:S02]  /*15080*/  @P1 STG.E desc[UR26][R4.64], R70 ;  /* 0x0000004604001986 */ /* 0x0003e4000c10191a */
[----:B-1----:R-:W-:-:S02]  /*15090*/  IMAD.WIDE R4, R0, 0x4, R200 ;  /* 0x0000000400047825 */ /* 0x002fc400078e02c8 */
[----:B------:R-:W2:Y:S04]  /*150a0*/  LDL.LU R70, [R1+0x1c] ;  /* 0x00001c0001467983 */ /* 0x000ea80000300800 */
[----:B------:R1:W-:Y:S04]  /*150b0*/  @P0 STG.E desc[UR26][R4.64], R6 ;  /* 0x0000000604000986 */ /* 0x0003e8000c10191a */
[----:B-1----:R-:W2:Y:S01]  /*150c0*/  LDL.LU R6, [R1+0x10] ;  /* 0x0000100001067983 */ /* 0x002ea20000300800 */
[----:B------:R-:W-:-:S04]  /*150d0*/  IADD3 R4, PT, PT, R202, 0x3, RZ ;  /* 0x00000003ca047810 */ /* 0x000fc80007ffe0ff */
[----:B------:R-:W-:-:S04]  /*150e0*/  ISETP.GE.AND P0, PT, R4, UR19, PT ;  /* 0x0000001304007c0c */ /* 0x000fc8000bf06270 */
[----:B------:R-:W-:Y:S01]  /*150f0*/  ISETP.LT.AND P1, PT, R203, UR34, !P0 ;  /* 0x00000022cb007c0c */ /* 0x000fe2000c721270 */
[----:B------:R-:W-:Y:S01]  /*15100*/  VIADD R0, R0, UR32 ;  /* 0x0000002000007c36 */ /* 0x000fe20008000000 */
[----:B------:R-:W-:Y:S01]  /*15110*/  ISETP.LT.AND P2, PT, R205, UR6, !P0 ;  /* 0x00000006cd007c0c */ /* 0x000fe2000c741270 */
[----:B------:R-:W1:Y:S02]  /*15120*/  LDCU UR6, c[0x0][0x398] ;  /* 0x00007300ff0677ac */ /* 0x000e640008000800 */
[----:B------:R-:W-:Y:S01]  /*15130*/  IMAD.WIDE R4, R0, 0x4, R2 ;  /* 0x0000000400047825 */ /* 0x000fe200078e0202 */
[----:B------:R-:W1:Y:S07]  /*15140*/  LDCU UR34, c[0x0][0x398] ;  /* 0x00007300ff2277ac */ /* 0x000e6e0008000800 */
[----:B---3--:R3:W-:Y:S01]  /*15150*/  @P1 STG.E desc[UR26][R4.64], R252 ;  /* 0x000000fc04001986 */ /* 0x0087e2000c10191a */
[----:B------:R-:W-:Y:S01]  /*15160*/  ISETP.LT.AND P1, PT, R206, UR4, !P0 ;  /* 0x00000004ce007c0c */ /* 0x000fe2000c721270 */
[----:B------:R-:W1:Y:S01]  /*15170*/  LDCU UR4, c[0x0][0x398] ;  /* 0x00007300ff0477ac */ /* 0x000e620008000800 */
[----:B---3--:R-:W-:Y:S01]  /*15180*/  IMAD.WIDE R4, R0, 0x4, R196 ;  /* 0x0000000400047825 */ /* 0x008fe200078e02c4 */
[----:B------:R-:W3:Y:S10]  /*15190*/  LDL.LU R252, [R1+0x5bc] ;  /* 0x0005bc0001fc7983 */ /* 0x000ef40000300800 */
[----:B------:R4:W-:Y:S01]  /*151a0*/  @P1 STG.E desc[UR26][R4.64], R135 ;  /* 0x0000008704001986 */ /* 0x0009e2000c10191a */
[----:B-1----:R-:W-:Y:S01]  /*151b0*/  ISETP.LT.AND P0, PT, R204, UR4, !P0 ;  /* 0x00000004cc007c0c */ /* 0x002fe2000c701270 */
[----:B------:R-:W1:Y:S01]  /*151c0*/  LDCU UR4, c[0x0][0x398] ;  /* 0x00007300ff0477ac */ /* 0x000e620008000800 */
[C---:B----4-:R-:W-:Y:S01]  /*151d0*/  IMAD.WIDE R4, R0.reuse, 0x4, R198 ;  /* 0x0000000400047825 */ /* 0x050fe200078e02c6 */
[----:B------:R-:W4:Y:S04]  /*151e0*/  LDL.LU R135, [R1+0x34] ;  /* 0x0000340001877983 */ /* 0x000f280000300800 */
[----:B------:R1:W-:Y:S02]  /*151f0*/  @P2 STG.E desc[UR26][R4.64], R71 ;  /* 0x0000004704002986 */ /* 0x0003e4000c10191a */
[----:B-1----:R-:W-:-:S05]  /*15200*/  IMAD.WIDE R4, R0, 0x4, R200 ;  /* 0x0000000400047825 */ /* 0x002fca00078e02c8 */
[----:B------:R1:W-:Y:S02]  /*15210*/  @P0 STG.E desc[UR26][R4.64], R7 ;  /* 0x0000000704000986 */ /* 0x0003e4000c10191a */
[----:B-1----:R-:W-:-:S05]  /*15220*/  VIADD R4, R202, 0x4 ;  /* 0x00000004ca047836 */ /* 0x002fca0000000000 */
[----:B------:R-:W-:-:S04]  /*15230*/  ISETP.GE.AND P0, PT, R4, UR19, PT ;  /* 0x0000001304007c0c */ /* 0x000fc8000bf06270 */
[----:B------:R-:W-:Y:S01]  /*15240*/  ISETP.LT.AND P1, PT, R203, UR4, !P0 ;  /* 0x00000004cb007c0c */ /* 0x000fe2000c721270 */
[----:B------:R-:W-:Y:S01]  /*15250*/  VIADD R0, R0, UR32 ;  /* 0x0000002000007c36 */ /* 0x000fe20008000000 */
[----:B------:R-:W1:Y:S03]  /*15260*/  LDCU UR4, c[0x0][0x398] ;  /* 0x00007300ff0477ac */ /* 0x000e660008000800 */
[----:B------:R-:W-:Y:S01]  /*15270*/  IMAD.WIDE R4, R0, 0x4, R2 ;  /* 0x0000000400047825 */ /* 0x000fe200078e0202 */
[----:B-1----:R-:W-:Y:S01]  /*15280*/  ISETP.LT.AND P2, PT, R205, UR4, !P0 ;  /* 0x00000004cd007c0c */ /* 0x002fe2000c741270 */
[----:B------:R-:W1:Y:S06]  /*15290*/  LDCU UR4, c[0x0][0x398] ;  /* 0x00007300ff0477ac */ /* 0x000e6c0008000800 */
[----:B--2---:R2:W-:Y:S01]  /*152a0*/  @P1 STG.E desc[UR26][R4.64], R6 ;  /* 0x0000000604001986 */ /* 0x0045e2000c10191a */
[----:B------:R-:W-:Y:S01]  /*152b0*/  ISETP.LT.AND P1, PT, R206, UR6, !P0 ;  /* 0x00000006ce007c0c */ /* 0x000fe2000c721270 */
[----:B------:R-:W1:Y:S01]  /*152c0*/  LDCU UR6, c[0x0][0x398] ;  /* 0x00007300ff0677ac */ /* 0x000e620008000800 */
[----:B--2---:R-:W-:-:S11]  /*152d0*/  IMAD.WIDE R4, R0, 0x4, R196 ;  /* 0x0000000400047825 */ /* 0x004fd600078e02c4 */
[----:B------:R2:W-:Y:S01]  /*152e0*/  @P1 STG.E desc[UR26][R4.64], R136 ;  /* 0x0000008804001986 */ /* 0x0005e2000c10191a */
[----:B-1----:R-:W-:Y:S01]  /*152f0*/  ISETP.LT.AND P0, PT, R204, UR6, !P0 ;  /* 0x00000006cc007c0c */ /* 0x002fe2000c701270 */
[----:B------:R-:W1:Y:S01]  /*15300*/  LDCU UR6, c[0x0][0x398] ;  /* 0x00007300ff0677ac */ /* 0x000e620008000800 */
[----:B--2---:R-:W-:Y:S01]  /*15310*/  IMAD.WIDE R4, R0, 0x4, R198 ;  /* 0x0000000400047825 */ /* 0x004fe200078e02c6 */
[----:B------:R-:W-:Y:S01]  /*15320*/  IADD3 R6, PT, PT, R202, 0x5, RZ ;  /* 0x00000005ca067810 */ /* 0x000fe20007ffe0ff */
[----:B------:R-:W2:Y:S04]  /*15330*/  LDL.LU R136, [R1+0x30] ;  /* 0x0000300001887983 */ /* 0x000ea80000300800 */
[----:B------:R1:W-:Y:S02]  /*15340*/  @P2 STG.E desc[UR26][R4.64], R72 ;  /* 0x0000004804002986 */ /* 0x0003e4000c10191a */
[----:B-1----:R-:W-:-:S02]  /*15350*/  IMAD.WIDE R4, R0, 0x4, R200 ;  /* 0x0000000400047825 */ /* 0x002fc400078e02c8 */
[----:B------:R-:W2:Y:S04]  /*15360*/  LDL.LU R72, [R1+0x2c] ;  /* 0x00002c0001487983 */ /* 0x000ea80000300800 */
[----:B------:R1:W-:Y:S01]  /*15370*/  @P0 STG.E desc[UR26][R4.64], R8 ;  /* 0x0000000804000986 */ /* 0x0003e2000c10191a */
[----:B------:R-:W-:-:S04]  /*15380*/  ISETP.GE.AND P0, PT, R6, UR19, PT ;  /* 0x0000001306007c0c */ /* 0x000fc8000bf06270 */
[----:B------:R-:W-:Y:S01]  /*15390*/  ISETP.LT.AND P1, PT, R203, UR4, !P0 ;  /* 0x00000004cb007c0c */ /* 0x000fe2000c721270 */
[----:B------:R-:W-:Y:S01]  /*153a0*/  VIADD R0, R0, UR32 ;  /* 0x0000002000007c36 */ /* 0x000fe20008000000 */
[----:B------:R-:W3:Y:S03]  /*153b0*/  LDCU UR4, c[0x0][0x398] ;  /* 0x00007300ff0477ac */ /* 0x000ee60008000800 */
[----:B-1----:R-:W-:-:S08]  /*153c0*/  IMAD.WIDE R4, R0, 0x4, R2 ;  /* 0x0000000400047825 */ /* 0x002fd000078e0202 */
[----:B------:R1:W-:Y:S04]  /*153d0*/  @P1 STG.E desc[UR26][R4.64], R69 ;  /* 0x0000004504001986 */ /* 0x0003e8000c10191a */
[----:B-1----:R-:W2:Y:S01]  /*153e0*/  LDL.LU R69, [R1+0x18] ;  /* 0x0000180001457983 */ /* 0x002ea20000300800 */
[----:B---3--:R-:W-:Y:S02]  /*153f0*/  ISETP.LT.AND P1, PT, R206, UR4, !P0 ;  /* 0x00000004ce007c0c */ /* 0x008fe4000c721270 */
[----:B------:R-:W-:Y:S01]  /*15400*/  ISETP.LT.AND P2, PT, R205, UR52, !P0 ;  /* 0x00000034cd007c0c */ /* 0x000fe2000c741270 */
[----:B------:R-:W-:Y:S01]  /*15410*/  IMAD.WIDE R4, R0, 0x4, R196 ;  /* 0x0000000400047825 */ /* 0x000fe200078e02c4 */
[----:B------:R-:W-:Y:S01]  /*15420*/  ISETP.LT.AND P0, PT, R204, UR54, !P0 ;  /* 0x00000036cc007c0c */ /* 0x000fe2000c701270 */
[----:B------:R-:W1:Y:S02]  /*15430*/  LDCU UR4, c[0x0][0x39c] ;  /* 0x00007380ff0477ac */ /* 0x000e640008000800 */
[----:B------:R-:W-:-:S02]  /*15440*/  VIADD R6, R202, 0x6 ;  /* 0x00000006ca067836 */ /* 0x000fc40000000000 */
[----:B------:R-:W-:Y:S01]  /*15450*/  VIADD R8, R202, 0x8 ;  /* 0x00000008ca087836 */ /* 0x000fe20000000000 */
[----:B------:R-:W3:Y:S03]  /*15460*/  LDCU UR52, c[0x0][0x398] ;  /* 0x00007300ff3477ac */ /* 0x000ee60008000800 */
[----:B------:R1:W-:Y:S01]  /*15470*/  @P1 STG.E desc[UR26][R4.64], R137 ;  /* 0x0000008904001986 */ /* 0x0003e2000c10191a */
[----:B------:R-:W-:Y:S01]  /*15480*/  ISETP.GE.AND P5, PT, R6, UR19, PT ;  /* 0x0000001306007c0c */ /* 0x000fe2000bfa6270 */
[----:B------:R-:W2:Y:S01]  /*15490*/  LDCU UR54, c[0x0][0x398] ;  /* 0x00007300ff3677ac */ /* 0x000ea20008000800 */
[----:B-1----:R-:W-:Y:S01]  /*154a0*/  IMAD.WIDE R4, R0, 0x4, R198 ;  /* 0x0000000400047825 */ /* 0x002fe200078e02c6 */
[----:B------:R-:W3:Y:S04]  /*154b0*/  LDL.LU R137, [R1+0x28] ;  /* 0x0000280001897983 */ /* 0x000ee80000300800 */
[----:B------:R1:W-:Y:S01]  /*154c0*/  @P2 STG.E desc[UR26][R4.64], R73 ;  /* 0x0000004904002986 */ /* 0x0003e2000c10191a */
[----:B------:R-:W-:Y:S01]  /*154d0*/  ISETP.LT.AND P2, PT, R203, UR24, !P5 ;  /* 0x00000018cb007c0c */ /* 0x000fe2000ef41270 */
[----:B------:R-:W2:Y:S01]  /*154e0*/  LDCU UR24, c[0x0][0x398] ;  /* 0x00007300ff1877ac */ /* 0x000ea20008000800 */
[----:B------:R-:W-:Y:S01]  /*154f0*/  IADD3 R6, PT, PT, R202, 0x7, RZ ;  /* 0x00000007ca067810 */ /* 0x000fe20007ffe0ff */
[----:B-1----:R-:W-:Y:S01]  /*15500*/  IMAD.WIDE R4, R0, 0x4, R200 ;  /* 0x0000000400047825 */ /* 0x002fe200078e02c8 */
[----:B------:R-:W3:Y:S04]  /*15510*/  LDL.LU R73, [R1+0x24] ;  /* 0x0000240001497983 */ /* 0x000ee80000300800 */
[----:B------:R1:W-:Y:S01]  /*15520*/  @P0 STG.E desc[UR26][R4.64], R9 ;  /* 0x0000000904000986 */ /* 0x0003e2000c10191a */
[----:B------:R-:W-:Y:S01]  /*15530*/  ISETP.LT.AND P0, PT, R206, UR74, !P5 ;  /* 0x0000004ace007c0c */ /* 0x000fe2000ef01270 */
[----:B------:R-:W-:Y:S01]  /*15540*/  VIADD R0, R0, UR32 ;  /* 0x0000002000007c36 */ /* 0x000fe20008000000 */
[----:B------:R-:W-:Y:S01]  /*15550*/  ISETP.GE.AND P3, PT, R6, UR19, PT ;  /* 0x0000001306007c0c */ /* 0x000fe2000bf66270 */
[----:B------:R-:W2:Y:S02]  /*15560*/  LDCU UR74, c[0x0][0x39c] ;  /* 0x00007380ff4a77ac */ /* 0x000ea40008000800 */
[----:B------:R-:W-:-:S04]  /*15570*/  IMAD.WIDE R6, R0, 0x4, R196 ;  /* 0x0000000400067825 */ /* 0x000fc800078e02c4 */
[----:B-1----:R-:W-:-:S05]  /*15580*/  IMAD.WIDE R4, R0, 0x4, R2 ;  /* 0x0000000400047825 */ /* 0x002fca00078e0202 */
[----:B--2---:R-:W-:Y:S04]  /*15590*/  @P2 STG.E desc[UR26][R4.64], R69 ;  /* 0x0000004504002986 */ /* 0x004fe8000c10191a */
[----:B------:R1:W-:Y:S04]  /*155a0*/  @P0 STG.E desc[UR26][R6.64], R138 ;  /* 0x0000008a06000986 */ /* 0x0003e8000c10191a */
[----:B-1----:R-:W2:Y:S01]  /*155b0*/  LDL.LU R138, [R1+0x20] ;  /* 0x00002000018a7983 */ /* 0x002ea20000300800 */
[----:B------:R-:W-:Y:S01]  /*155c0*/  ISETP.LT.AND P1, PT, R205, UR18, !P5 ;  /* 0x00000012cd007c0c */ /* 0x000fe2000ef21270 */
[----:B------:R-:W-:Y:S01]  /*155d0*/  IMAD.WIDE R4, R0, 0x4, R198 ;  /* 0x0000000400047825 */ /* 0x000fe200078e02c6 */
[----:B------:R-:W-:Y:S01]  /*155e0*/  ISETP.LT.AND P5, PT, R204, UR34, !P5 ;  /* 0x00000022cc007c0c */ /* 0x000fe2000efa1270 */
[----:B------:R-:W1:Y:S01]  /*155f0*/  LDCU UR18, c[0x0][0x398] ;  /* 0x00007300ff1277ac */ /* 0x000e620008000800 */
[----:B------:R-:W-:-:S02]  /*15600*/  ISETP.LT.AND P2, PT, R203, UR50, !P3 ;  /* 0x00000032cb007c0c */ /* 0x000fc4000df41270 */
[----:B------:R-:W-:Y:S01]  /*15610*/  ISETP.GE.AND P4, PT, R8, UR19, PT ;  /* 0x0000001308007c0c */ /* 0x000fe2000bf86270 */
[----:B------:R-:W-:Y:S01]  /*15620*/  VIADD R8, R202, 0x9 ;  /* 0x00000009ca087836 */ /* 0x000fe20000000000 */
[----:B------:R-:W-:Y:S01]  /*15630*/  ISETP.LT.AND P0, PT, R206, UR42, !P3 ;  /* 0x0000002ace007c0c */ /* 0x000fe2000df01270 */
[----:B------:R-:W-:Y:S01]  /*15640*/  VIADD R69, R0, UR32 ;  /* 0x0000002000457c36 */ /* 0x000fe20008000000 */
[----:B------:R-:W1:Y:S02]  /*15650*/  LDCU UR34, c[0x0][0x398] ;  /* 0x00007300ff2277ac */ /* 0x000e640008000800 */
[----:B------:R-:W-:Y:S01]  /*15660*/  ISETP.GE.AND P6, PT, R8, UR19, PT ;  /* 0x0000001308007c0c */ /* 0x000fe2000bfc6270 */
[----:B------:R4:W-:Y:S01]  /*15670*/  @P1 STG.E desc[UR26][R4.64], R74 ;  /* 0x0000004a04001986 */ /* 0x0009e2000c10191a */
[----:B------:R-:W-:Y:S01]  /*15680*/  IMAD.WIDE R8, R69, 0x4, R2 ;  /* 0x0000000445087825 */ /* 0x000fe200078e0202 */
[----:B------:R-:W-:Y:S01]  /*15690*/  ISETP.LT.AND P1, PT, R205, UR72, !P3 ;  /* 0x00000048cd007c0c */ /* 0x000fe2000df21270 */
[----:B------:R-:W1:Y:S02]  /*156a0*/  LDCU UR50, c[0x0][0x398] ;  /* 0x00007300ff3277ac */ /* 0x000e640008000800 */
[----:B------:R-:W-:Y:S01]  /*156b0*/  IMAD.WIDE R6, R69, 0x4, R196 ;  /* 0x0000000445067825 */ /* 0x000fe200078e02c4 */
[----:B------:R-:W-:Y:S01]  /*156c0*/  ISETP.LT.AND P3, PT, R204, UR33, !P3 ;  /* 0x00000021cc007c0c */ /* 0x000fe2000df61270 */
[----:B------:R-:W1:Y:S01]  /*156d0*/  LDCU UR42, c[0x0][0x398] ;  /* 0x00007300ff2a77ac */ /* 0x000e620008000800 */
[----:B------:R-:W1:Y:S01]  /*156e0*/  LDCU UR72, c[0x0][0x39c] ;  /* 0x00007380ff4877ac */ /* 0x000e620008000800 */
[----:B----4-:R-:W-:Y:S01]  /*156f0*/  IMAD.WIDE R4, R0, 0x4, R200 ;  /* 0x0000000400047825 */ /* 0x010fe200078e02c8 */
[----:B------:R-:W4:Y:S04]  /*15700*/  LDCU UR33, c[0x0][0x398] ;  /* 0x00007300ff2177ac */ /* 0x000f280008000800 */
[----:B------:R1:W-:Y:S04]  /*15710*/  @P5 STG.E desc[UR26][R4.64], R10 ;  /* 0x0000000a04005986 */ /* 0x0003e8000c10191a */
[----:B------:R3:W-:Y:S01]  /*15720*/  @P2 STG.E desc[UR26][R8.64], R70 ;  /* 0x0000004608002986 */ /* 0x0007e2000c10191a */
[----:B------:R-:W-:Y:S01]  /*15730*/  ISETP.LT.AND P2, PT, R203, UR75, !P4 ;  /* 0x0000004bcb007c0c */ /* 0x000fe2000e741270 */
[----:B------:R-:W2:Y:S02]  /*15740*/  LDCU UR75, c[0x0][0x398] ;  /* 0x00007300ff4b77ac */ /* 0x000ea40008000800 */
[----:B------:R4:W-:Y:S01]  /*15750*/  @P0 STG.E desc[UR26][R6.64], R139 ;  /* 0x0000008b06000986 */ /* 0x0009e2000c10191a */
[----:B------:R-:W-:Y:S01]  /*15760*/  ISETP.LT.AND P0, PT, R206, UR22, !P4 ;  /* 0x00000016ce007c0c */ /* 0x000fe2000e701270 */
[----:B------:R-:W2:Y:S01]  /*15770*/  LDCU UR22, c[0x0][0x398] ;  /* 0x00007300ff1677ac */ /* 0x000ea20008000800 */
[----:B-1----:R-:W-:-:S04]  /*15780*/  IMAD.WIDE R4, R69, 0x4, R198 ;  /* 0x0000000445047825 */ /* 0x002fc800078e02c6 */
[----:B---3--:R-:W-:-:S04]  /*15790*/  IMAD.WIDE R70, R69, 0x4, R200 ;  /* 0x0000000445467825 */ /* 0x008fc800078e02c8 */
[----:B------:R-:W-:Y:S01]  /*157a0*/  VIADD R69, R69, UR32 ;  /* 0x0000002045457c36 */ /* 0x000fe20008000000 */
[----:B------:R1:W-:Y:S01]  /*157b0*/  @P1 STG.E desc[UR26][R4.64], R75 ;  /* 0x0000004b04001986 */ /* 0x0003e2000c10191a */
[----:B------:R-:W-:Y:S01]  /*157c0*/  ISETP.LT.AND P1, PT, R205, UR53, !P4 ;  /* 0x00000035cd007c0c */ /* 0x000fe2000e721270 */
[----:B------:R-:W3:Y:S01]  /*157d0*/  LDCU UR53, c[0x0][0x398] ;  /* 0x00007300ff3577ac */ /* 0x000ee20008000800 */
[----:B----4-:R-:W-:Y:S01]  /*157e0*/  IMAD.WIDE R6, R69, 0x4, R2 ;  /* 0x0000000445067825 */ /* 0x010fe200078e0202 */
[----:B------:R4:W-:Y:S01]  /*157f0*/  @P3 STG.E desc[UR26][R70.64], R11 ;  /* 0x0000000b46003986 */ /* 0x0009e2000c10191a */
[----:B------:R-:W-:Y:S01]  /*15800*/  ISETP.LT.AND P4, PT, R204, UR70, !P4 ;  /* 0x00000046cc007c0c */ /* 0x000fe2000e781270 */
[----:B------:R-:W2:Y:S01]  /*15810*/  LDCU UR70, c[0x0][0x39c] ;  /* 0x00007380ff4677ac */ /* 0x000ea20008000800 */
[----:B------:R-:W-:Y:S01]  /*15820*/  ISETP.LT.AND P3, PT, R203, UR37, !P6 ;  /* 0x00000025cb007c0c */ /* 0x000fe2000f761270 */
[C---:B------:R-:W-:Y:S01]  /*15830*/  IMAD.WIDE R8, R69.reuse, 0x4, R198 ;  /* 0x0000000445087825 */ /* 0x040fe200078e02c6 */
[----:B------:R-:W-:Y:S01]  /*15840*/  IADD3 R0, PT, PT, R202, 0xa, RZ ;  /* 0x0000000aca007810 */ /* 0x000fe20007ffe0ff */
[----:B------:R-:W2:Y:S02]  /*15850*/  LDCU UR37, c[0x0][0x398] ;  /* 0x00007300ff2577ac */ /* 0x000ea40008000800 */
[----:B-1----:R-:W-:-:S04]  /*15860*/  IMAD.WIDE R4, R69, 0x4, R196 ;  /* 0x0000000445047825 */ /* 0x002fc800078e02c4 */
[----:B----4-:R-:W-:-:S04]  /*15870*/  IMAD.WIDE R10, R69, 0x4, R200 ;  /* 0x00000004450a7825 */ /* 0x010fc800078e02c8 */
[----:B------:R-:W-:Y:S01]  /*15880*/  VIADD R69, R69, UR32 ;  /* 0x0000002045457c36 */ /* 0x000fe20008000000 */
[----:B------:R-:W-:Y:S01]  /*15890*/  ISETP.GE.AND P5, PT, R0, UR19, PT ;  /* 0x0000001300007c0c */ /* 0x000fe2000bfa6270 */
[----:B------:R-:W-:Y:S01]  /*158a0*/  VIADD R0, R202, 0xb ;  /* 0x0000000bca007836 */ /* 0x000fe20000000000 */
[----:B--2---:R1:W-:Y:S01]  /*158b0*/  @P2 STG.E desc[UR26][R6.64], R138 ;  /* 0x0000008a06002986 */ /* 0x0043e2000c10191a */
[----:B------:R-:W-:Y:S01]  /*158c0*/  ISETP.LT.AND P2, PT, R205, UR40, !P6 ;  /* 0x00000028cd007c0c */ /* 0x000fe2000f741270 */
[----:B------:R-:W2:Y:S02]  /*158d0*/  LDCU UR40, c[0x0][0x398] ;  /* 0x00007300ff2877ac */ /* 0x000ea40008000800 */
[----:B------:R4:W-:Y:S01]  /*158e0*/  @P0 STG.E desc[UR26][R4.64], R140 ;  /* 0x0000008c04000986 */ /* 0x0009e2000c10191a */
[----:B------:R-:W-:Y:S01]  /*158f0*/  ISETP.LT.AND P0, PT, R206, UR73, !P6 ;  /* 0x00000049ce007c0c */ /* 0x000fe2000f701270 */
[----:B------:R-:W2:Y:S02]  /*15900*/  LDCU UR73, c[0x0][0x398] ;  /* 0x00007300ff4977ac */ /* 0x000ea40008000800 */
[----:B------:R3:W-:Y:S01]  /*15910*/  @P1 STG.E desc[UR26][R8.64], R76 ;  /* 0x0000004c08001986 */ /* 0x0007e2000c10191a */
[----:B-1----:R-:W-:-:S04]  /*15920*/  IMAD.WIDE R6, R69, 0x4, R196 ;  /* 0x0000000445067825 */ /* 0x002fc800078e02c4 */
[C---:B----4-:R-:W-:Y:S01]  /*15930*/  IMAD.WIDE R4, R69.reuse, 0x4, R2 ;  /* 0x0000000445047825 */ /* 0x050fe200078e0202 */
[----:B------:R1:W-:Y:S03]  /*15940*/  @P4 STG.E desc[UR26][R10.64], R12 ;  /* 0x0000000c0a004986 */ /* 0x0003e6000c10191a */
[----:B---3--:R-:W-:Y:S01]  /*15950*/  IMAD.WIDE R8, R69, 0x4, R198 ;  /* 0x0000000445087825 */ /* 0x008fe200078e02c6 */
[----:B------:R3:W-:Y:S01]  /*15960*/  @P3 STG.E desc[UR26][R4.64], R73 ;  /* 0x0000004904003986 */ /* 0x0007e2000c10191a */
[----:B------:R-:W-:Y:S01]  /*15970*/  ISETP.LT.AND P6, PT, R204, UR48, !P6 ;  /* 0x00000030cc007c0c */ /* 0x000fe2000f7c1270 */
[----:B------:R-:W4:Y:S01]  /*15980*/  LDCU UR48, c[0x0][0x398] ;  /* 0x00007300ff3077ac */ /* 0x000f220008000800 */
[----:B------:R-:W-:Y:S01]  /*15990*/  ISETP.LT.AND P3, PT, R203, UR68, !P5 ;  /* 0x00000044cb007c0c */ /* 0x000fe2000ef61270 */
[----:B------:R2:W-:Y:S01]  /*159a0*/  @P0 STG.E desc[UR26][R6.64], R141 ;  /* 0x0000008d06000986 */ /* 0x0005e2000c10191a */
[----:B------:R-:W-:Y:S01]  /*159b0*/  ISETP.LT.AND P4, PT, R205, UR71, !P5 ;  /* 0x00000047cd007c0c */ /* 0x000fe2000ef81270 */
[----:B------:R-:W4:Y:S02]  /*159c0*/  LDCU UR68, c[0x0][0x39c] ;  /* 0x00007380ff4477ac */ /* 0x000f240008000800 */
[----:B------:R2:W-:Y:S01]  /*159d0*/  @P2 STG.E desc[UR26][R8.64], R77 ;  /* 0x0000004d08002986 */ /* 0x0005e2000c10191a */
[----:B------:R-:W-:Y:S01]  /*159e0*/  ISETP.LT.AND P2, PT, R206, UR51, !P5 ;  /* 0x00000033ce007c0c */ /* 0x000fe2000ef41270 */
[C---:B-1----:R-:W-:Y:S01]  /*159f0*/  IMAD.WIDE R10, R69.reuse, 0x4, R200 ;  /* 0x00000004450a7825 */ /* 0x042fe200078e02c8 */
[----:B------:R-:W-:Y:S01]  /*15a00*/  ISETP.GE.AND P1, PT, R0, UR19, PT ;  /* 0x0000001300007c0c */ /* 0x000fe2000bf26270 */
[----:B------:R-:W1:Y:S02]  /*15a10*/  LDCU UR51, c[0x0][0x398] ;  /* 0x00007300ff3377ac */ /* 0x000e640008000800 */
[----:B------:R-:W-:Y:S01]  /*15a20*/  VIADD R69, R69, UR32 ;  /* 0x0000002045457c36 */ /* 0x000fe20008000000 */
[----:B------:R-:W1:Y:S03]  /*15a30*/  LDCU UR71, c[0x0][0x398] ;  /* 0x00007300ff4777ac */ /* 0x000e660008000800 */
[C---:B---3--:R-:W-:Y:S01]  /*15a40*/  IMAD.WIDE R4, R69.reuse, 0x4, R2 ;  /* 0x0000000445047825 */ /* 0x048fe200078e0202 */
[----:B------:R3:W-:Y:S03]  /*15a50*/  @P6 STG.E desc[UR26][R10.64], R13 ;  /* 0x0000000d0a006986 */ /* 0x0007e6000c10191a */
[----:B--2---:R-:W-:Y:S01]  /*15a60*/  IMAD.WIDE R6, R69, 0x4, R196 ;  /* 0x0000000445067825 */ /* 0x004fe200078e02c4 */
[----:B------:R-:W-:-:S03]  /*15a70*/  ISETP.LT.AND P5, PT, R204, UR30, !P5 ;  /* 0x0000001ecc007c0c */ /* 0x000fc6000efa1270 */
[----:B------:R-:W-:Y:S01]  /*15a80*/  IMAD.WIDE R8, R69, 0x4, R198 ;  /* 0x0000000445087825 */ /* 0x000fe200078e02c6 */
[----:B------:R2:W-:Y:S01]  /*15a90*/  @P3 STG.E desc[UR26][R4.64], R137 ;  /* 0x0000008904003986 */ /* 0x0005e2000c10191a */
[----:B------:R-:W-:Y:S01]  /*15aa0*/  ISETP.LT.AND P3, PT, R203, UR8, !P1 ;  /* 0x00000008cb007c0c */ /* 0x000fe2000cf61270 */
[----:B------:R-:W1:Y:S02]  /*15ab0*/  LDCU UR30, c[0x0][0x398] ;  /* 0x00007300ff1e77ac */ /* 0x000e640008000800 */
[----:B------:R4:W-:Y:S01]  /*15ac0*/  @P2 STG.E desc[UR26][R6.64], R142 ;  /* 0x0000008e06002986 */ /* 0x0009e2000c10191a */
[----:B------:R-:W-:Y:S01]  /*15ad0*/  IADD3 R0, PT, PT, R202, 0xc, RZ ;  /* 0x0000000cca007810 */ /* 0x000fe20007ffe0ff */
[C---:B---3--:R-:W-:Y:S01]  /*15ae0*/  IMAD.WIDE R10, R69.reuse, 0x4, R200 ;  /* 0x00000004450a7825 */ /* 0x048fe200078e02c8 */
[----:B------:R-:W3:Y:S01]  /*15af0*/  LDCU UR8, c[0x0][0x398] ;  /* 0x00007300ff0877ac */ /* 0x000ee20008000800 */
[----:B------:R1:W-:Y:S01]  /*15b00*/  @P4 STG.E desc[UR26][R8.64], R78 ;  /* 0x0000004e08004986 */ /* 0x0003e2000c10191a */
[----:B------:R-:W-:Y:S01]  /*15b10*/  ISETP.LT.AND P4, PT, R206, UR66, !P1 ;  /* 0x00000042ce007c0c */ /* 0x000fe2000cf81270 */
[----:B------:R-:W-:Y:S01]  /*15b20*/  VIADD R69, R69, UR32 ;  /* 0x0000002045457c36 */ /* 0x000fe20008000000 */
[----:B------:R-:W-:-:S02]  /*15b30*/  ISETP.LT.AND P2, PT, R205, UR46, !P1 ;  /* 0x0000002ecd007c0c */ /* 0x000fc4000cf41270 */
[----:B------:R-:W-:Y:S01]  /*15b40*/  ISETP.GE.AND P0, PT, R0, UR19, PT ;  /* 0x0000001300007c0c */ /* 0x000fe2000bf06270 */
[C---:B--2---:R-:W-:Y:S01]  /*15b50*/  IMAD.WIDE R4, R69.reuse, 0x4, R2 ;  /* 0x0000000445047825 */ /* 0x044fe200078e0202 */
[----:B------:R-:W-:Y:S01]  /*15b60*/  ISETP.LT.AND P1, PT, R204, UR69, !P1 ;  /* 0x00000045cc007c0c */ /* 0x000fe2000cf21270 */
[----:B------:R2:W-:Y:S01]  /*15b70*/  @P5 STG.E desc[UR26][R10.64], R14 ;  /* 0x0000000e0a005986 */ /* 0x0005e2000c10191a */
[----:B------:R-:W3:Y:S01]  /*15b80*/  LDCU UR66, c[0x0][0x39c] ;  /* 0x00007380ff4277ac */ /* 0x000ee20008000800 */
[----:B----4-:R-:W-:Y:S01]  /*15b90*/  IMAD.WIDE R6, R69, 0x4, R196 ;  /* 0x0000000445067825 */ /* 0x010fe200078e02c4 */
[----:B------:R-:W-:Y:S01]  /*15ba0*/  ISETP.LT.AND P5, PT, R203, UR49, !P0 ;  /* 0x00000031cb007c0c */ /* 0x000fe2000c7a1270 */
[----:B------:R4:W-:Y:S01]  /*15bb0*/  @P3 STG.E desc[UR26][R4.64], R72 ;  /* 0x0000004804003986 */ /* 0x0009e2000c10191a */
[----:B------:R-:W3:Y:S01]  /*15bc0*/  LDCU UR46, c[0x0][0x398] ;  /* 0x00007300ff2e77ac */ /* 0x000ee20008000800 */
[----:B------:R-:W-:Y:S02]  /*15bd0*/  VIADD R0, R202, 0xd ;  /* 0x0000000dca007836 */ /* 0x000fe40000000000 */
[C---:B-1----:R-:W-:Y:S01]  /*15be0*/  IMAD.WIDE R8, R69.reuse, 0x4, R198 ;  /* 0x0000000445087825 */ /* 0x042fe200078e02c6 */
[----:B------:R1:W-:Y:S01]  /*15bf0*/  @P4 STG.E desc[UR26][R6.64], R143 ;  /* 0x0000008f06004986 */ /* 0x0003e2000c10191a */
[----:B------:R-:W-:Y:S01]  /*15c00*/  ISETP.LT.AND P4, PT, R206, UR36, !P0 ;  /* 0x00000024ce007c0c */ /* 0x000fe2000c781270 */
[----:B------:R-:W3:Y:S01]  /*15c10*/  LDCU UR69, c[0x0][0x398] ;  /* 0x00007300ff4577ac */ /* 0x000ee20008000800 */
[----:B------:R-:W-:-:S02]  /*15c20*/  VIADD R13, R69, UR32 ;  /* 0x00000020450d7c36 */ /* 0x000fc40008000000 */
[----:B--2---:R-:W-:Y:S01]  /*15c30*/  IMAD.WIDE R10, R69, 0x4, R200 ;  /* 0x00000004450a7825 */ /* 0x004fe200078e02c8 */
[----:B------:R-:W-:Y:S01]  /*15c40*/  ISETP.GE.AND P6, PT, R0, UR19, PT ;  /* 0x0000001300007c0c */ /* 0x000fe2000bfc6270 */
[----:B------:R2:W-:Y:S01]  /*15c50*/  @P2 STG.E desc[UR26][R8.64], R79 ;  /* 0x0000004f08002986 */ /* 0x0005e2000c10191a */
[----:B------:R-:W-:Y:S01]  /*15c60*/  ISETP.LT.AND P2, PT, R205, UR64, !P0 ;  /* 0x00000040cd007c0c */ /* 0x000fe2000c741270 */
[----:B----4-:R-:W-:Y:S01]  /*15c70*/  IMAD.WIDE R4, R13, 0x4, R2 ;  /* 0x000000040d047825 */ /* 0x010fe200078e0202 */
[----:B------:R-:W-:Y:S01]  /*15c80*/  ISETP.LT.AND P0, PT, R204, UR38, !P0 ;  /* 0x00000026cc007c0c */ /* 0x000fe2000c701270 */
[----:B------:R4:W-:Y:S01]  /*15c90*/  @P1 STG.E desc[UR26][R10.64], R15 ;  /* 0x0000000f0a001986 */ /* 0x0009e2000c10191a */
[----:B------:R-:W-:Y:S01]  /*15ca0*/  ISETP.LT.AND P1, PT, R203, UR67, !P6 ;  /* 0x00000043cb007c0c */ /* 0x000fe2000f721270 */
[C---:B-1----:R-:W-:Y:S01]  /*15cb0*/  IMAD.WIDE R6, R13.reuse, 0x4, R196 ;  /* 0x000000040d067825 */ /* 0x042fe200078e02c4 */
[----:B------:R-:W-:Y:S01]  /*15cc0*/  IADD3 R0, PT, PT, R202, 0xe, RZ ;  /* 0x0000000eca007810 */ /* 0x000fe20007ffe0ff */
[----:B------:R1:W-:Y:S01]  /*15cd0*/  @P5 STG.E desc[UR26][R4.64], R136 ;  /* 0x0000008804005986 */ /* 0x0003e2000c10191a */
[----:B------:R-:W-:Y:S01]  /*15ce0*/  ISETP.LT.AND P5, PT, R206, UR44, !P6 ;  /* 0x0000002cce007c0c */ /* 0x000fe2000f7a1270 */
[----:B------:R-:W3:Y:S01]  /*15cf0*/  LDCU UR49, c[0x0][0x398] ;  /* 0x00007300ff3177ac */ /* 0x000ee20008000800 */
[C---:B--2---:R-:W-:Y:S01]  /*15d00*/  IMAD.WIDE R8, R13.reuse, 0x4, R198 ;  /* 0x000000040d087825 */ /* 0x044fe200078e02c6 */
[----:B------:R2:W-:Y:S01]  /*15d10*/  @P4 STG.E desc[UR26][R6.64], R144 ;  /* 0x0000009006004986 */ /* 0x0005e2000c10191a */
[----:B------:R-:W3:Y:S02]  /*15d20*/  LDCU UR36, c[0x0][0x398] ;  /* 0x00007300ff2477ac */ /* 0x000ee40008000800 */
[----:B----4-:R-:W-:Y:S01]  /*15d30*/  VIADD R15, R13, UR32 ;  /* 0x000000200d0f7c36 */ /* 0x010fe20008000000 */
[----:B------:R-:W-:Y:S01]  /*15d40*/  ISETP.LT.AND P4, PT, R205, UR12, !P6 ;  /* 0x0000000ccd007c0c */ /* 0x000fe2000f781270 */
[----:B------:R-:W4:Y:S01]  /*15d50*/  LDCU UR64, c[0x0][0x39c] ;  /* 0x00007380ff4077ac */ /* 0x000f220008000800 */
[----:B-1----:R-:W-:Y:S01]  /*15d60*/  IMAD.WIDE R4, R13, 0x4, R200 ;  /* 0x000000040d047825 */ /* 0x002fe200078e02c8 */
[----:B------:R-:W-:Y:S01]  /*15d70*/  ISETP.GE.AND P3, PT, R0, UR19, PT ;  /* 0x0000001300007c0c */ /* 0x000fe2000bf66270 */
[----:B------:R1:W-:Y:S01]  /*15d80*/  @P2 STG.E desc[UR26][R8.64], R80 ;  /* 0x0000005008002986 */ /* 0x0003e2000c10191a */
[----:B------:R-:W3:Y:S01]  /*15d90*/  LDCU UR38, c[0x0][0x398] ;  /* 0x00007300ff2677ac */ /* 0x000ee20008000800 */
[----:B------:R-:W-:Y:S01]  /*15da0*/  IMAD.WIDE R10, R15, 0x4, R2 ;  /* 0x000000040f0a7825 */ /* 0x000fe200078e0202 */
[----:B------:R-:W-:Y:S01]  /*15db0*/  ISETP.LT.AND P6, PT, R204, UR62, !P6 ;  /* 0x0000003ecc007c0c */ /* 0x000fe2000f7c1270 */
[----:B------:R4:W-:Y:S01]  /*15dc0*/  @P0 STG.E desc[UR26][R4.64], R16 ;  /* 0x0000001004000986 */ /* 0x0009e2000c10191a */
[----:B------:R-:W-:Y:S01]  /*15dd0*/  ISETP.LT.AND P2, PT, R203, UR6, !P3 ;  /* 0x00000006cb007c0c */ /* 0x000fe2000df41270 */
[C---:B--2---:R-:W-:Y:S01]  /*15de0*/  IMAD.WIDE R6, R15.reuse, 0x4, R196 ;  /* 0x000000040f067825 */ /* 0x044fe200078e02c4 */
[C---:B------:R-:W-:Y:S01]  /*15df0*/  IADD3 R13, PT, PT, R15.reuse, UR32, RZ ;  /* 0x000000200f0d7c10 */ /* 0x040fe2000fffe0ff */
[----:B------:R-:W-:Y:S01]  /*15e00*/  @P1 STG.E desc[UR26][R10.64], R135 ;  /* 0x000000870a001986 */ /* 0x000fe2000c10191a */
[----:B------:R-:W-:Y:S01]  /*15e10*/  ISETP.LT.AND P1, PT, R206, UR65, !P3 ;  /* 0x00000041ce007c0c */ /* 0x000fe2000df21270 */
[----:B------:R-:W-:Y:S01]  /*15e20*/  VIADD R0, R202, 0xf ;  /* 0x0000000fca007836 */ /* 0x000fe20000000000 */
[----:B------:R-:W2:Y:S01]  /*15e30*/  LDCU UR67, c[0x0][0x398] ;  /* 0x00007300ff4377ac */ /* 0x000ea20008000800 */
[----:B-1----:R-:W-:Y:S01]  /*15e40*/  IMAD.WIDE R8, R15, 0x4, R198 ;  /* 0x000000040f087825 */ /* 0x002fe200078e02c6 */
[----:B------:R1:W-:Y:S01]  /*15e50*/  @P5 STG.E desc[UR26][R6.64], R145 ;  /* 0x0000009106005986 */ /* 0x0003e2000c10191a */
[----:B------:R-:W-:Y:S01]  /*15e60*/  ISETP.LT.AND P5, PT, R205, UR35, !P3 ;  /* 0x00000023cd007c0c */ /* 0x000fe2000dfa1270 */
[----:B------:R-:W2:Y:S01]  /*15e70*/  LDCU UR62, c[0x0][0x39c] ;  /* 0x00007380ff3e77ac */ /* 0x000ea20008000800 */
[----:B----4-:R-:W-:Y:S01]  /*15e80*/  IMAD.WIDE R4, R15, 0x4, R200 ;  /* 0x000000040f047825 */ /* 0x010fe200078e02c8 */
[----:B------:R-:W-:-:S02]  /*15e90*/  ISETP.GE.AND P0, PT, R0, UR19, PT ;  /* 0x0000001300007c0c */ /* 0x000fc4000bf06270 */
[----:B------:R-:W-:Y:S01]  /*15ea0*/  ISETP.LT.AND P3, PT, R204, UR47, !P3 ;  /* 0x0000002fcc007c0c */ /* 0x000fe2000df61270 */
[----:B------:R4:W-:Y:S01]  /*15eb0*/  @P4 STG.E desc[UR26][R8.64], R81 ;  /* 0x0000005108004986 */ /* 0x0009e2000c10191a */
[----:B------:R-:W-:Y:S01]  /*15ec0*/  ISETP.LT.AND P4, PT, R203, UR60, !P0 ;  /* 0x0000003ccb007c0c */ /* 0x000fe2000c781270 */
[----:B------:R-:W-:Y:S01]  /*15ed0*/  VIADD R0, R202, 0x10 ;  /* 0x00000010ca007836 */ /* 0x000fe20000000000 */
[----:B------:R-:W2:Y:S01]  /*15ee0*/  LDCU UR44, c[0x0][0x398] ;  /* 0x00007300ff2c77ac */ /* 0x000ea20008000800 */
[C---:B-1----:R-:W-:Y:S01]  /*15ef0*/  IMAD.WIDE R6, R13.reuse, 0x4, R2 ;  /* 0x000000040d067825 */ /* 0x042fe200078e0202 */
[----:B------:R1:W-:Y:S01]  /*15f00*/  @P6 STG.E desc[UR26][R4.64], R17 ;  /* 0x0000001104006986 */ /* 0x0003e2000c10191a */
[----:B------:R-:W-:Y:S01]  /*15f10*/  ISETP.LT.AND P6, PT, R206, UR16, !P0 ;  /* 0x00000010ce007c0c */ /* 0x000fe2000c7c1270 */
[----:B------:R-:W2:Y:S01]  /*15f20*/  LDCU UR12, c[0x0][0x398] ;  /* 0x00007300ff0c77ac */ /* 0x000ea20008000800 */
[----:B----4-:R-:W-:Y:S01]  /*15f30*/  IMAD.WIDE R8, R13, 0x4, R196 ;  /* 0x000000040d087825 */ /* 0x010fe200078e02c4 */
[----:B------:R4:W-:Y:S01]  /*15f40*/  @P2 STG.E desc[UR26][R6.64], R134 ;  /* 0x0000008606002986 */ /* 0x0009e2000c10191a */
[----:B------:R-:W-:Y:S01]  /*15f50*/  ISETP.LT.AND P2, PT, R205, UR63, !P0 ;  /* 0x0000003fcd007c0c */ /* 0x000fe2000c741270 */
[----:B------:R-:W2:Y:S01]  /*15f60*/  LDCU UR6, c[0x0][0x398] ;  /* 0x00007300ff0677ac */ /* 0x000ea20008000800 */
[C---:B------:R-:W-:Y:S01]  /*15f70*/  IMAD.WIDE R10, R13.reuse, 0x4, R198 ;  /* 0x000000040d0a7825 */ /* 0x040fe200078e02c6 */
[----:B------:R3:W-:Y:S01]  /*15f80*/  @P1 STG.E desc[UR26][R8.64], R146 ;  /* 0x0000009208001986 */ /* 0x0007e2000c10191a */
[----:B------:R-:W-:Y:S01]  /*15f90*/  ISETP.GE.AND P1, PT, R0, UR19, PT ;  /* 0x0000001300007c0c */ /* 0x000fe2000bf26270 */
[----:B------:R-:W2:Y:S01]  /*15fa0*/  LDCU UR65, c[0x0][0x398] ;  /* 0x00007300ff4177ac */ /* 0x000ea20008000800 */
[----:B------:R-:W-:-:S02]  /*15fb0*/  VIADD R15, R13, UR32 ;  /* 0x000000200d0f7c36 */ /* 0x000fc40008000000 */
[----:B-1----:R-:W-:Y:S01]  /*15fc0*/  IMAD.WIDE R4, R13, 0x4, R200 ;  /* 0x000000040d047825 */ /* 0x002fe200078e02c8 */
[----:B------:R-:W-:Y:S01]  /*15fd0*/  ISETP.LT.AND P0, PT, R204, UR28, !P0 ;  /* 0x0000001ccc007c0c */ /* 0x000fe2000c701270 */
[----:B------:R1:W-:Y:S01]  /*15fe0*/  @P5 STG.E desc[UR26][R10.64], R82 ;  /* 0x000000520a005986 */ /* 0x0003e2000c10191a */
[----:B------:R-:W-:Y:S01]  /*15ff0*/  ISETP.LT.AND P5, PT, R203, UR77, !P1 ;  /* 0x0000004dcb007c0c */ /* 0x000fe2000cfa1270 */
[C---:B----4-:R-:W-:Y:S01]  /*16000*/  IMAD.WIDE R6, R15.reuse, 0x4, R2 ;  /* 0x000000040f067825 */ /* 0x050fe200078e0202 */
[C---:B------:R-:W-:Y:S01]  /*16010*/  IADD3 R13, PT, PT, R15.reuse, UR32, RZ ;  /* 0x000000200f0d7c10 */ /* 0x040fe2000fffe0ff */
[----:B------:R4:W-:Y:S01]  /*16020*/  @P3 STG.E desc[UR26][R4.64], R18 ;  /* 0x0000001204003986 */ /* 0x0009e2000c10191a */
[----:B------:R-:W-:Y:S01]  /*16030*/  ISETP.LT.AND P3, PT, R206, UR58, !P1 ;  /* 0x0000003ace007c0c */ /* 0x000fe2000cf61270 */
[C---:B---3--:R-:W-:Y:S01]  /*16040*/  IMAD.WIDE R8, R15.reuse, 0x4, R196 ;  /* 0x000000040f087825 */ /* 0x048fe200078e02c4 */
[----:B------:R-:W3:Y:S03]  /*16050*/  LDCU UR35, c[0x0][0x398] ;  /* 0x00007300ff2377ac */ /* 0x000ee60008000800 */
[----:B------:R-:W-:Y:S01]  /*16060*/  VIADD R0, R202, 0x11 ;  /* 0x00000011ca007836 */ /* 0x000fe20000000000 */
[----:B------:R2:W-:Y:S01]  /*16070*/  @P4 STG.E desc[UR26][R6.64], R68 ;  /* 0x0000004406004986 */ /* 0x0005e2000c10191a */
[----:B-1----:R-:W-:Y:S01]  /*16080*/  IMAD.WIDE R10, R15, 0x4, R198 ;  /* 0x000000040f0a7825 */ /* 0x002fe200078e02c6 */
[----:B------:R-:W-:Y:S01]  /*16090*/  ISETP.LT.AND P4, PT, R205, UR45, !P1 ;  /* 0x0000002dcd007c0c */ /* 0x000fe2000cf81270 */
[----:B------:R-:W1:Y:S01]  /*160a0*/  LDCU UR47, c[0x0][0x398] ;  /* 0x00007300ff2f77ac */ /* 0x000e620008000800 */
[----:B------:R3:W-:Y:S01]  /*160b0*/  @P6 STG.E desc[UR26][R8.64], R147 ;  /* 0x0000009308006986 */ /* 0x0007e2000c10191a */
[----:B----4-:R-:W-:Y:S01]  /*160c0*/  IMAD.WIDE R4, R15, 0x4, R200 ;  /* 0x000000040f047825 */ /* 0x010fe200078e02c8 */
[----:B------:R-:W-:Y:S01]  /*160d0*/  ISETP.LT.AND P1, PT, R204, UR61, !P1 ;  /* 0x0000003dcc007c0c */ /* 0x000fe2000cf21270 */
[----:B------:R-:W4:Y:S01]  /*160e0*/  LDCU UR60, c[0x0][0x39c] ;  /* 0x00007380ff3c77ac */ /* 0x000f220008000800 */
[----:B------:R-:W-:Y:S01]  /*160f0*/  ISETP.GE.AND P6, PT, R0, UR14, PT ;  /* 0x0000000e00007c0c */ /* 0x000fe2000bfc6270 */
[----:B------:R1:W-:Y:S01]  /*16100*/  @P2 STG.E desc[UR26][R10.64], R83 ;  /* 0x000000530a002986 */ /* 0x0003e2000c10191a */
[----:B------:R-:W-:Y:S01]  /*16110*/  VIADD R0, R202, 0x12 ;  /* 0x00000012ca007836 */ /* 0x000fe20000000000 */
[----:B------:R-:W4:Y:S01]  /*16120*/  LDCU UR16, c[0x0][0x398] ;  /* 0x00007300ff1077ac */ /* 0x000f220008000800 */
[----:B--2---:R-:W-:Y:S01]  /*16130*/  IMAD.WIDE R6, R13, 0x4, R2 ;  /* 0x000000040d067825 */ /* 0x004fe200078e0202 */
[----:B------:R-:W-:Y:S01]  /*16140*/  ISETP.LT.AND P2, PT, R203, UR20, !P6 ;  /* 0x00000014cb007c0c */ /* 0x000fe2000f741270 */
[----:B------:R2:W-:Y:S01]  /*16150*/  @P0 STG.E desc[UR26][R4.64], R19 ;  /* 0x0000001304000986 */ /* 0x0005e2000c10191a */
[----:B------:R-:W4:Y:S01]  /*16160*/  LDCU UR63, c[0x0][0x398] ;  /* 0x00007300ff3f77ac */ /* 0x000f220008000800 */
[----:B---3--:R-:W-:Y:S01]  /*16170*/  IMAD.WIDE R8, R13, 0x4, R196 ;  /* 0x000000040d087825 */ /* 0x008fe200078e02c4 */
[----:B------:R-:W-:Y:S01]  /*16180*/  ISETP.LT.AND P0, PT, R206, UR56, !P6 ;  /* 0x00000038ce007c0c */ /* 0x000fe2000f701270 */
[----:B------:R3:W-:Y:S01]  /*16190*/  @P5 STG.E desc[UR26][R6.64], R132 ;  /* 0x0000008406005986 */ /* 0x0007e2000c10191a */
[----:B------:R-:W-:Y:S01]  /*161a0*/  ISETP.LT.AND P5, PT, R205, UR41, !P6 ;  /* 0x00000029cd007c0c */ /* 0x000fe2000f7a1270 */
[C---:B------:R-:W-:Y:S01]  /*161b0*/  VIADD R15, R13.reuse, UR32 ;  /* 0x000000200d0f7c36 */ /* 0x040fe20008000000 */
[----:B------:R-:W4:Y:S01]  /*161c0*/  LDCU UR77, c[0x0][0x39c] ;  /* 0x00007380ff4d77ac */ /* 0x000f220008000800 */
[C---:B-1----:R-:W-:Y:S01]  /*161d0*/  IMAD.WIDE R10, R13.reuse, 0x4, R198 ;  /* 0x000000040d0a7825 */ /* 0x042fe200078e02c6 */
[----:B------:R1:W-:Y:S01]  /*161e0*/  @P3 STG.E desc[UR26][R8.64], R148 ;  /* 0x0000009408003986 */ /* 0x0003e2000c10191a */
[----:B------:R-:W-:Y:S01]  /*161f0*/  ISETP.GE.AND P3, PT, R0, UR76, PT ;  /* 0x0000004c00007c0c */ /* 0x000fe2000bf66270 */
[----:B------:R-:W4:Y:S01]  /*16200*/  LDCU UR28, c[0x0][0x398] ;  /* 0x00007300ff1c77ac */ /* 0x000f220008000800 */
[----:B--2---:R-:W-:Y:S01]  /*16210*/  IMAD.WIDE R4, R13, 0x4, R200 ;  /* 0x000000040d047825 */ /* 0x004fe200078e02c8 */
[----:B------:R-:W-:Y:S01]  /*16220*/  ISETP.LT.AND P6, PT, R204, UR59, !P6 ;  /* 0x0000003bcc007c0c */ /* 0x000fe2000f7c1270 */
[----:B------:R2:W-:Y:S01]  /*16230*/  @P4 STG.E desc[UR26][R10.64], R84 ;  /* 0x000000540a004986 */ /* 0x0005e2000c10191a */
[----:B------:R-:W-:Y:S01]  /*16240*/  ISETP.LT.AND P4, PT, R203, UR10, !P3 ;  /* 0x0000000acb007c0c */ /* 0x000fe2000df81270 */
[C---:B---3--:R-:W-:Y:S01]  /*16250*/  IMAD.WIDE R6, R15.reuse, 0x4, R2 ;  /* 0x000000040f067825 */ /* 0x048fe200078e0202 */
[C---:B------:R-:W-:Y:S01]  /*16260*/  IADD3 R13, PT, PT, R15.reuse, UR32, RZ ;  /* 0x000000200f0d7c10 */ /* 0x040fe2000fffe0ff */
[----:B------:R3:W-:Y:S01]  /*16270*/  @P1 STG.E desc[UR26][R4.64], R20 ;  /* 0x0000001404001986 */ /* 0x0007e2000c10191a */
[----:B------:R-:W-:Y:S01]  /*16280*/  ISETP.LT.AND P1, PT, R206, UR43, !P3 ;  /* 0x0000002bce007c0c */ /* 0x000fe2000df21270 */
[----:B------:R-:W-:Y:S01]  /*16290*/  VIADD R0, R202, 0x13 ;  /* 0x00000013ca007836 */ /* 0x000fe20000000000 */
[----:B------:R-:W4:Y:S01]  /*162a0*/  LDCU UR19, c[0x0][0x398] ;  /* 0x00007300ff1377ac */ /* 0x000f220008000800 */
[----:B-1----:R-:W-:Y:S01]  /*162b0*/  IMAD.WIDE R8, R15, 0x4, R196 ;  /* 0x000000040f087825 */ /* 0x002fe200078e02c4 */
[----:B------:R1:W-:Y:S01]  /*162c0*/  @P2 STG.E desc[UR26][R6.64], R133 ;  /* 0x0000008506002986 */ /* 0x0003e2000c10191a */
[----:B------:R-:W-:Y:S01]  /*162d0*/  ISETP.LT.AND P2, PT, R205, UR57, !P3 ;  /* 0x00000039cd007c0c */ /* 0x000fe2000df41270 */
[----:B------:R-:W4:Y:S01]  /*162e0*/  LDCU UR58, c[0x0][0x398] ;  /* 0x00007300ff3a77ac */ /* 0x000f220008000800 */
[C---:B--2---:R-:W-:Y:S01]  /*162f0*/  IMAD.WIDE R10, R15.reuse, 0x4, R198 ;  /* 0x000000040f0a7825 */ /* 0x044fe200078e02c6 */
[----:B------:R2:W-:Y:S01]  /*16300*/  @P0 STG.E desc[UR26][R8.64], R149 ;  /* 0x0000009508000986 */ /* 0x0005e2000c10191a */
[----:B------:R-:W-:Y:S01]  /*16310*/  ISETP.LT.AND P3, PT, R204, UR39, !P3 ;  /* 0x00000027cc007c0c */ /* 0x000fe2000df61270 */
[----:B------:R-:W4:Y:S01]  /*16320*/  LDCU UR45, c[0x0][0x398] ;  /* 0x00007300ff2d77ac */ /* 0x000f220008000800 */
[----:B---3--:R-:W-:Y:S01]  /*16330*/  IMAD.WIDE R4, R15, 0x4, R200 ;  /* 0x000000040f047825 */ /* 0x008fe200078e02c8 */
[----:B------:R-:W-:Y:S01]  /*16340*/  ISETP.GE.AND P0, PT, R0, UR4, PT ;  /* 0x0000000400007c0c */ /* 0x000fe2000bf06270 */
[----:B------:R3:W-:Y:S01]  /*16350*/  @P5 STG.E desc[UR26][R10.64], R85 ;  /* 0x000000550a005986 */ /* 0x0007e2000c10191a */
[----:B------:R-:W4:Y:S01]  /*16360*/  LDCU UR61, c[0x0][0x398] ;  /* 0x00007300ff3d77ac */ /* 0x000f220008000800 */
[----:B-1----:R-:W-:Y:S01]  /*16370*/  IMAD.WIDE R6, R13, 0x4, R2 ;  /* 0x000000040d067825 */ /* 0x002fe200078e0202 */
[----:B------:R-:W-:Y:S01]  /*16380*/  ISETP.LT.AND P5, PT, R203, UR52, !P0 ;  /* 0x00000034cb007c0c */ /* 0x000fe2000c7a1270 */
[----:B------:R1:W-:Y:S01]  /*16390*/  @P6 STG.E desc[UR26][R4.64], R21 ;  /* 0x0000001504006986 */ /* 0x0003e2000c10191a */
[----:B------:R-:W4:Y:S01]  /*163a0*/  LDCU UR14, c[0x0][0x398] ;  /* 0x00007300ff0e77ac */ /* 0x000f220008000800 */
[C---:B--2---:R-:W-:Y:S01]  /*163b0*/  IMAD.WIDE R8, R13.reuse, 0x4, R196 ;  /* 0x000000040d087825 */ /* 0x044fe200078e02c4 */
[----:B------:R-:W-:Y:S01]  /*163c0*/  ISETP.LT.AND P6, PT, R206, UR54, !P0 ;  /* 0x00000036ce007c0c */ /* 0x000fe2000c7c1270 */
[----:B------:R-:W2:Y:S02]  /*163d0*/  LDCU UR20, c[0x0][0x39c] ;  /* 0x00007380ff1477ac */ /* 0x000ea40008000800 */
[----:B------:R-:W-:Y:S01]  /*163e0*/  VIADD R0, R202, 0x14 ;  /* 0x00000014ca007836 */ /* 0x000fe20000000000 */
[----:B------:R4:W-:Y:S01]  /*163f0*/  @P4 STG.E desc[UR26][R6.64], R208 ;  /* 0x000000d006004986 */ /* 0x0009e2000c10191a */
[----:B---3--:R-:W-:Y:S01]  /*16400*/  IMAD.WIDE R10, R13, 0x4, R198 ;  /* 0x000000040d0a7825 */ /* 0x008fe200078e02c6 */
[----:B------:R-:W-:Y:S01]  /*16410*/  ISETP.LT.AND P4, PT, R205, UR55, !P0 ;  /* 0x00000037cd007c0c */ /* 0x000fe2000c781270 */
[----:B------:R-:W3:Y:S01]  /*16420*/  LDCU UR56, c[0x0][0x398] ;  /* 0x00007300ff3877ac */ /* 0x000ee20008000800 */
[----:B------:R2:W-:Y:S01]  /*16430*/  @P1 STG.E desc[UR26][R8.64], R150 ;  /* 0x0000009608001986 */ /* 0x0005e2000c10191a */
[C---:B------:R-:W-:Y:S01]  /*16440*/  VIADD R15, R13.reuse, UR32 ;  /* 0x000000200d0f7c36 */ /* 0x040fe20008000000 */
[----:B------:R-:W-:Y:S01]  /*16450*/  ISETP.GE.AND P1, PT, R0, UR74, PT ;  /* 0x0000004a00007c0c */ /* 0x000fe2000bf26270 */
[----:B-1----:R-:W-:Y:S01]  /*16460*/  IMAD.WIDE R4, R13, 0x4, R200 ;  /* 0x000000040d047825 */ /* 0x002fe200078e02c8 */
[----:B------:R-:W-:Y:S01]  /*16470*/  ISETP.LT.AND P0, PT, R204, UR24, !P0 ;  /* 0x00000018cc007c0c */ /* 0x000fe2000c701270 */
[----:B------:R1:W-:Y:S01]  /*16480*/  @P2 STG.E desc[UR26][R10.64], R86 ;  /* 0x000000560a002986 */ /* 0x0003e2000c10191a */
[----:B------:R-:W-:Y:S01]  /*16490*/  ISETP.LT.AND P2, PT, R203, UR18, !P1 ;  /* 0x00000012cb007c0c */ /* 0x000fe2000cf41270 */
[----:B------:R-:W3:Y:S01]  /*164a0*/  LDCU UR41, c[0x0][0x398] ;  /* 0x00007300ff2977ac */ /* 0x000ee20008000800 */
[C---:B----4-:R-:W-:Y:S01]  /*164b0*/  IMAD.WIDE R6, R15.reuse, 0x4, R2 ;  /* 0x000000040f067825 */ /* 0x050fe200078e0202 */
[----:B------:R4:W-:Y:S01]  /*164c0*/  @P3 STG.E desc[UR26][R4.64], R22 ;  /* 0x0000001604003986 */ /* 0x0009e2000c10191a */
[----:B------:R-:W-:Y:S01]  /*164d0*/  ISETP.LT.AND P3, PT, R206, UR34, !P1 ;  /* 0x00000022ce007c0c */ /* 0x000fe2000cf61270 */
[----:B------:R-:W3:Y:S01]  /*164e0*/  LDCU UR59, c[0x0][0x398] ;  /* 0x00007300ff3b77ac */ /* 0x000ee20008000800 */
[C---:B--2---:R-:W-:Y:S01]  /*164f0*/  IMAD.WIDE R8, R15.reuse, 0x4, R196 ;  /* 0x000000040f087825 */ /* 0x044fe200078e02c4 */
[C---:B------:R-:W-:Y:S01]  /*16500*/  IADD3 R13, PT, PT, R15.reuse, UR32, RZ ;  /* 0x000000200f0d7c10 */ /* 0x040fe2000fffe0ff */
[----:B------:R-:W2:Y:S02]  /*16510*/  LDCU UR52, c[0x0][0x39c] ;  /* 0x00007380ff3477ac */ /* 0x000ea40008000800 */
        /* <DEDUP_REMOVED lines=13> */
[----:B---3--:R-:W-:Y:S01]  /*165f0*/  IMAD.WIDE R6, R13, 0x4, R2 ;  /* 0x000000040d067825 */ /* 0x008fe200078e0202 */
[----:B------:R-:W-:Y:S01]  /*16600*/  ISETP.LT.AND P4, PT, R203, UR33, !P6 ;  /* 0x00000021cb007c0c */ /* 0x000fe2000f781270 */
[----:B------:R3:W-:Y:S01]  /*16610*/  @P0 STG.E desc[UR26][R4.64], R23 ;  /* 0x0000001704000986 */ /* 0x0007e2000c10191a */
[----:B------:R-:W4:Y:S01]  /*16620*/  LDCU UR57, c[0x0][0x398] ;  /* 0x00007300ff3977ac */ /* 0x000f220008000800 */
[----:B--2---:R-:W-:Y:S01]  /*16630*/  IMAD.WIDE R8, R13, 0x4, R196 ;  /* 0x000000040d087825 */ /* 0x004fe200078e02c4 */
        /* <DEDUP_REMOVED lines=9> */
[----:B---3--:R-:W-:Y:S01]  /*166d0*/  IMAD.WIDE R4, R13, 0x4, R200 ;  /* 0x000000040d047825 */ /* 0x008fe200078e02c8 */
[----:B------:R-:W-:Y:S01]  /*166e0*/  ISETP.LT.AND P6, PT, R204, UR53, !P6 ;  /* 0x00000035cc007c0c */ /* 0x000fe2000f7c1270 */
[----:B------:R3:W-:Y:S01]  /*166f0*/  @P5 STG.E desc[UR26][R10.64], R88 ;  /* 0x000000580a005986 */ /* 0x0007e2000c10191a */
[----:B------:R-:W-:Y:S01]  /*16700*/  ISETP.LT.AND P5, PT, R203, UR37, !P3 ;  /* 0x00000025cb007c0c */ /* 0x000fe2000dfa1270 */
[C---:B--2---:R-:W-:Y:S01]  /*16710*/  IMAD.WIDE R6, R15.reuse, 0x4, R2 ;  /* 0x000000040f067825 */ /* 0x044fe200078e0202 */
        /* <DEDUP_REMOVED lines=9> */
[C---:B---3--:R-:W-:Y:S01]  /*167b0*/  IMAD.WIDE R10, R15.reuse, 0x4, R198 ;  /* 0x000000040f0a7825 */ /* 0x048fe200078e02c6 */
[----:B------:R3:W-:Y:S01]  /*167c0*/  @P0 STG.E desc[UR26][R8.64], R153 ;  /* 0x0000009908000986 */ /* 0x0007e2000c10191a */
[----:B------:R-:W-:Y:S01]  /*167d0*/  ISETP.LT.AND P3, PT, R204, UR48, !P3 ;  /* 0x00000030cc007c0c */ /* 0x000fe2000df61270 */
[----:B------:R-:W4:Y:S01]  /*167e0*/  LDCU UR24, c[0x0][0x398] ;  /* 0x00007300ff1877ac */ /* 0x000f220008000800 */
[----:B--2---:R-:W-:Y:S01]  /*167f0*/  IMAD.WIDE R4, R15, 0x4, R200 ;  /* 0x000000040f047825 */ /* 0x004fe200078e02c8 */
[----:B------:R-:W-:Y:S01]  /*16800*/  ISETP.GE.AND P0, PT, R0, UR68, PT ;  /* 0x0000004400007c0c */ /* 0x000fe2000bf06270 */
[----:B------:R2:W-:Y:S01]  /*16810*/  @P2 STG.E desc[UR26][R10.64], R89 ;  /* 0x000000590a002986 */ /* 0x0005e2000c10191a */
[----:B------:R-:W4:Y:S01]  /*16820*/  LDCU UR18, c[0x0][0x39c] ;  /* 0x00007380ff1277ac */ /* 0x000f220008000800 */
[----:B-1----:R-:W-:Y:S01]  /*16830*/  IMAD.WIDE R6, R13, 0x4, R2 ;  /* 0x000000040d067825 */ /* 0x002fe200078e0202 */
[----:B------:R-:W-:Y:S01]  /*16840*/  ISETP.LT.AND P2, PT, R203, UR51, !P0 ;  /* 0x00000033cb007c0c */ /* 0x000fe2000c741270 */
[----:B------:R1:W-:Y:S01]  /*16850*/  @P6 STG.E desc[UR26][R4.64], R25 ;  /* 0x0000001904006986 */ /* 0x0003e2000c10191a */
[----:B------:R-:W4:Y:S01]  /*16860*/  LDCU UR74, c[0x0][0x398] ;  /* 0x00007300ff4a77ac */ /* 0x000f220008000800 */
[C---:B---3--:R-:W-:Y:S01]  /*16870*/  IMAD.WIDE R8, R13.reuse, 0x4, R196 ;  /* 0x000000040d087825 */ /* 0x048fe200078e02c4 */
[----:B------:R-:W-:Y:S01]  /*16880*/  ISETP.LT.AND P6, PT, R206, UR71, !P0 ;  /* 0x00000047ce007c0c */ /* 0x000fe2000c7c1270 */
[----:B------:R-:W3:Y:S02]  /*16890*/  LDCU UR34, c[0x0][0x398] ;  /* 0x00007300ff2277ac */ /* 0x000ee40008000800 */
[----:B------:R-:W-:Y:S01]  /*168a0*/  VIADD R0, R202, 0x18 ;  /* 0x00000018ca007836 */ /* 0x000fe20000000000 */
[----:B------:R4:W-:Y:S01]  /*168b0*/  @P5 STG.E desc[UR26][R6.64], R251 ;  /* 0x000000fb06005986 */ /* 0x0009e2000c10191a */
[----:B--2---:R-:W-:Y:S01]  /*168c0*/  IMAD.WIDE R10, R13, 0x4, R198 ;  /* 0x000000040d0a7825 */ /* 0x004fe200078e02c6 */
[----:B------:R-:W-:Y:S01]  /*168d0*/  ISETP.LT.AND P5, PT, R205, UR30, !P0 ;  /* 0x0000001ecd007c0c */ /* 0x000fe2000c7a1270 */
[----:B------:R-:W2:Y:S01]  /*168e0*/  LDCU UR50, c[0x0][0x398] ;  /* 0x00007300ff3277ac */ /* 0x000ea20008000800 */
[----:B------:R3:W-:Y:S01]  /*168f0*/  @P1 STG.E desc[UR26][R8.64], R154 ;  /* 0x0000009a08001986 */ /* 0x0007e2000c10191a */
[C---:B------:R-:W-:Y:S01]  /*16900*/  VIADD R15, R13.reuse, UR32 ;  /* 0x000000200d0f7c36 */ /* 0x040fe20008000000 */
[----:B------:R-:W-:Y:S01]  /*16910*/  ISETP.GE.AND P1, PT, R0, UR66, PT ;  /* 0x0000004200007c0c */ /* 0x000fe2000bf26270 */
[----:B-1----:R-:W-:Y:S01]  /*16920*/  IMAD.WIDE R4, R13, 0x4, R200 ;  /* 0x000000040d047825 */ /* 0x002fe200078e02c8 */
[----:B------:R-:W-:Y:S01]  /*16930*/  ISETP.LT.AND P0, PT, R204, UR8, !P0 ;  /* 0x00000008cc007c0c */ /* 0x000fe2000c701270 */
[----:B------:R1:W-:Y:S01]  /*16940*/  @P4 STG.E desc[UR26][R10.64], R90 ;  /* 0x0000005a0a004986 */ /* 0x0003e2000c10191a */
[----:B------:R-:W-:Y:S01]  /*16950*/  ISETP.LT.AND P4, PT, R203, UR46, !P1 ;  /* 0x0000002ecb007c0c */ /* 0x000fe2000cf81270 */
[----:B------:R-:W2:Y:S01]  /*16960*/  LDCU UR42, c[0x0][0x398] ;  /* 0x00007300ff2a77ac */ /* 0x000ea20008000800 */
[C---:B----4-:R-:W-:Y:S01]  /*16970*/  IMAD.WIDE R6, R15.reuse, 0x4, R2 ;  /* 0x000000040f067825 */ /* 0x050fe200078e0202 */
[----:B------:R4:W-:Y:S01]  /*16980*/  @P3 STG.E desc[UR26][R4.64], R26 ;  /* 0x0000001a04003986 */ /* 0x0009e2000c10191a */
[----:B------:R-:W-:Y:S01]  /*16990*/  ISETP.LT.AND P3, PT, R206, UR69, !P1 ;  /* 0x00000045ce007c0c */ /* 0x000fe2000cf61270 */
[----:B------:R-:W2:Y:S01]  /*169a0*/  LDCU UR72, c[0x0][0x398] ;  /* 0x00007300ff4877ac */ /* 0x000ea20008000800 */
[C---:B---3--:R-:W-:Y:S01]  /*169b0*/  IMAD.WIDE R8, R15.reuse, 0x4, R196 ;  /* 0x000000040f087825 */ /* 0x048fe200078e02c4 */
[C---:B------:R-:W-:Y:S01]  /*169c0*/  IADD3 R13, PT, PT, R15.reuse, UR32, RZ ;  /* 0x000000200f0d7c10 */ /* 0x040fe2000fffe0ff */
[----:B------:R-:W3:Y:S02]  /*169d0*/  LDCU UR33, c[0x0][0x39c] ;  /* 0x00007380ff2177ac */ /* 0x000ee40008000800 */
[----:B------:R-:W-:Y:S01]  /*169e0*/  VIADD R0, R202, 0x19 ;  /* 0x00000019ca007836 */ /* 0x000fe20000000000 */
[----:B------:R2:W-:Y:S01]  /*169f0*/  @P2 STG.E desc[UR26][R6.64], R250 ;  /* 0x000000fa06002986 */ /* 0x0005e2000c10191a */
[----:B-1----:R-:W-:Y:S01]  /*16a00*/  IMAD.WIDE R10, R15, 0x4, R198 ;  /* 0x000000040f0a7825 */ /* 0x002fe200078e02c6 */
[----:B------:R-:W-:Y:S01]  /*16a10*/  ISETP.LT.AND P2, PT, R205, UR49, !P1 ;  /* 0x00000031cd007c0c */ /* 0x000fe2000cf41270 */
[----:B------:R-:W1:Y:S01]  /*16a20*/  LDCU UR75, c[0x0][0x398] ;  /* 0x00007300ff4b77ac */ /* 0x000e620008000800 */
[----:B------:R3:W-:Y:S01]  /*16a30*/  @P6 STG.E desc[UR26][R8.64], R155 ;  /* 0x0000009b08006986 */ /* 0x0007e2000c10191a */
[----:B------:R-:W-:Y:S01]  /*16a40*/  ISETP.LT.AND P1, PT, R204, UR36, !P1 ;  /* 0x00000024cc007c0c */ /* 0x000fe2000cf21270 */
[----:B----4-:R-:W-:Y:S01]  /*16a50*/  IMAD.WIDE R4, R15, 0x4, R200 ;  /* 0x000000040f047825 */ /* 0x010fe200078e02c8 */
[----:B------:R-:W-:Y:S01]  /*16a60*/  ISETP.GE.AND P6, PT, R0, UR64, PT ;  /* 0x0000004000007c0c */ /* 0x000fe2000bfc6270 */
[----:B------:R4:W-:Y:S01]  /*16a70*/  @P5 STG.E desc[UR26][R10.64], R91 ;  /* 0x0000005b0a005986 */ /* 0x0009e2000c10191a */
[----:B------:R-:W1:Y:S01]  /*16a80*/  LDCU UR22, c[0x0][0x398] ;  /* 0x00007300ff1677ac */ /* 0x000e620008000800 */
[----:B------:R-:W-:-:S02]  /*16a90*/  VIADD R0, R202, 0x1a ;  /* 0x0000001aca007836 */ /* 0x000fc40000000000 */
[----:B--2---:R-:W-:Y:S01]  /*16aa0*/  IMAD.WIDE R6, R13, 0x4, R2 ;  /* 0x000000040d067825 */ /* 0x004fe200078e0202 */
[----:B------:R-:W-:Y:S01]  /*16ab0*/  ISETP.LT.AND P5, PT, R203, UR38, !P6 ;  /* 0x00000026cb007c0c */ /* 0x000fe2000f7a1270 */
[----:B------:R-:W2:Y:S02]  /*16ac0*/  LDCU UR53, c[0x0][0x398] ;  /* 0x00007300ff3577ac */ /* 0x000ea40008000800 */
[C---:B---3--:R-:W-:Y:S01]  /*16ad0*/  IMAD.WIDE R8, R13.reuse, 0x4, R196 ;  /* 0x000000040d087825 */ /* 0x048fe200078e02c4 */
[----:B------:R3:W-:Y:S01]  /*16ae0*/  @P0 STG.E desc[UR26][R4.64], R27 ;  /* 0x0000001b04000986 */ /* 0x0007e2000c10191a */
[----:B------:R-:W-:Y:S01]  /*16af0*/  ISETP.LT.AND P0, PT, R206, UR67, !P6 ;  /* 0x00000043ce007c0c */ /* 0x000fe2000f701270 */
[----:B------:R-:W1:Y:S01]  /*16b00*/  LDCU UR70, c[0x0][0x398] ;  /* 0x00007300ff4677ac */ /* 0x000e620008000800 */
[C---:B----4-:R-:W-:Y:S01]  /*16b10*/  IMAD.WIDE R10, R13.reuse, 0x4, R198 ;  /* 0x000000040d0a7825 */ /* 0x050fe200078e02c6 */
[----:B------:R4:W-:Y:S01]  /*16b20*/  @P4 STG.E desc[UR26][R6.64], R249 ;  /* 0x000000f906004986 */ /* 0x0009e2000c10191a */
[----:B------:R-:W1:Y:S02]  /*16b30*/  LDCU UR37, c[0x0][0x39c] ;  /* 0x00007380ff2577ac */ /* 0x000e640008000800 */
[C---:B------:R-:W-:Y:S01]  /*16b40*/  VIADD R15, R13.reuse, UR32 ;  /* 0x000000200d0f7c36 */ /* 0x040fe20008000000 */
[----:B------:R2:W-:Y:S01]  /*16b50*/  @P3 STG.E desc[UR26][R8.64], R156 ;  /* 0x0000009c08003986 */ /* 0x0005e2000c10191a */
[----:B------:R-:W-:Y:S01]  /*16b60*/  ISETP.GE.AND P3, PT, R0, UR62, PT ;  /* 0x0000003e00007c0c */ /* 0x000fe2000bf66270 */
[----:B------:R-:W1:Y:S01]  /*16b70*/  LDCU UR73, c[0x0][0x398] ;  /* 0x00007300ff4977ac */ /* 0x000e620008000800 */
[----:B---3--:R-:W-:Y:S01]  /*16b80*/  IMAD.WIDE R4, R13, 0x4, R200 ;  /* 0x000000040d047825 */ /* 0x008fe200078e02c8 */
[----:B------:R-:W-:Y:S01]  /*16b90*/  ISETP.LT.AND P4, PT, R205, UR44, !P6 ;  /* 0x0000002ccd007c0c */ /* 0x000fe2000f781270 */
[----:B------:R3:W-:Y:S01]  /*16ba0*/  @P2 STG.E desc[UR26][R10.64], R92 ;  /* 0x0000005c0a002986 */ /* 0x0007e2000c10191a */
[----:B------:R-:W-:Y:S01]  /*16bb0*/  ISETP.LT.AND P6, PT, R204, UR12, !P6 ;  /* 0x0000000ccc007c0c */ /* 0x000fe2000f7c1270 */
[----:B----4-:R-:W-:Y:S01]  /*16bc0*/  IMAD.WIDE R6, R15, 0x4, R2 ;  /* 0x000000040f067825 */ /* 0x010fe200078e0202 */
[----:B------:R-:W-:Y:S01]  /*16bd0*/  ISETP.LT.AND P2, PT, R203, UR6, !P3 ;  /* 0x00000006cb007c0c */ /* 0x000fe2000df41270 */
[----:B------:R4:W-:Y:S01]  /*16be0*/  @P1 STG.E desc[UR26][R4.64], R28 ;  /* 0x0000001c04001986 */ /* 0x0009e2000c10191a */
[----:B------:R-:W-:Y:S01]  /*16bf0*/  ISETP.LT.AND P1, PT, R206, UR65, !P3 ;  /* 0x00000041ce007c0c */ /* 0x000fe2000df21270 */
[C---:B--2---:R-:W-:Y:S01]  /*16c00*/  IMAD.WIDE R8, R15.reuse, 0x4, R196 ;  /* 0x000000040f087825 */ /* 0x044fe200078e02c4 */
[----:B------:R-:W-:Y:S01]  /*16c10*/  IADD3 R13, PT, PT, R15, UR32, RZ ;  /* 0x000000200f0d7c10 */ /* 0x000fe2000fffe0ff */
[----:B------:R2:W-:Y:S01]  /*16c20*/  @P5 STG.E desc[UR26][R6.64], R248 ;  /* 0x000000f806005986 */ /* 0x0005e2000c10191a */
[----:B------:R-:W1:Y:S01]  /*16c30*/  LDCU UR40, c[0x0][0x398] ;  /* 0x00007300ff2877ac */ /* 0x000e620008000800 */
[----:B------:R-:W-:Y:S01]  /*16c40*/  VIADD R0, R202, 0x1b ;  /* 0x0000001bca007836 */ /* 0x000fe20000000000 */
[----:B------:R-:W-:Y:S01]  /*16c50*/  ISETP.LT.AND P5, PT, R205, UR35, !P3 ;  /* 0x00000023cd007c0c */ /* 0x000fe2000dfa1270 */
[C---:B---3--:R-:W-:Y:S01]  /*16c60*/  IMAD.WIDE R10, R15.reuse, 0x4, R198 ;  /* 0x000000040f0a7825 */ /* 0x048fe200078e02c6 */
[----:B------:R-:W-:Y:S01]  /*16c70*/  ISETP.LT.AND P3, PT, R204, UR47, !P3 ;  /* 0x0000002fcc007c0c */ /* 0x000fe2000df61270 */
[----:B------:R3:W-:Y:S01]  /*16c80*/  @P0 STG.E desc[UR26][R8.64], R157 ;  /* 0x0000009d08000986 */ /* 0x0007e2000c10191a */
[----:B------:R-:W-:Y:S01]  /*16c90*/  ISETP.GE.AND P0, PT, R0, UR60, PT ;  /* 0x0000003c00007c0c */ /* 0x000fe2000bf06270 */
[----:B----4-:R-:W-:Y:S01]  /*16ca0*/  IMAD.WIDE R4, R15, 0x4, R200 ;  /* 0x000000040f047825 */ /* 0x010fe200078e02c8 */
[----:B------:R-:W4:Y:S03]  /*16cb0*/  LDCU UR48, c[0x0][0x398] ;  /* 0x00007300ff3077ac */ /* 0x000f260008000800 */
[----:B--2---:R-:W-:Y:S01]  /*16cc0*/  IMAD.WIDE R6, R13, 0x4, R2 ;  /* 0x000000040d067825 */ /* 0x004fe200078e0202 */
[----:B------:R2:W-:Y:S01]  /*16cd0*/  @P4 STG.E desc[UR26][R10.64], R93 ;  /* 0x0000005d0a004986 */ /* 0x0005e2000c10191a */
[----:B------:R-:W-:Y:S01]  /*16ce0*/  ISETP.LT.AND P4, PT, R203, UR16, !P0 ;  /* 0x00000010cb007c0c */ /* 0x000fe2000c781270 */
[----:B------:R-:W1:Y:S01]  /*16cf0*/  LDCU UR68, c[0x0][0x398] ;  /* 0x00007300ff4477ac */ /* 0x000e620008000800 */
[----:B------:R-:W-:-:S02]  /*16d00*/  VIADD R0, R202, 0x1c ;  /* 0x0000001cca007836 */ /* 0x000fc40000000000 */
[C---:B---3--:R-:W-:Y:S01]  /*16d10*/  IMAD.WIDE R8, R13.reuse, 0x4, R196 ;  /* 0x000000040d087825 */ /* 0x048fe200078e02c4 */
[----:B------:R3:W-:Y:S01]  /*16d20*/  @P6 STG.E desc[UR26][R4.64], R29 ;  /* 0x0000001d04006986 */ /* 0x0007e2000c10191a */
[----:B------:R-:W-:Y:S01]  /*16d30*/  ISETP.LT.AND P6, PT, R206, UR63, !P0 ;  /* 0x0000003fce007c0c */ /* 0x000fe2000c7c1270 */
[----:B------:R-:W1:Y:S02]  /*16d40*/  LDCU UR51, c[0x0][0x39c] ;  /* 0x00007380ff3377ac */ /* 0x000e640008000800 */
[----:B------:R4:W-:Y:S01]  /*16d50*/  @P2 STG.E desc[UR26][R6.64], R247 ;  /* 0x000000f706002986 */ /* 0x0009e2000c10191a */
[C---:B--2---:R-:W-:Y:S01]  /*16d60*/  IMAD.WIDE R10, R13.reuse, 0x4, R198 ;  /* 0x000000040d0a7825 */ /* 0x044fe200078e02c6 */
[----:B------:R-:W2:Y:S02]  /*16d70*/  LDCU UR71, c[0x0][0x398] ;  /* 0x00007300ff4777ac */ /* 0x000ea40008000800 */
[----:B------:R1:W-:Y:S01]  /*16d80*/  @P1 STG.E desc[UR26][R8.64], R158 ;  /* 0x0000009e08001986 */ /* 0x0003e2000c10191a */
[----:B------:R-:W-:Y:S01]  /*16d90*/  ISETP.GE.AND P1, PT, R0, UR77, PT ;  /* 0x0000004d00007c0c */ /* 0x000fe2000bf26270 */
[C---:B------:R-:W-:Y:S01]  /*16da0*/  VIADD R15, R13.reuse, UR32 ;  /* 0x000000200d0f7c36 */ /* 0x040fe20008000000 */
[----:B------:R-:W2:Y:S01]  /*16db0*/  LDCU UR30, c[0x0][0x398] ;  /* 0x00007300ff1e77ac */ /* 0x000ea20008000800 */
[----:B---3--:R-:W-:Y:S01]  /*16dc0*/  IMAD.WIDE R4, R13, 0x4, R200 ;  /* 0x000000040d047825 */ /* 0x008fe200078e02c8 */
[----:B------:R-:W-:Y:S01]  /*16dd0*/  ISETP.LT.AND P2, PT, R205, UR28, !P0 ;  /* 0x0000001ccd007c0c */ /* 0x000fe2000c741270 */
[----:B------:R-:W-:Y:S01]  /*16de0*/  @P5 STG.E desc[UR26][R10.64], R94 ;  /* 0x0000005e0a005986 */ /* 0x000fe2000c10191a */
[----:B------:R-:W-:Y:S01]  /*16df0*/  ISETP.LT.AND P0, PT, R204, UR19, !P0 ;  /* 0x00000013cc007c0c */ /* 0x000fe2000c701270 */
[----:B----4-:R-:W-:Y:S01]  /*16e00*/  IMAD.WIDE R6, R15, 0x4, R2 ;  /* 0x000000040f067825 */ /* 0x010fe200078e0202 */
[----:B------:R-:W-:Y:S01]  /*16e10*/  ISETP.LT.AND P5, PT, R203, UR58, !P1 ;  /* 0x0000003acb007c0c */ /* 0x000fe2000cfa1270 */
[----:B------:R3:W-:Y:S01]  /*16e20*/  @P3 STG.E desc[UR26][R4.64], R30 ;  /* 0x0000001e04003986 */ /* 0x0007e2000c10191a */
[----:B------:R-:W-:Y:S01]  /*16e30*/  ISETP.LT.AND P3, PT, R206, UR45, !P1 ;  /* 0x0000002dce007c0c */ /* 0x000fe2000cf61270 */
[C---:B------:R-:W-:Y:S01]  /*16e40*/  IMAD.WIDE R12, R15.reuse, 0x4, R196 ;  /* 0x000000040f0c7825 */ /* 0x040fe200078e02c4 */
[----:B------:R-:W-:Y:S01]  /*16e50*/  IADD3 R17, PT, PT, R15, UR32, RZ ;  /* 0x000000200f117c10 */ /* 0x000fe2000fffe0ff */
[----:B------:R4:W-:Y:S01]  /*16e60*/  @P4 STG.E desc[UR26][R6.64], R246 ;  /* 0x000000f606004986 */ /* 0x0009e2000c10191a */
[----:B------:R-:W2:Y:S01]  /*16e70*/  LDCU UR8, c[0x0][0x398] ;  /* 0x00007300ff0877ac */ /* 0x000ea20008000800 */
[----:B------:R-:W-:Y:S01]  /*16e80*/  VIADD R0, R202, 0x1d ;  /* 0x0000001dca007836 */ /* 0x000fe20000000000 */
[----:B------:R-:W-:Y:S01]  /*16e90*/  ISETP.LT.AND P4, PT, R205, UR61, !P1 ;  /* 0x0000003dcd007c0c */ /* 0x000fe2000cf81270 */
[C---:B-1----:R-:W-:Y:S01]  /*16ea0*/  IMAD.WIDE R8, R15.reuse, 0x4, R198 ;  /* 0x000000040f087825 */ /* 0x042fe200078e02c6 */
[----:B------:R1:W-:Y:S01]  /*16eb0*/  @P6 STG.E desc[UR26][R12.64], R159 ;  /* 0x0000009f0c006986 */ /* 0x0003e2000c10191a */
[----:B------:R-:W-:Y:S01]  /*16ec0*/  ISETP.LT.AND P6, PT, R204, UR14, !P1 ;  /* 0x0000000ecc007c0c */ /* 0x000fe2000cfc1270 */
[----:B------:R-:W2:Y:S01]  /*16ed0*/  LDCU UR66, c[0x0][0x398] ;  /* 0x00007300ff4277ac */ /* 0x000ea20008000800 */
[----:B---3--:R-:W-:Y:S01]  /*16ee0*/  IMAD.WIDE R4, R15, 0x4, R200 ;  /* 0x000000040f047825 */ /* 0x008fe200078e02c8 */
[----:B------:R-:W-:Y:S01]  /*16ef0*/  ISETP.GE.AND P1, PT, R0, UR20, PT ;  /* 0x0000001400007c0c */ /* 0x000fe2000bf26270 */
[----:B------:R-:W3:Y:S02]  /*16f00*/  LDCU UR46, c[0x0][0x39c] ;  /* 0x00007380ff2e77ac */ /* 0x000ee40008000800 */
[C---:B------:R-:W-:Y:S01]  /*16f10*/  IMAD.WIDE R10, R17.reuse, 0x4, R2 ;  /* 0x00000004110a7825 */ /* 0x040fe200078e0202 */
[----:B------:R2:W-:Y:S01]  /*16f20*/  @P2 STG.E desc[UR26][R8.64], R95 ;  /* 0x0000005f08002986 */ /* 0x0005e2000c10191a */
[----:B------:R-:W3:Y:S02]  /*16f30*/  LDCU UR69, c[0x0][0x398] ;  /* 0x00007300ff4577ac */ /* 0x000ee40008000800 */
[----:B----4-:R-:W-:Y:S01]  /*16f40*/  IMAD.WIDE R6, R17, 0x4, R196 ;  /* 0x0000000411067825 */ /* 0x010fe200078e02c4 */
[----:B------:R4:W-:Y:S01]  /*16f50*/  @P0 STG.E desc[UR26][R4.64], R31 ;  /* 0x0000001f04000986 */ /* 0x0009e2000c10191a */
[----:B------:R-:W-:Y:S01]  /*16f60*/  ISETP.LT.AND P2, PT, R203, UR56, !P1 ;  /* 0x00000038cb007c0c */ /* 0x000fe2000cf41270 */
[----:B------:R-:W3:Y:S02]  /*16f70*/  LDCU UR49, c[0x0][0x398] ;  /* 0x00007300ff3177ac */ /* 0x000ee40008000800 */
[----:B------:R-:W-:Y:S01]  /*16f80*/  @P5 STG.E desc[UR26][R10.64], R245 ;  /* 0x000000f50a005986 */ /* 0x000fe2000c10191a */
[----:B------:R-:W-:Y:S01]  /*16f90*/  ISETP.LT.AND P5, PT, R206, UR41, !P1 ;  /* 0x00000029ce007c0c */ /* 0x000fe2000cfa1270 */
[----:B-1----:R-:W-:Y:S01]  /*16fa0*/  IMAD.WIDE R12, R17, 0x4, R198 ;  /* 0x00000004110c7825 */ /* 0x002fe200078e02c6 */
[----:B------:R-:W1:Y:S01]  /*16fb0*/  LDCU UR36, c[0x0][0x398] ;  /* 0x00007300ff2477ac */ /* 0x000e620008000800 */
[----:B------:R3:W-:Y:S01]  /*16fc0*/  @P3 STG.E desc[UR26][R6.64], R160 ;  /* 0x000000a006003986 */ /* 0x0007e2000c10191a */
[----:B------:R-:W-:Y:S01]  /*16fd0*/  ISETP.LT.AND P3, PT, R205, UR59, !P1 ;  /* 0x0000003bcd007c0c */ /* 0x000fe2000cf61270 */
[C---:B--2---:R-:W-:Y:S01]  /*16fe0*/  VIADD R8, R202.reuse, 0x1f ;  /* 0x0000001fca087836 */ /* 0x044fe20000000000 */
[----:B------:R-:W2:Y:S01]  /*16ff0*/  LDCU UR64, c[0x0][0x398] ;  /* 0x00007300ff4077ac */ /* 0x000ea20008000800 */
[C---:B----4-:R-:W-:Y:S01]  /*17000*/  IMAD.WIDE R4, R17.reuse, 0x4, R200 ;  /* 0x0000000411047825 */ /* 0x050fe200078e02c8 */
[----:B------:R-:W-:Y:S01]  /*17010*/  IADD3 R17, PT, PT, R17, UR32, RZ ;  /* 0x0000002011117c10 */ /* 0x000fe2000fffe0ff */
[----:B------:R-:W-:Y:S01]  /*17020*/  @P4 STG.E desc[UR26][R12.64], R96 ;  /* 0x000000600c004986 */ /* 0x000fe2000c10191a */
[----:B------:R-:W4:Y:S01]  /*17030*/  LDCU UR38, c[0x0][0x39c] ;  /* 0x00007380ff2677ac */ /* 0x000f220008000800 */
[----:B------:R-:W-:Y:S01]  /*17040*/  VIADD R0, R202, 0x1e ;  /* 0x0000001eca007836 */ /* 0x000fe20000000000 */
[----:B------:R-:W-:Y:S01]  /*17050*/  ISETP.GE.AND P4, PT, R8, UR52, PT ;  /* 0x0000003408007c0c */ /* 0x000fe2000bf86270 */
[C---:B------:R-:W-:Y:S01]  /*17060*/  IMAD.WIDE R8, R17.reuse, 0x4, R196 ;  /* 0x0000000411087825 */ /* 0x040fe200078e02c4 */
[----:B------:R-:W1:Y:S03]  /*17070*/  LDCU UR67, c[0x0][0x398] ;  /* 0x00007300ff4377ac */ /* 0x000e660008000800 */
[C---:B---3--:R-:W-:Y:S01]  /*17080*/  IMAD.WIDE R6, R17.reuse, 0x4, R2 ;  /* 0x0000000411067825 */ /* 0x048fe200078e0202 */
[----:B------:R-:W-:Y:S01]  /*17090*/  ISETP.GE.AND P0, PT, R0, UR10, PT ;  /* 0x0000000a00007c0c */ /* 0x000fe2000bf06270 */
[----:B------:R3:W-:Y:S01]  /*170a0*/  @P6 STG.E desc[UR26][R4.64], R32 ;  /* 0x0000002004006986 */ /* 0x0007e2000c10191a */
[----:B------:R-:W-:Y:S01]  /*170b0*/  ISETP.LT.AND P1, PT, R204, UR76, !P1 ;  /* 0x0000004ccc007c0c */ /* 0x000fe2000cf21270 */
[----:B------:R-:W-:Y:S01]  /*170c0*/  IMAD.WIDE R10, R17, 0x4, R198 ;  /* 0x00000004110a7825 */ /* 0x000fe200078e02c6 */
[----:B------:R-:W1:Y:S01]  /*170d0*/  LDCU UR44, c[0x0][0x398] ;  /* 0x00007300ff2c77ac */ /* 0x000e620008000800 */
[----:B------:R1:W-:Y:S01]  /*170e0*/  @P2 STG.E desc[UR26][R6.64], R244 ;  /* 0x000000f406002986 */ /* 0x0003e2000c10191a */
[----:B------:R-:W-:Y:S01]  /*170f0*/  ISETP.LT.AND P2, PT, R203, UR43, !P0 ;  /* 0x0000002bcb007c0c */ /* 0x000fe2000c741270 */
[----:B------:R-:W-:Y:S01]  /*17100*/  VIADD R0, R202, 0x20 ;  /* 0x00000020ca007836 */ /* 0x000fe20000000000 */
[----:B------:R-:W2:Y:S01]  /*17110*/  LDCU UR12, c[0x0][0x398] ;  /* 0x00007300ff0c77ac */ /* 0x000ea20008000800 */
[----:B------:R1:W-:Y:S01]  /*17120*/  @P5 STG.E desc[UR26][R8.64], R161 ;  /* 0x000000a108005986 */ /* 0x0003e2000c10191a */
[----:B------:R-:W-:Y:S01]  /*17130*/  ISETP.LT.AND P5, PT, R206, UR57, !P0 ;  /* 0x00000039ce007c0c */ /* 0x000fe2000c7a1270 */
[----:B------:R-:W2:Y:S02]  /*17140*/  LDCU UR62, c[0x0][0x398] ;  /* 0x00007300ff3e77ac */ /* 0x000ea40008000800 */
[----:B------:R2:W-:Y:S01]  /*17150*/  @P3 STG.E desc[UR26][R10.64], R97 ;  /* 0x000000610a003986 */ /* 0x0005e2000c10191a */
[----:B------:R-:W-:Y:S01]  /*17160*/  ISETP.LT.AND P3, PT, R205, UR39, !P0 ;  /* 0x00000027cd007c0c */ /* 0x000fe2000c761270 */
[C---:B---3--:R-:W-:Y:S01]  /*17170*/  IMAD.WIDE R4, R17.reuse, 0x4, R200 ;  /* 0x0000000411047825 */ /* 0x048fe200078e02c8 */
[----:B------:R-:W-:Y:S01]  /*17180*/  ISETP.GE.AND P6, PT, R0, UR18, PT ;  /* 0x0000001200007c0c */ /* 0x000fe2000bfc6270 */
[----:B------:R-:W3:Y:S02]  /*17190*/  LDCU UR6, c[0x0][0x39c] ;  /* 0x00007380ff0677ac */ /* 0x000ee40008000800 */
[----:B------:R-:W-:Y:S01]  /*171a0*/  VIADD R17, R17, UR32 ;  /* 0x0000002011117c36 */ /* 0x000fe20008000000 */
[----:B------:R3:W-:Y:S01]  /*171b0*/  @P1 STG.E desc[UR26][R4.64], R33 ;  /* 0x0000002104001986 */ /* 0x0007e2000c10191a */
[----:B------:R-:W-:Y:S01]  /*171c0*/  VIADD R0, R202, 0x21 ;  /* 0x00000021ca007836 */ /* 0x000fe20000000000 */
[----:B------:R-:W4:Y:S01]  /*171d0*/  LDCU UR65, c[0x0][0x398] ;  /* 0x00007300ff4177ac */ /* 0x000f220008000800 */
[C---:B-1----:R-:W-:Y:S01]  /*171e0*/  IMAD.WIDE R6, R17.reuse, 0x4, R2 ;  /* 0x0000000411067825 */ /* 0x042fe200078e0202 */
[----:B------:R-:W1:Y:S03]  /*171f0*/  LDCU UR35, c[0x0][0x398] ;  /* 0x00007300ff2377ac */ /* 0x000e660008000800 */
[C---:B------:R-:W-:Y:S01]  /*17200*/  IMAD.WIDE R8, R17.reuse, 0x4, R196 ;  /* 0x0000000411087825 */ /* 0x040fe200078e02c4 */
[----:B------:R1:W-:Y:S01]  /*17210*/  @P2 STG.E desc[UR26][R6.64], R243 ;  /* 0x000000f306002986 */ /* 0x0003e2000c10191a */
[----:B------:R-:W4:Y:S02]  /*17220*/  LDCU UR47, c[0x0][0x398] ;  /* 0x00007300ff2f77ac */ /* 0x000f240008000800 */
[----:B--2---:R-:W-:Y:S01]  /*17230*/  IMAD.WIDE R10, R17, 0x4, R198 ;  /* 0x00000004110a7825 */ /* 0x004fe200078e02c6 */
[----:B------:R-:W-:Y:S01]  /*17240*/  ISETP.LT.AND P1, PT, R204, UR4, !P0 ;  /* 0x00000004cc007c0c */ /* 0x000fe2000c721270 */
[----:B------:R2:W-:Y:S01]  /*17250*/  @P5 STG.E desc[UR26][R8.64], R162 ;  /* 0x000000a208005986 */ /* 0x0005e2000c10191a */
[----:B------:R-:W-:Y:S01]  /*17260*/  ISETP.LT.AND P5, PT, R203, UR54, !P4 ;  /* 0x00000036cb007c0c */ /* 0x000fe2000e7a1270 */
[----:B---3--:R-:W-:Y:S01]  /*17270*/  IMAD.WIDE R4, R17, 0x4, R200 ;  /* 0x0000000411047825 */ /* 0x008fe200078e02c8 */
[----:B------:R-:W-:Y:S01]  /*17280*/  ISETP.LT.AND P2, PT, R205, UR24, !P4 ;  /* 0x00000018cd007c0c */ /* 0x000fe2000e741270 */
[----:B------:R3:W-:Y:S01]  /*17290*/  @P3 STG.E desc[UR26][R10.64], R98 ;  /* 0x000000620a003986 */ /* 0x0007e2000c10191a */
[----:B------:R-:W-:Y:S01]  /*172a0*/  ISETP.LT.AND P3, PT, R206, UR55, !P4 ;  /* 0x00000037ce007c0c */ /* 0x000fe2000e761270 */
[----:B------:R-:W-:Y:S01]  /*172b0*/  VIADD R17, R17, UR32 ;  /* 0x0000002011117c36 */ /* 0x000fe20008000000 */
[----:B------:R-:W-:Y:S01]  /*172c0*/  ISETP.GE.AND P0, PT, R0, UR33, PT ;  /* 0x0000002100007c0c */ /* 0x000fe2000bf06270 */
[----:B------:R-:W4:Y:S02]  /*172d0*/  LDCU UR60, c[0x0][0x398] ;  /* 0x00007300ff3c77ac */ /* 0x000f240008000800 */
[----:B-1----:R-:W-:-:S02]  /*172e0*/  IMAD.WIDE R6, R17, 0x4, R2 ;  /* 0x0000000411067825 */ /* 0x002fc400078e0202 */
[----:B------:R1:W-:Y:S01]  /*172f0*/  @P1 STG.E desc[UR26][R4.64], R34 ;  /* 0x0000002204001986 */ /* 0x0003e2000c10191a */
[----:B------:R-:W4:Y:S01]  /*17300*/  LDCU UR16, c[0x0][0x39c] ;  /* 0x00007380ff1077ac */ /* 0x000f220008000800 */
[C---:B--2---:R-:W-:Y:S01]  /*17310*/  IMAD.WIDE R8, R17.reuse, 0x4, R196 ;  /* 0x0000000411087825 */ /* 0x044fe200078e02c4 */
[----:B------:R-:W-:Y:S01]  /*17320*/  ISETP.LT.AND P4, PT, R204, UR74, !P4 ;  /* 0x0000004acc007c0c */ /* 0x000fe2000e781270 */
[----:B------:R-:W2:Y:S02]  /*17330*/  LDCU UR63, c[0x0][0x398] ;  /* 0x00007300ff3f77ac */ /* 0x000ea40008000800 */
[----:B---3--:R-:W-:Y:S01]  /*17340*/  IMAD.WIDE R10, R17, 0x4, R198 ;  /* 0x00000004110a7825 */ /* 0x008fe200078e02c6 */
[----:B------:R3:W-:Y:S01]  /*17350*/  @P5 STG.E desc[UR26][R6.64], R242 ;  /* 0x000000f206005986 */ /* 0x0007e2000c10191a */
[----:B------:R-:W-:Y:S01]  /*17360*/  ISETP.LT.AND P5, PT, R203, UR34, !P6 ;  /* 0x00000022cb007c0c */ /* 0x000fe2000f7a1270 */
[----:B------:R-:W2:Y:S02]  /*17370*/  LDCU UR28, c[0x0][0x398] ;  /* 0x00007300ff1c77ac */ /* 0x000ea40008000800 */
[----:B------:R4:W-:Y:S01]  /*17380*/  @P3 STG.E desc[UR26][R8.64], R163 ;  /* 0x000000a308003986 */ /* 0x0009e2000c10191a */
[----:B------:R-:W-:Y:S01]  /*17390*/  ISETP.LT.AND P3, PT, R206, UR50, !P6 ;  /* 0x00000032ce007c0c */ /* 0x000fe2000f761270 */
[----:B-1----:R-:W-:Y:S01]  /*173a0*/  IMAD.WIDE R4, R17, 0x4, R200 ;  /* 0x0000000411047825 */ /* 0x002fe200078e02c8 */
[----:B------:R-:W-:Y:S01]  /*173b0*/  IADD3 R0, PT, PT, R202, 0x22, RZ ;  /* 0x00000022ca007810 */ /* 0x000fe20007ffe0ff */
[----:B------:R1:W-:Y:S01]  /*173c0*/  @P2 STG.E desc[UR26][R10.64], R99 ;  /* 0x000000630a002986 */ /* 0x0003e2000c10191a */
[----:B------:R-:W-:Y:S01]  /*173d0*/  ISETP.LT.AND P2, PT, R205, UR42, !P6 ;  /* 0x0000002acd007c0c */ /* 0x000fe2000f741270 */
[----:B------:R-:W-:Y:S01]  /*173e0*/  VIADD R17, R17, UR32 ;  /* 0x0000002011117c36 */ /* 0x000fe20008000000 */
[----:B------:R-:W-:Y:S01]  /*173f0*/  ISETP.LT.AND P6, PT, R204, UR72, !P6 ;  /* 0x00000048cc007c0c */ /* 0x000fe2000f7c1270 */
[----:B------:R2:W-:Y:S01]  /*17400*/  @P4 STG.E desc[UR26][R4.64], R35 ;  /* 0x0000002304004986 */ /* 0x0005e2000c10191a */
[----:B------:R-:W-:Y:S01]  /*17410*/  ISETP.GE.AND P1, PT, R0, UR37, PT ;  /* 0x0000002500007c0c */ /* 0x000fe2000bf26270 */
[C---:B---3--:R-:W-:Y:S01]  /*17420*/  IMAD.WIDE R6, R17.reuse, 0x4, R2 ;  /* 0x0000000411067825 */ /* 0x048fe200078e0202 */
[----:B------:R-:W3:Y:S03]  /*17430*/  LDCU UR19, c[0x0][0x398] ;  /* 0x00007300ff1377ac */ /* 0x000ee60008000800 */
[C---:B----4-:R-:W-:Y:S01]  /*17440*/  IMAD.WIDE R8, R17.reuse, 0x4, R196 ;  /* 0x0000000411087825 */ /* 0x050fe200078e02c4 */
[----:B------:R4:W-:Y:S01]  /*17450*/  @P5 STG.E desc[UR26][R6.64], R241 ;  /* 0x000000f106005986 */ /* 0x0009e2000c10191a */
[----:B------:R-:W3:Y:S02]  /*17460*/  LDCU UR77, c[0x0][0x398] ;  /* 0x00007300ff4d77ac */ /* 0x000ee40008000800 */
[----:B-1----:R-:W-:Y:S01]  /*17470*/  IMAD.WIDE R10, R17, 0x4, R198 ;  /* 0x00000004110a7825 */ /* 0x002fe200078e02c6 */
[----:B------:R1:W-:Y:S01]  /*17480*/  @P3 STG.E desc[UR26][R8.64], R164 ;  /* 0x000000a408003986 */ /* 0x0003e2000c10191a */
[----:B------:R-:W-:Y:S01]  /*17490*/  ISETP.LT.AND P5, PT, R203, UR75, !P0 ;  /* 0x0000004bcb007c0c */ /* 0x000fe2000c7a1270 */
[----:B------:R-:W3:Y:S01]  /*174a0*/  LDCU UR58, c[0x0][0x39c] ;  /* 0x00007380ff3a77ac */ /* 0x000ee20008000800 */
[----:B------:R-:W-:Y:S01]  /*174b0*/  ISETP.LT.AND P3, PT, R206, UR22, !P0 ;  /* 0x00000016ce007c0c */ /* 0x000fe2000c761270 */
[----:B------:R1:W-:Y:S01]  /*174c0*/  @P2 STG.E desc[UR26][R10.64], R100 ;  /* 0x000000640a002986 */ /* 0x0003e2000c10191a */
[----:B------:R-:W-:Y:S01]  /*174d0*/  ISETP.LT.AND P2, PT, R205, UR53, !P0 ;  /* 0x00000035cd007c0c */ /* 0x000fe2000c741270 */
[C---:B--2---:R-:W-:Y:S01]  /*174e0*/  IMAD.WIDE R4, R17.reuse, 0x4, R200 ;  /* 0x0000000411047825 */ /* 0x044fe200078e02c8 */
[----:B------:R-:W2:Y:S03]  /*174f0*/  LDCU UR45, c[0x0][0x398] ;  /* 0x00007300ff2d77ac */ /* 0x000ea60008000800 */
[----:B------:R-:W-:Y:S01]  /*17500*/  VIADD R17, R17, UR32 ;  /* 0x0000002011117c36 */ /* 0x000fe20008000000 */
[----:B------:R2:W-:Y:S01]  /*17510*/  @P6 STG.E desc[UR26][R4.64], R36 ;  /* 0x0000002404006986 */ /* 0x0005e2000c10191a */
[----:B------:R-:W-:Y:S01]  /*17520*/  ISETP.LT.AND P6, PT, R204, UR70, !P0 ;  /* 0x00000046cc007c0c */ /* 0x000fe2000c7c1270 */
[----:B------:R-:W-:Y:S01]  /*17530*/  VIADD R0, R202, 0x23 ;  /* 0x00000023ca007836 */ /* 0x000fe20000000000 */
[----:B------:R-:W3:Y:S01]  /*17540*/  LDCU UR61, c[0x0][0x398] ;  /* 0x00007300ff3d77ac */ /* 0x000ee20008000800 */
[C---:B----4-:R-:W-:Y:S01]  /*17550*/  IMAD.WIDE R6, R17.reuse, 0x4, R2 ;  /* 0x0000000411067825 */ /* 0x050fe200078e0202 */
[----:B------:R-:W4:Y:S03]  /*17560*/  LDCU UR14, c[0x0][0x398] ;  /* 0x00007300ff0e77ac */ /* 0x000f260008000800 */
[C---:B-1----:R-:W-:Y:S01]  /*17570*/  IMAD.WIDE R8, R17.reuse, 0x4, R196 ;  /* 0x0000000411087825 */ /* 0x042fe200078e02c4 */
[----:B------:R1:W-:Y:S01]  /*17580*/  @P5 STG.E desc[UR26][R6.64], R240 ;  /* 0x000000f006005986 */ /* 0x0003e2000c10191a */
[----:B------:R-:W3:Y:S02]  /*17590*/  LDCU UR20, c[0x0][0x398] ;  /* 0x00007300ff1477ac */ /* 0x000ee40008000800 */
[----:B------:R-:W-:Y:S01]  /*175a0*/  IMAD.WIDE R10, R17, 0x4, R198 ;  /* 0x00000004110a7825 */ /* 0x000fe200078e02c6 */
[----:B------:R1:W-:Y:S01]  /*175b0*/  @P3 STG.E desc[UR26][R8.64], R165 ;  /* 0x000000a508003986 */ /* 0x0003e2000c10191a */
[----:B------:R-:W-:Y:S01]  /*175c0*/  ISETP.LT.AND P5, PT, R203, UR73, !P1 ;  /* 0x00000049cb007c0c */ /* 0x000fe2000cfa1270 */
[----:B------:R-:W3:Y:S01]  /*175d0*/  LDCU UR56, c[0x0][0x39c] ;  /* 0x00007380ff3877ac */ /* 0x000ee20008000800 */
[----:B------:R-:W-:Y:S01]  /*175e0*/  ISETP.LT.AND P3, PT, R206, UR40, !P1 ;  /* 0x00000028ce007c0c */ /* 0x000fe2000cf61270 */
[----:B------:R3:W-:Y:S01]  /*175f0*/  @P2 STG.E desc[UR26][R10.64], R101 ;  /* 0x000000650a002986 */ /* 0x0007e2000c10191a */
[----:B------:R-:W-:Y:S01]  /*17600*/  ISETP.LT.AND P2, PT, R205, UR48, !P1 ;  /* 0x00000030cd007c0c */ /* 0x000fe2000cf41270 */
[C---:B--2---:R-:W-:Y:S01]  /*17610*/  IMAD.WIDE R4, R17.reuse, 0x4, R200 ;  /* 0x0000000411047825 */ /* 0x044fe200078e02c8 */
[----:B------:R-:W-:Y:S01]  /*17620*/  ISETP.GE.AND P4, PT, R0, UR51, PT ;  /* 0x0000003300007c0c */ /* 0x000fe2000bf86270 */
[----:B------:R-:W2:Y:S02]  /*17630*/  LDCU UR41, c[0x0][0x398] ;  /* 0x00007300ff2977ac */ /* 0x000ea40008000800 */
[----:B------:R-:W-:Y:S01]  /*17640*/  VIADD R17, R17, UR32 ;  /* 0x0000002011117c36 */ /* 0x000fe20008000000 */
[----:B------:R2:W-:Y:S01]  /*17650*/  @P6 STG.E desc[UR26][R4.64], R37 ;  /* 0x0000002504006986 */ /* 0x0005e2000c10191a */
[----:B------:R-:W-:Y:S01]  /*17660*/  ISETP.LT.AND P6, PT, R204, UR68, !P1 ;  /* 0x00000044cc007c0c */ /* 0x000fe2000cfc1270 */
[----:B------:R-:W4:Y:S01]  /*17670*/  LDCU UR10, c[0x0][0x398] ;  /* 0x00007300ff0a77ac */ /* 0x000f220008000800 */
[C---:B-1----:R-:W-:Y:S01]  /*17680*/  IMAD.WIDE R6, R17.reuse, 0x4, R2 ;  /* 0x0000000411067825 */ /* 0x042fe200078e0202 */
[----:B------:R-:W-:Y:S01]  /*17690*/  IADD3 R0, PT, PT, R202, 0x24, RZ ;  /* 0x00000024ca007810 */ /* 0x000fe20007ffe0ff */
[----:B------:R-:W1:Y:S02]  /*176a0*/  LDCU UR59, c[0x0][0x398] ;  /* 0x00007300ff3b77ac */ /* 0x000e640008000800 */
[C---:B------:R-:W-:Y:S01]  /*176b0*/  IMAD.WIDE R8, R17.reuse, 0x4, R196 ;  /* 0x0000000411087825 */ /* 0x040fe200078e02c4 */
[----:B------:R1:W-:Y:S01]  /*176c0*/  @P5 STG.E desc[UR26][R6.64], R239 ;  /* 0x000000ef06005986 */ /* 0x0003e2000c10191a */
[----:B------:R-:W1:Y:S02]  /*176d0*/  LDCU UR18, c[0x0][0x398] ;  /* 0x00007300ff1277ac */ /* 0x000e640008000800 */
[----:B---3--:R-:W-:Y:S01]  /*176e0*/  IMAD.WIDE R10, R17, 0x4, R198 ;  /* 0x00000004110a7825 */ /* 0x008fe200078e02c6 */
[----:B------:R3:W-:Y:S01]  /*176f0*/  @P3 STG.E desc[UR26][R8.64], R166 ;  /* 0x000000a608003986 */ /* 0x0007e2000c10191a */
[----:B------:R-:W-:Y:S01]  /*17700*/  ISETP.LT.AND P5, PT, R203, UR71, !P4 ;  /* 0x00000047cb007c0c */ /* 0x000fe2000e7a1270 */
[----:B------:R-:W4:Y:S01]  /*17710*/  LDCU UR52, c[0x0][0x39c] ;  /* 0x00007380ff3477ac */ /* 0x000f220008000800 */
        /* <DEDUP_REMOVED lines=9> */
[----:B------:R-:W-:Y:S01]  /*177b0*/  VIADD R0, R202, 0x25 ;  /* 0x00000025ca007836 */ /* 0x000fe20000000000 */
[----:B------:R-:W4:Y:S01]  /*177c0*/  LDCU UR57, c[0x0][0x398] ;  /* 0x00007300ff3977ac */ /* 0x000f220008000800 */
[C---:B-1----:R-:W-:Y:S01]  /*177d0*/  IMAD.WIDE R6, R17.reuse, 0x4, R2 ;  /* 0x0000000411067825 */ /* 0x042fe200078e0202 */
[----:B------:R-:W1:Y:S03]  /*177e0*/  LDCU UR39, c[0x0][0x398] ;  /* 0x00007300ff2777ac */ /* 0x000e660008000800 */
[C---:B---3--:R-:W-:Y:S01]  /*177f0*/  IMAD.WIDE R8, R17.reuse, 0x4, R196 ;  /* 0x0000000411087825 */ /* 0x048fe200078e02c4 */
[----:B------:R3:W-:Y:S01]  /*17800*/  @P5 STG.E desc[UR26][R6.64], R238 ;  /* 0x000000ee06005986 */ /* 0x0007e2000c10191a */
[----:B------:R-:W1:Y:S02]  /*17810*/  LDCU UR4, c[0x0][0x398] ;  /* 0x00007300ff0477ac */ /* 0x000e640008000800 */
[----:B------:R-:W-:Y:S01]  /*17820*/  IMAD.WIDE R10, R17, 0x4, R198 ;  /* 0x00000004110a7825 */ /* 0x000fe200078e02c6 */
        /* <DEDUP_REMOVED lines=13> */
[C---:B---3--:R-:W-:Y:S01]  /*17900*/  IMAD.WIDE R6, R17.reuse, 0x4, R2 ;  /* 0x0000000411067825 */ /* 0x048fe200078e0202 */
[----:B------:R-:W-:Y:S01]  /*17910*/  IADD3 R0, PT, PT, R202, 0x26, RZ ;  /* 0x00000026ca007810 */ /* 0x000fe20007ffe0ff */
[----:B------:R-:W3:Y:S02]  /*17920*/  LDCU UR54, c[0x0][0x398] ;  /* 0x00007300ff3677ac */ /* 0x000ee40008000800 */
[C---:B-1----:R-:W-:Y:S01]  /*17930*/  IMAD.WIDE R8, R17.reuse, 0x4, R196 ;  /* 0x0000000411087825 */ /* 0x042fe200078e02c4 */
[----:B------:R1:W-:Y:S01]  /*17940*/  @P5 STG.E desc[UR26][R6.64], R237 ;  /* 0x000000ed06005986 */ /* 0x0003e2000c10191a */
[----:B------:R-:W1:Y:S02]  /*17950*/  LDCU UR34, c[0x0][0x398] ;  /* 0x00007300ff2277ac */ /* 0x000e640008000800 */
        /* <DEDUP_REMOVED lines=17> */
[C---:B------:R-:W-:Y:S01]  /*17a70*/  IMAD.WIDE R8, R17.reuse, 0x4, R196 ;  /* 0x0000000411087825 */ /* 0x040fe200078e02c4 */
[----:B------:R1:W-:Y:S01]  /*17a80*/  @P5 STG.E desc[UR26][R6.64], R236 ;  /* 0x000000ec06005986 */ /* 0x0003e2000c10191a */
[----:B------:R-:W4:Y:S02]  /*17a90*/  LDCU UR46, c[0x0][0x398] ;  /* 0x00007300ff2e77ac */ /* 0x000f240008000800 */
        /* <DEDUP_REMOVED lines=33> */
[----:B------:R-:W2:Y:S01]  /*17cb0*/  LDCU UR16, c[0x0][0x398] ;  /* 0x00007300ff1077ac */ /* 0x000ea20008000800 */
[C---:B---3--:R-:W-:Y:S01]  /*17cc0*/  IMAD.WIDE R6, R17.reuse, 0x4, R2 ;  /* 0x0000000411067825 */ /* 0x048fe200078e0202 */
[----:B------:R-:W3:Y:S03]  /*17cd0*/  LDCU UR49, c[0x0][0x398] ;  /* 0x00007300ff3177ac */ /* 0x000ee60008000800 */
        /* <DEDUP_REMOVED lines=9> */
[----:B----4-:R-:W-:Y:S01]  /*17d70*/  ISETP.LT.AND P2, PT, R205, UR14, !P1 ;  /* 0x0000000ecd007c0c */ /* 0x010fe2000cf41270 */
[C---:B--2---:R-:W-:Y:S01]  /*17d80*/  IMAD.WIDE R4, R17.reuse, 0x4, R200 ;  /* 0x0000000411047825 */ /* 0x044fe200078e02c8 */
[----:B------:R-:W2:Y:S03]  /*17d90*/  LDCU UR44, c[0x0][0x398] ;  /* 0x00007300ff2c77ac */ /* 0x000ea60008000800 */
[----:B------:R-:W-:Y:S01]  /*17da0*/  VIADD R17, R17, UR32 ;  /* 0x0000002011117c36 */ /* 0x000fe20008000000 */
[----:B------:R-:W4:Y:S01]  /*17db0*/  LDCU UR35, c[0x0][0x398] ;  /* 0x00007300ff2377ac */ /* 0x000f220008000800 */
[----:B------:R-:W-:Y:S01]  /*17dc0*/  VIADD R0, R202, 0x29 ;  /* 0x00000029ca007836 */ /* 0x000fe20000000000 */
[----:B------:R2:W-:Y:S01]  /*17dd0*/  @P6 STG.E desc[UR26][R4.64], R43 ;  /* 0x0000002b04006986 */ /* 0x0005e2000c10191a */
[C---:B-1----:R-:W-:Y:S01]  /*17de0*/  IMAD.WIDE R6, R17.reuse, 0x4, R2 ;  /* 0x0000000411067825 */ /* 0x042fe200078e0202 */
[----:B------:R-:W-:Y:S01]  /*17df0*/  ISETP.LT.AND P6, PT, R204, UR20, !P1 ;  /* 0x00000014cc007c0c */ /* 0x000fe2000cfc1270 */
[----:B------:R-:W1:Y:S01]  /*17e00*/  LDCU UR55, c[0x0][0x398] ;  /* 0x00007300ff3777ac */ /* 0x000e620008000800 */
[----:B------:R-:W-:Y:S01]  /*17e10*/  ISETP.GE.AND P4, PT, R0, UR56, PT ;  /* 0x0000003800007c0c */ /* 0x000fe2000bf86270 */
        /* <DEDUP_REMOVED lines=11> */
[----:B------:R-:W-:Y:S01]  /*17ed0*/  IADD3 R0, PT, PT, R202, 0x2a, RZ ;  /* 0x0000002aca007810 */ /* 0x000fe20007ffe0ff */
[----:B------:R-:W2:Y:S02]  /*17ee0*/  LDCU UR28, c[0x0][0x398] ;  /* 0x00007300ff1c77ac */ /* 0x000ea40008000800 */
[----:B------:R-:W-:Y:S01]  /*17ef0*/  VIADD R17, R17, UR32 ;  /* 0x0000002011117c36 */ /* 0x000fe20008000000 */
[----:B------:R2:W-:Y:S01]  /*17f00*/  @P6 STG.E desc[UR26][R4.64], R44 ;  /* 0x0000002c04006986 */ /* 0x0005e2000c10191a */
[----:B------:R-:W-:Y:S01]  /*17f10*/  ISETP.LT.AND P6, PT, R204, UR18, !P4 ;  /* 0x00000012cc007c0c */ /* 0x000fe2000e7c1270 */
[----:B------:R-:W4:Y:S01]  /*17f20*/  LDCU UR19, c[0x0][0x398] ;  /* 0x00007300ff1377ac */ /* 0x000f220008000800 */
[C---:B-1----:R-:W-:Y:S01]  /*17f30*/  IMAD.WIDE R6, R17.reuse, 0x4, R2 ;  /* 0x0000000411067825 */ /* 0x042fe200078e0202 */
[----:B------:R-:W-:Y:S01]  /*17f40*/  ISETP.GE.AND P0, PT, R0, UR52, PT ;  /* 0x0000003400007c0c */ /* 0x000fe2000bf06270 */
        /* <DEDUP_REMOVED lines=12> */
[----:B------:R-:W2:Y:S03]  /*18010*/  LDCU UR18, c[0x0][0x398] ;  /* 0x00007300ff1277ac */ /* 0x000ea60008000800 */
[----:B------:R-:W-:Y:S01]  /*18020*/  VIADD R17, R17, UR32 ;  /* 0x0000002011117c36 */ /* 0x000fe20008000000 */
[----:B------:R-:W2:Y:S01]  /*18030*/  LDCU UR45, c[0x0][0x398] ;  /* 0x00007300ff2d77ac */ /* 0x000ea20008000800 */
[----:B------:R-:W-:Y:S01]  /*18040*/  VIADD R0, R202, 0x2b ;  /* 0x0000002bca007836 */ /* 0x000fe20000000000 */
[----:B------:R2:W-:Y:S01]  /*18050*/  @P6 STG.E desc[UR26][R4.64], R45 ;  /* 0x0000002d04006986 */ /* 0x0005e2000c10191a */
[C---:B---3--:R-:W-:Y:S01]  /*18060*/  IMAD.WIDE R6, R17.reuse, 0x4, R2 ;  /* 0x0000000411067825 */ /* 0x048fe200078e0202 */
[----:B------:R-:W-:Y:S01]  /*18070*/  ISETP.LT.AND P6, PT, R204, UR4, !P0 ;  /* 0x00000004cc007c0c */ /* 0x000fe2000c7c1270 */
[----:B------:R-:W3:Y:S01]  /*18080*/  LDCU UR39, c[0x0][0x398] ;  /* 0x00007300ff2777ac */ /* 0x000ee20008000800 */
[----:B------:R-:W-:Y:S01]  /*18090*/  ISETP.GE.AND P1, PT, R0, UR33, PT ;  /* 0x0000002100007c0c */ /* 0x000fe2000bf26270 */
        /* <DEDUP_REMOVED lines=20> */
[C---:B------:R-:W-:Y:S01]  /*181e0*/  IMAD.WIDE R8, R17.reuse, 0x4, R196 ;  /* 0x0000000411087825 */ /* 0x040fe200078e02c4 */
[----:B------:R1:W-:Y:S01]  /*181f0*/  @P5 STG.E desc[UR26][R6.64], R230 ;  /* 0x000000e606005986 */ /* 0x0003e2000c10191a */
[----:B------:R-:W4:Y:S02]  /*18200*/  LDCU UR37, c[0x0][0x398] ;  /* 0x00007300ff2577ac */ /* 0x000f240008000800 */
[----:B---3--:R-:W-:Y:S01]  /*18210*/  IMAD.WIDE R10, R17, 0x4, R198 ;  /* 0x00000004110a7825 */ /* 0x008fe200078e02c6 */
[----:B------:R3:W-:Y:S01]  /*18220*/  @P3 STG.E desc[UR26][R8.64], R175 ;  /* 0x000000af08003986 */ /* 0x0007e2000c10191a */
[----:B------:R-:W-:-:S02]  /*18230*/  ISETP.LT.AND P5, PT, R203, UR42, !P4 ;  /* 0x0000002acb007c0c */ /* 0x000fc4000e7a1270 */
[----:B------:R-:W-:Y:S01]  /*18240*/  ISETP.LT.AND P3, PT, R206, UR22, !P4 ;  /* 0x00000016ce007c0c */ /* 0x000fe2000e761270 */
[----:B------:R3:W-:Y:S01]  /*18250*/  @P2 STG.E desc[UR26][R10.64], R111 ;  /* 0x0000006f0a002986 */ /* 0x0007e2000c10191a */
[----:B------:R-:W-:Y:S01]  /*18260*/  ISETP.LT.AND P2, PT, R205, UR51, !P4 ;  /* 0x00000033cd007c0c */ /* 0x000fe2000e741270 */
[C---:B--2---:R-:W-:Y:S01]  /*18270*/  IMAD.WIDE R4, R17.reuse, 0x4, R200 ;  /* 0x0000000411047825 */ /* 0x044fe200078e02c8 */
[----:B------:R-:W2:Y:S03]  /*18280*/  LDCU UR22, c[0x0][0x398] ;  /* 0x00007300ff1677ac */ /* 0x000ea60008000800 */
[----:B------:R-:W-:Y:S02]  /*18290*/  VIADD R17, R17, UR32 ;  /* 0x0000002011117c36 */ /* 0x000fe40008000000 */
[----:B------:R-:W-:Y:S01]  /*182a0*/  VIADD R0, R202, 0x2d ;  /* 0x0000002dca007836 */ /* 0x000fe20000000000 */
[----:B------:R2:W-:Y:S01]  /*182b0*/  @P6 STG.E desc[UR26][R4.64], R47 ;  /* 0x0000002f04006986 */ /* 0x0005e2000c10191a */
[----:B-1----:R-:W-:Y:S01]  /*182c0*/  IMAD.WIDE R6, R17, 0x4, R2 ;  /* 0x0000000411067825 */ /* 0x002fe200078e0202 */
[----:B------:R-:W-:-:S02]  /*182d0*/  ISETP.LT.AND P6, PT, R204, UR46, !P4 ;  /* 0x0000002ecc007c0c */ /* 0x000fc4000e7c1270 */
[----:B------:R-:W-:Y:S01]  /*182e0*/  ISETP.GE.AND P0, PT, R0, UR40, PT ;  /* 0x0000002800007c0c */ /* 0x000fe2000bf06270 */
[C---:B---3--:R-:W-:Y:S01]  /*182f0*/  IMAD.WIDE R8, R17.reuse, 0x4, R196 ;  /* 0x0000000411087825 */ /* 0x048fe200078e02c4 */
[----:B------:R1:W-:Y:S03]  /*18300*/  @P5 STG.E desc[UR26][R6.64], R229 ;  /* 0x000000e506005986 */ /* 0x0003e6000c10191a */
        /* <DEDUP_REMOVED lines=28> */
[----:B------:R-:W-:-:S02]  /*184d0*/  VIADD R17, R17, UR32 ;  /* 0x0000002011117c36 */ /* 0x000fc40008000000 */
        /* <DEDUP_REMOVED lines=11> */
[----:B------:R-:W-:-:S02]  /*18590*/  ISETP.LT.AND P5, PT, R203, UR44, !P4 ;  /* 0x0000002ccb007c0c */ /* 0x000fc4000e7a1270 */
[----:B----4-:R-:W-:Y:S01]  /*185a0*/  ISETP.LT.AND P3, PT, R206, UR35, !P4 ;  /* 0x00000023ce007c0c */ /* 0x010fe2000e761270 */
[----:B------:R4:W-:Y:S01]  /*185b0*/  @P2 STG.E desc[UR26][R10.64], R114 ;  /* 0x000000720a002986 */ /* 0x0009e2000c10191a */
[----:B------:R-:W-:Y:S01]  /*185c0*/  ISETP.LT.AND P2, PT, R205, UR55, !P4 ;  /* 0x00000037cd007c0c */ /* 0x000fe2000e741270 */
[C---:B--2---:R-:W-:Y:S01]  /*185d0*/  IMAD.WIDE R4, R17.reuse, 0x4, R200 ;  /* 0x0000000411047825 */ /* 0x044fe200078e02c8 */
[----:B------:R-:W-:Y:S01]  /*185e0*/  IADD3 R0, PT, PT, R202, 0x30, RZ ;  /* 0x00000030ca007810 */ /* 0x000fe20007ffe0ff */
[----:B------:R-:W2:Y:S02]  /*185f0*/  LDCU UR35, c[0x0][0x398] ;  /* 0x00007300ff2377ac */ /* 0x000ea40008000800 */
[----:B------:R-:W-:Y:S01]  /*18600*/  VIADD R17, R17, UR32 ;  /* 0x0000002011117c36 */ /* 0x000fe20008000000 */
[----:B------:R2:W-:Y:S01]  /*18610*/  @P6 STG.E desc[UR26][R4.64], R50 ;  /* 0x0000003204006986 */ /* 0x0005e2000c10191a */
[----:B------:R-:W-:Y:S02]  /*18620*/  ISETP.LT.AND P6, PT, R204, UR47, !P4 ;  /* 0x0000002fcc007c0c */ /* 0x000fe4000e7c1270 */
[----:B-1----:R-:W-:Y:S01]  /*18630*/  IMAD.WIDE R6, R17, 0x4, R2 ;  /* 0x0000000411067825 */ /* 0x002fe200078e0202 */
[----:B------:R-:W-:-:S03]  /*18640*/  ISETP.GE.AND P0, PT, R0, UR56, PT ;  /* 0x0000003800007c0c */ /* 0x000fc6000bf06270 */
[C---:B------:R-:W-:Y:S01]  /*18650*/  IMAD.WIDE R8, R17.reuse, 0x4, R196 ;  /* 0x0000000411087825 */ /* 0x040fe200078e02c4 */
[----:B------:R1:W-:Y:S03]  /*18660*/  @P5 STG.E desc[UR26][R6.64], R226 ;  /* 0x000000e206005986 */ /* 0x0003e6000c10191a */
[----:B----4-:R-:W-:Y:S01]  /*18670*/  IMAD.WIDE R10, R17, 0x4, R198 ;  /* 0x00000004110a7825 */ /* 0x010fe200078e02c6 */
        /* <DEDUP_REMOVED lines=11> */
[C---:B-1----:R-:W-:Y:S01]  /*18730*/  IMAD.WIDE R6, R17.reuse, 0x4, R2 ;  /* 0x0000000411067825 */ /* 0x042fe200078e0202 */
[----:B------:R-:W-:Y:S01]  /*18740*/  ISETP.LT.AND P6, PT, R204, UR20, !P0 ;  /* 0x00000014cc007c0c */ /* 0x000fe2000c7c1270 */
[----:B------:R-:W1:Y:S01]  /*18750*/  LDCU UR19, c[0x0][0x398] ;  /* 0x00007300ff1377ac */ /* 0x000e620008000800 */
[----:B------:R-:W-:Y:S01]  /*18760*/  ISETP.GE.AND P1, PT, R0, UR33, PT ;  /* 0x0000002100007c0c */ /* 0x000fe2000bf26270 */
[C---:B----4-:R-:W-:Y:S01]  /*18770*/  IMAD.WIDE R8, R17.reuse, 0x4, R196 ;  /* 0x0000000411087825 */ /* 0x050fe200078e02c4 */
[----:B------:R4:W-:Y:S03]  /*18780*/  @P5 STG.E desc[UR26][R6.64], R225 ;  /* 0x000000e106005986 */ /* 0x0009e6000c10191a */
[----:B---3--:R-:W-:Y:S01]  /*18790*/  IMAD.WIDE R10, R17, 0x4, R198 ;  /* 0x00000004110a7825 */ /* 0x008fe200078e02c6 */
[----:B------:R3:W-:Y:S01]  /*187a0*/  @P3 STG.E desc[UR26][R8.64], R180 ;  /* 0x000000b408003986 */ /* 0x0007e2000c10191a */
[----:B------:R-:W-:Y:S01]  /*187b0*/  ISETP.LT.AND P5, PT, R203, UR41, !P1 ;  /* 0x00000029cb007c0c */ /* 0x000fe2000cfa1270 */
[----:B------:R-:W1:Y:S01]  /*187c0*/  LDCU UR33, c[0x0][0x398] ;  /* 0x00007300ff2177ac */ /* 0x000e620008000800 */
        /* <DEDUP_REMOVED lines=9> */
[----:B------:R-:W2:Y:S01]  /*18860*/  LDCU UR20, c[0x0][0x398] ;  /* 0x00007300ff1477ac */ /* 0x000ea20008000800 */
[C---:B----4-:R-:W-:Y:S01]  /*18870*/  IMAD.WIDE R6, R17.reuse, 0x4, R2 ;  /* 0x0000000411067825 */ /* 0x050fe200078e0202 */
[----:B------:R-:W-:Y:S01]  /*18880*/  ISETP.GE.AND P4, PT, R0, UR4, PT ;  /* 0x0000000400007c0c */ /* 0x000fe2000bf86270 */
[----:B------:R-:W4:Y:S02]  /*18890*/  LDCU UR4, c[0x0][0x398] ;  /* 0x00007300ff0477ac */ /* 0x000f240008000800 */
[C---:B---3--:R-:W-:Y:S01]  /*188a0*/  IMAD.WIDE R8, R17.reuse, 0x4, R196 ;  /* 0x0000000411087825 */ /* 0x048fe200078e02c4 */
[----:B------:R3:W-:Y:S03]  /*188b0*/  @P5 STG.E desc[UR26][R6.64], R224 ;  /* 0x000000e006005986 */ /* 0x0007e6000c10191a */
[----:B-1----:R-:W-:Y:S01]  /*188c0*/  IMAD.WIDE R10, R17, 0x4, R198 ;  /* 0x00000004110a7825 */ /* 0x002fe200078e02c6 */
        /* <DEDUP_REMOVED lines=10> */
[----:B---3--:R-:W-:Y:S01]  /*18970*/  IMAD.WIDE R6, R17, 0x4, R2 ;  /* 0x0000000411067825 */ /* 0x008fe200078e0202 */
[----:B------:R-:W-:-:S02]  /*18980*/  ISETP.LT.AND P6, PT, R204, UR34, !P4 ;  /* 0x00000022cc007c0c */ /* 0x000fc4000e7c1270 */
[----:B------:R-:W-:Y:S01]  /*18990*/  ISETP.GE.AND P0, PT, R0, UR10, PT ;  /* 0x0000000a00007c0c */ /* 0x000fe2000bf06270 */
[C---:B-1----:R-:W-:Y:S01]  /*189a0*/  IMAD.WIDE R8, R17.reuse, 0x4, R196 ;  /* 0x0000000411087825 */ /* 0x042fe200078e02c4 */
        /* <DEDUP_REMOVED lines=33> */
[----:B------:R-:W-:Y:S02]  /*18bc0*/  ISETP.LT.AND P6, PT, R204, UR35, !P1 ;  /* 0x00000023cc007c0c */ /* 0x000fe4000cfc1270 */
[----:B------:R-:W-:Y:S01]  /*18bd0*/  ISETP.GE.AND P4, PT, R0, UR9, PT ;  /* 0x0000000900007c0c */ /* 0x000fe2000bf86270 */
[C---:B-1----:R-:W-:Y:S01]  /*18be0*/  IMAD.WIDE R8, R17.reuse, 0x4, R196 ;  /* 0x0000000411087825 */ /* 0x042fe200078e02c4 */
[----:B------:R1:W-:Y:S03]  /*18bf0*/  @P5 STG.E desc[UR26][R6.64], R221 ;  /* 0x000000dd06005986 */ /* 0x0003e6000c10191a */
[----:B------:R-:W-:Y:S01]  /*18c00*/  IMAD.WIDE R10, R17, 0x4, R198 ;  /* 0x00000004110a7825 */ /* 0x000fe200078e02c6 */
[----:B------:R3:W-:Y:S01]  /*18c10*/  @P3 STG.E desc[UR26][R8.64], R184 ;  /* 0x000000b808003986 */ /* 0x0007e2000c10191a */
[----:B----4-:R-:W-:Y:S01]  /*18c20*/  ISETP.LT.AND P5, PT, R203, UR4, !P4 ;  /* 0x00000004cb007c0c */ /* 0x010fe2000e7a1270 */
        /* <DEDUP_REMOVED lines=49> */
[----:B------:R-:W3:Y:S01]  /*18f40*/  LDCU UR8, c[0x0][0x398] ;  /* 0x00007300ff0877ac */ /* 0x000ee20008000800 */
[----:B-1----:R-:W-:Y:S01]  /*18f50*/  IMAD.WIDE R6, R17, 0x4, R2 ;  /* 0x0000000411067825 */ /* 0x002fe200078e0202 */
[----:B------:R-:W-:-:S03]  /*18f60*/  ISETP.GE.AND P4, PT, R0, UR31, PT ;  /* 0x0000001f00007c0c */ /* 0x000fc6000bf86270 */
[C---:B------:R-:W-:Y:S01]  /*18f70*/  IMAD.WIDE R8, R17.reuse, 0x4, R196 ;  /* 0x0000000411087825 */ /* 0x040fe200078e02c4 */
[----:B------:R1:W-:Y:S03]  /*18f80*/  @P5 STG.E desc[UR26][R6.64], R218 ;  /* 0x000000da06005986 */ /* 0x0003e6000c10191a */
[----:B----4-:R-:W-:Y:S01]  /*18f90*/  IMAD.WIDE R10, R17, 0x4, R198 ;  /* 0x00000004110a7825 */ /* 0x010fe200078e02c6 */
        /* <DEDUP_REMOVED lines=12> */
[----:B---3--:R-:W-:Y:S01]  /*19060*/  ISETP.LT.AND P6, PT, R204, UR5, !P4 ;  /* 0x00000005cc007c0c */ /* 0x008fe2000e7c1270 */
[----:B------:R-:W1:Y:S01]  /*19070*/  LDCU UR5, c[0x0][0x398] ;  /* 0x00007300ff0577ac */ /* 0x000e620008000800 */
[----:B------:R-:W-:Y:S01]  /*19080*/  ISETP.GE.AND P0, PT, R0, UR29, PT ;  /* 0x0000001d00007c0c */ /* 0x000fe2000bf06270 */
[C---:B----4-:R-:W-:Y:S01]  /*19090*/  IMAD.WIDE R8, R17.reuse, 0x4, R196 ;  /* 0x0000000411087825 */ /* 0x050fe200078e02c4 */
[----:B------:R3:W-:Y:S03]  /*190a0*/  @P5 STG.E desc[UR26][R6.64], R217 ;  /* 0x000000d906005986 */ /* 0x0007e6000c10191a */
[----:B------:R-:W-:Y:S01]  /*190b0*/  IMAD.WIDE R10, R17, 0x4, R198 ;  /* 0x00000004110a7825 */ /* 0x000fe200078e02c6 */
        /* <DEDUP_REMOVED lines=13> */
[C---:B---3--:R-:W-:Y:S01]  /*19190*/  IMAD.WIDE R6, R17.reuse, 0x4, R2 ;  /* 0x0000000411067825 */ /* 0x048fe200078e0202 */
[----:B------:R-:W-:Y:S01]  /*191a0*/  ISETP.GE.AND P1, PT, R0, UR25, PT ;  /* 0x0000001900007c0c */ /* 0x000fe2000bf26270 */
[----:B------:R-:W3:Y:S02]  /*191b0*/  LDCU UR14, c[0x0][0x398] ;  /* 0x00007300ff0e77ac */ /* 0x000ee40008000800 */
[C---:B----4-:R-:W-:Y:S01]  /*191c0*/  IMAD.WIDE R8, R17.reuse, 0x4, R196 ;  /* 0x0000000411087825 */ /* 0x050fe200078e02c4 */
[----:B------:R4:W-:Y:S03]  /*191d0*/  @P5 STG.E desc[UR26][R6.64], R216 ;  /* 0x000000d806005986 */ /* 0x0009e6000c10191a */
[----:B-1----:R-:W-:Y:S01]  /*191e0*/  IMAD.WIDE R10, R17, 0x4, R198 ;  /* 0x00000004110a7825 */ /* 0x002fe200078e02c6 */
[----:B------:R1:W-:Y:S01]  /*191f0*/  @P3 STG.E desc[UR26][R8.64], R189 ;  /* 0x000000bd08003986 */ /* 0x0003e2000c10191a */
[----:B------:R-:W-:Y:S01]  /*19200*/  ISETP.LT.AND P5, PT, R203, UR6, !P1 ;  /* 0x00000006cb007c0c */ /* 0x000fe2000cfa1270 */
[----:B------:R-:W3:Y:S01]  /*19210*/  LDCU UR6, c[0x0][0x398] ;  /* 0x00007300ff0677ac */ /* 0x000ee20008000800 */
[----:B------:R-:W-:Y:S01]  /*19220*/  ISETP.LT.AND P3, PT, R206, UR18, !P1 ;  /* 0x00000012ce007c0c */ /* 0x000fe2000cf61270 */
[----:B------:R1:W-:Y:S01]  /*19230*/  @P2 STG.E desc[UR26][R10.64], R125 ;  /* 0x0000007d0a002986 */ /* 0x0003e2000c10191a */
[----:B------:R-:W-:Y:S01]  /*19240*/  ISETP.LT.AND P2, PT, R205, UR19, !P1 ;  /* 0x00000013cd007c0c */ /* 0x000fe2000cf41270 */
[----:B--2---:R-:W-:-:S04]  /*19250*/  IMAD.WIDE R4, R17, 0x4, R200 ;  /* 0x0000000411047825 */ /* 0x004fc800078e02c8 */
[----:B------:R-:W-:Y:S02]  /*19260*/  VIADD R17, R17, UR32 ;  /* 0x0000002011117c36 */ /* 0x000fe40008000000 */
[----:B------:R-:W-:Y:S01]  /*19270*/  VIADD R0, R202, 0x3b ;  /* 0x0000003bca007836 */ /* 0x000fe20000000000 */
[----:B------:R2:W-:Y:S01]  /*19280*/  @P6 STG.E desc[UR26][R4.64], R61 ;  /* 0x0000003d04006986 */ /* 0x0005e2000c10191a */
[C---:B----4-:R-:W-:Y:S01]  /*19290*/  IMAD.WIDE R6, R17.reuse, 0x4, R2 ;  /* 0x0000000411067825 */ /* 0x050fe200078e0202 */
[----:B------:R-:W-:Y:S01]  /*192a0*/  ISETP.LT.AND P6, PT, R204, UR9, !P1 ;  /* 0x00000009cc007c0c */ /* 0x000fe2000cfc1270 */
[----:B------:R-:W4:Y:S01]  /*192b0*/  LDCU UR9, c[0x0][0x398] ;  /* 0x00007300ff0977ac */ /* 0x000f220008000800 */
[----:B------:R-:W-:Y:S01]  /*192c0*/  ISETP.GE.AND P4, PT, R0, UR23, PT ;  /* 0x0000001700007c0c */ /* 0x000fe2000bf86270 */
[C---:B-1----:R-:W-:Y:S01]  /*192d0*/  IMAD.WIDE R8, R17.reuse, 0x4, R196 ;  /* 0x0000000411087825 */ /* 0x042fe200078e02c4 */
[----:B------:R1:W-:Y:S03]  /*192e0*/  @P5 STG.E desc[UR26][R6.64], R215 ;  /* 0x000000d706005986 */ /* 0x0003e6000c10191a */
        /* <DEDUP_REMOVED lines=14> */
[----:B-1----:R-:W-:Y:S01]  /*193d0*/  IMAD.WIDE R6, R17, 0x4, R2 ;  /* 0x0000000411067825 */ /* 0x002fe200078e0202 */
[----:B------:R-:W-:-:S03]  /*193e0*/  ISETP.GE.AND P0, PT, R0, UR21, PT ;  /* 0x0000001500007c0c */ /* 0x000fc6000bf06270 */
[C---:B------:R-:W-:Y:S01]  /*193f0*/  IMAD.WIDE R8, R17.reuse, 0x4, R196 ;  /* 0x0000000411087825 */ /* 0x040fe200078e02c4 */
[----:B------:R1:W-:Y:S03]  /*19400*/  @P5 STG.E desc[UR26][R6.64], R214 ;  /* 0x000000d606005986 */ /* 0x0003e6000c10191a */
[----:B---3--:R-:W-:Y:S01]  /*19410*/  IMAD.WIDE R10, R17, 0x4, R198 ;  /* 0x00000004110a7825 */ /* 0x008fe200078e02c6 */
[----:B------:R3:W-:Y:S01]  /*19420*/  @P3 STG.E desc[UR26][R8.64], R191 ;  /* 0x000000bf08003986 */ /* 0x0007e2000c10191a */
[----:B------:R-:W-:Y:S01]  /*19430*/  ISETP.LT.AND P3, PT, R206, UR4, !P0 ;  /* 0x00000004ce007c0c */ /* 0x000fe2000c761270 */
[----:B------:R-:W4:Y:S02]  /*19440*/  LDCU UR4, c[0x0][0x398] ;  /* 0x00007300ff0477ac */ /* 0x000f240008000800 */
[----:B------:R3:W-:Y:S01]  /*19450*/  @P2 STG.E desc[UR26][R10.64], R127 ;  /* 0x0000007f0a002986 */ /* 0x0007e2000c10191a */
[----:B------:R-:W-:Y:S01]  /*19460*/  ISETP.LT.AND P2, PT, R203, UR12, !P0 ;  /* 0x0000000ccb007c0c */ /* 0x000fe2000c741270 */
[----:B--2---:R-:W-:Y:S01]  /*19470*/  IMAD.WIDE R4, R17, 0x4, R200 ;  /* 0x0000000411047825 */ /* 0x004fe200078e02c8 */
[----:B------:R-:W-:Y:S01]  /*19480*/  ISETP.LT.AND P5, PT, R205, UR10, !P0 ;  /* 0x0000000acd007c0c */ /* 0x000fe2000c7a1270 */
[----:B------:R-:W2:Y:S02]  /*19490*/  LDCU UR12, c[0x0][0x398] ;  /* 0x00007300ff0c77ac */ /* 0x000ea40008000800 */
[----:B------:R-:W-:Y:S01]  /*194a0*/  VIADD R17, R17, UR32 ;  /* 0x0000002011117c36 */ /* 0x000fe20008000000 */
[----:B------:R2:W-:Y:S01]  /*194b0*/  @P6 STG.E desc[UR26][R4.64], R63 ;  /* 0x0000003f04006986 */ /* 0x0005e2000c10191a */
[----:B------:R-:W-:Y:S01]  /*194c0*/  VIADD R0, R202, 0x3d ;  /* 0x0000003dca007836 */ /* 0x000fe20000000000 */
[----:B------:R-:W-:Y:S01]  /*194d0*/  ISETP.LT.AND P6, PT, R204, UR14, !P0 ;  /* 0x0000000ecc007c0c */ /* 0x000fe2000c7c1270 */
[C---:B-1----:R-:W-:Y:S01]  /*194e0*/  IMAD.WIDE R6, R17.reuse, 0x4, R2 ;  /* 0x0000000411067825 */ /* 0x042fe200078e0202 */
[----:B------:R-:W1:Y:S02]  /*194f0*/  LDCU UR10, c[0x0][0x398] ;  /* 0x00007300ff0a77ac */ /* 0x000e640008000800 */
[----:B------:R-:W-:Y:S01]  /*19500*/  ISETP.GE.AND P1, PT, R0, UR17, PT ;  /* 0x0000001100007c0c */ /* 0x000fe2000bf26270 */
[----:B---3--:R-:W-:Y:S01]  /*19510*/  IMAD.WIDE R8, R17, 0x4, R196 ;  /* 0x0000000411087825 */ /* 0x008fe200078e02c4 */
[----:B------:R-:W-:-:S03]  /*19520*/  IADD3 R0, PT, PT, R202, 0x3e, RZ ;  /* 0x0000003eca007810 */ /* 0x000fc60007ffe0ff */
[----:B------:R-:W-:Y:S01]  /*19530*/  IMAD.WIDE R10, R17, 0x4, R198 ;  /* 0x00000004110a7825 */ /* 0x000fe200078e02c6 */
[----:B------:R3:W-:Y:S01]  /*19540*/  @P2 STG.E desc[UR26][R6.64], R213 ;  /* 0x000000d506002986 */ /* 0x0007e2000c10191a */
[----:B------:R-:W-:Y:S01]  /*19550*/  ISETP.LT.AND P2, PT, R203, UR6, !P1 ;  /* 0x00000006cb007c0c */ /* 0x000fe2000cf41270 */
[----:B------:R-:W1:Y:S01]  /*19560*/  LDCU UR6, c[0x0][0x398] ;  /* 0x00007300ff0677ac */ /* 0x000e620008000800 */
[----:B------:R-:W-:Y:S01]  /*19570*/  ISETP.GE.AND P4, PT, R0, UR13, PT ;  /* 0x0000000d00007c0c */ /* 0x000fe2000bf86270 */
[----:B------:R1:W-:Y:S01]  /*19580*/  @P3 STG.E desc[UR26][R8.64], R192 ;  /* 0x000000c008003986 */ /* 0x0003e2000c10191a */
[----:B--2---:R-:W-:Y:S01]  /*19590*/  IMAD.WIDE R4, R17, 0x4, R200 ;  /* 0x0000000411047825 */ /* 0x004fe200078e02c8 */
[----:B----4-:R-:W-:Y:S01]  /*195a0*/  ISETP.LT.AND P3, PT, R206, UR9, !P1 ;  /* 0x00000009ce007c0c */ /* 0x010fe2000cf61270 */
[----:B------:R-:W2:Y:S01]  /*195b0*/  LDCU UR13, c[0x0][0x398] ;  /* 0x00007300ff0d77ac */ /* 0x000ea20008000800 */
[----:B------:R4:W-:Y:S01]  /*195c0*/  @P5 STG.E desc[UR26][R10.64], R128 ;  /* 0x000000800a005986 */ /* 0x0009e2000c10191a */
[----:B------:R-:W-:Y:S01]  /*195d0*/  ISETP.LT.AND P5, PT, R205, UR16, !P1 ;  /* 0x00000010cd007c0c */ /* 0x000fe2000cfa1270 */
[----:B------:R-:W-:Y:S01]  /*195e0*/  VIADD R17, R17, UR32 ;  /* 0x0000002011117c36 */ /* 0x000fe20008000000 */
[----:B------:R-:W-:Y:S01]  /*195f0*/  ISETP.LT.AND P1, PT, R204, UR7, !P1 ;  /* 0x00000007cc007c0c */ /* 0x000fe2000cf21270 */
[----:B------:R-:W2:Y:S01]  /*19600*/  LDCU UR9, c[0x0][0x398] ;  /* 0x00007300ff0977ac */ /* 0x000ea20008000800 */
[----:B------:R4:W-:Y:S01]  /*19610*/  @P6 STG.E desc[UR26][R4.64], R64 ;  /* 0x0000004004006986 */ /* 0x0009e2000c10191a */
[----:B------:R-:W-:Y:S01]  /*19620*/  ISETP.LT.AND P6, PT, R203, UR5, !P4 ;  /* 0x00000005cb007c0c */ /* 0x000fe2000e7c1270 */
[C---:B---3--:R-:W-:Y:S01]  /*19630*/  IMAD.WIDE R6, R17.reuse, 0x4, R2 ;  /* 0x0000000411067825 */ /* 0x048fe200078e0202 */
[----:B------:R-:W-:-:S03]  /*19640*/  IADD3 R15, PT, PT, R17, UR32, RZ ;  /* 0x00000020110f7c10 */ /* 0x000fc6000fffe0ff */
[C---:B-1----:R-:W-:Y:S01]  /*19650*/  IMAD.WIDE R8, R17.reuse, 0x4, R196 ;  /* 0x0000000411087825 */ /* 0x042fe200078e02c4 */
[----:B------:R1:W-:Y:S03]  /*19660*/  @P2 STG.E desc[UR26][R6.64], R212 ;  /* 0x000000d406002986 */ /* 0x0003e6000c10191a */
[----:B------:R-:W-:Y:S02]  /*19670*/  VIADD R202, R202, 0x3f ;  /* 0x0000003fcaca7836 */ /* 0x000fe40000000000 */
[C---:B----4-:R-:W-:Y:S01]  /*19680*/  IMAD.WIDE R10, R17.reuse, 0x4, R198 ;  /* 0x00000004110a7825 */ /* 0x050fe200078e02c6 */
[----:B------:R3:W-:Y:S03]  /*19690*/  @P3 STG.E desc[UR26][R8.64], R193 ;  /* 0x000000c108003986 */ /* 0x0007e6000c10191a */
[----:B------:R-:W-:Y:S01]  /*196a0*/  IMAD.WIDE R4, R17, 0x4, R200 ;  /* 0x0000000411047825 */ /* 0x000fe200078e02c8 */
[----:B------:R-:W-:Y:S01]  /*196b0*/  ISETP.GE.AND P0, PT, R202, UR15, PT ;  /* 0x0000000fca007c0c */ /* 0x000fe2000bf06270 */
[----:B------:R4:W-:Y:S01]  /*196c0*/  @P5 STG.E desc[UR26][R10.64], R129 ;  /* 0x000000810a005986 */ /* 0x0009e2000c10191a */
[----:B------:R-:W-:Y:S01]  /*196d0*/  ISETP.LT.AND P3, PT, R206, UR8, !P4 ;  /* 0x00000008ce007c0c */ /* 0x000fe2000e761270 */
[----:B------:R-:W-:-:S02]  /*196e0*/  IMAD.WIDE R12, R15, 0x4, R2 ;  /* 0x000000040f0c7825 */ /* 0x000fc400078e0202 */
[----:B------:R1:W-:Y:S01]  /*196f0*/  @P1 STG.E desc[UR26][R4.64], R65 ;  /* 0x0000004104001986 */ /* 0x0003e2000c10191a */
[----:B------:R-:W-:Y:S02]  /*19700*/  ISETP.LT.AND P1, PT, R205, UR12, !P4 ;  /* 0x0000000ccd007c0c */ /* 0x000fe4000e721270 */
[----:B------:R-:W-:Y:S01]  /*19710*/  ISETP.LT.AND P4, PT, R204, UR4, !P4 ;  /* 0x00000004cc007c0c */ /* 0x000fe2000e781270 */
[----:B------:R3:W-:Y:S01]  /*19720*/  @P6 STG.E desc[UR26][R12.64], R211 ;  /* 0x000000d30c006986 */ /* 0x0007e2000c10191a */
[----:B------:R-:W-:Y:S02]  /*19730*/  ISETP.LT.AND P2, PT, R203, UR10, !P0 ;  /* 0x0000000acb007c0c */ /* 0x000fe4000c741270 */
[----:B--2---:R-:W-:Y:S02]  /*19740*/  ISETP.LT.AND P5, PT, R206, UR13, !P0 ;  /* 0x0000000dce007c0c */ /* 0x004fe4000c7a1270 */
[----:B------:R-:W-:Y:S01]  /*19750*/  ISETP.LT.AND P6, PT, R205, UR6, !P0 ;  /* 0x00000006cd007c0c */ /* 0x000fe2000c7c1270 */
[C---:B------:R-:W-:Y:S01]  /*19760*/  VIADD R17, R15.reuse, UR32 ;  /* 0x000000200f117c36 */ /* 0x040fe20008000000 */
[----:B------:R-:W-:Y:S01]  /*19770*/  ISETP.LT.AND P0, PT, R204, UR9, !P0 ;  /* 0x00000009cc007c0c */ /* 0x000fe2000c701270 */
[----:B-1----:R-:W-:-:S04]  /*19780*/  IMAD.WIDE R6, R15, 0x4, R196 ;  /* 0x000000040f067825 */ /* 0x002fc800078e02c4 */
[C---:B---3--:R-:W-:Y:S01]  /*19790*/  IMAD.WIDE R8, R15.reuse, 0x4, R198 ;  /* 0x000000040f087825 */ /* 0x048fe200078e02c6 */
[----:B------:R1:W-:Y:S03]  /*197a0*/  @P3 STG.E desc[UR26][R6.64], R194 ;  /* 0x000000c206003986 */ /* 0x0003e6000c10191a */
[----:B----4-:R-:W-:Y:S01]  /*197b0*/  IMAD.WIDE R10, R15, 0x4, R200 ;  /* 0x000000040f0a7825 */ /* 0x010fe200078e02c8 */
[----:B------:R1:W-:Y:S03]  /*197c0*/  @P1 STG.E desc[UR26][R8.64], R130 ;  /* 0x0000008208001986 */ /* 0x0003e6000c10191a */
[C---:B------:R-:W-:Y:S01]  /*197d0*/  IMAD.WIDE R2, R17.reuse, 0x4, R2 ;  /* 0x0000000411027825 */ /* 0x040fe200078e0202 */
[----:B------:R1:W-:Y:S03]  /*197e0*/  @P4 STG.E desc[UR26][R10.64], R66 ;  /* 0x000000420a004986 */ /* 0x0003e6000c10191a */
[C---:B------:R-:W-:Y:S01]  /*197f0*/  IMAD.WIDE R196, R17.reuse, 0x4, R196 ;  /* 0x0000000411c47825 */ /* 0x040fe200078e02c4 */
[----:B------:R1:W-:Y:S03]  /*19800*/  @P2 STG.E desc[UR26][R2.64], R210 ;  /* 0x000000d202002986 */ /* 0x0003e6000c10191a */
[C---:B------:R-:W-:Y:S01]  /*19810*/  IMAD.WIDE R198, R17.reuse, 0x4, R198 ;  /* 0x0000000411c67825 */ /* 0x040fe200078e02c6 */
[----:B------:R1:W-:Y:S03]  /*19820*/  @P5 STG.E desc[UR26][R196.64], R195 ;  /* 0x000000c3c4005986 */ /* 0x0003e6000c10191a */
[----:B------:R-:W-:Y:S01]  /*19830*/  IMAD.WIDE R200, R17, 0x4, R200 ;  /* 0x0000000411c87825 */ /* 0x000fe200078e02c8 */
[----:B------:R1:W-:Y:S04]  /*19840*/  @P6 STG.E desc[UR26][R198.64], R131 ;  /* 0x00000083c6006986 */ /* 0x0003e8000c10191a */
[----:B------:R1:W-:Y:S01]  /*19850*/  @P0 STG.E desc[UR26][R200.64], R67 ;  /* 0x00000043c8000986 */ /* 0x0003e2000c10191a */
[----:B------:R-:W-:Y:S06]  /*19860*/  BAR.SYNC.DEFER_BLOCKING 0x0 ;  /* 0x0000000000007b1d */ /* 0x000fec0000010000 */
[----:B------:R-:W-:Y:S05]  /*19870*/  BRA.U UP0, `(.L_x_14) ;  /* 0x0000000100a07547 */ /* 0x000fea000b800000 */
[----:B------:R-:W2:Y:S01]  /*19880*/  S2UR UR5, SR_CgaCtaId ;  /* 0x00000000000579c3 */ /* 0x000ea20000008800 */
[----:B------:R-:W-:Y:S01]  /*19890*/  NOP ;  /* 0x0000000000007918 */ /* 0x000fe20000000000 */
[----:B------:R-:W-:Y:S01]  /*198a0*/  UMOV UR4, 0x50 ;  /* 0x0000005000047882 */ /* 0x000fe20000000000 */
[----:B------:R-:W-:Y:S02]  /*198b0*/  IMAD.U32 R0, RZ, RZ, UR11 ;  /* 0x0000000bff007e24 */ /* 0x000fe4000f8e00ff */
[----:B-1----:R-:W-:Y:S02]  /*198c0*/  HFMA2 R7, -RZ, RZ, 0, 5.9604644775390625e-08 ;  /* 0x00000001ff077431 */ /* 0x002fe400000001ff */
[----:B------:R-:W-:Y:S01]  /*198d0*/  IMAD.MOV.U32 R3, RZ, RZ, 0xffff ;  /* 0x0000ffffff037424 */ /* 0x000fe200078e00ff */
[----:B------:R-:W-:-:S04]  /*198e0*/  LOP3.LUT R0, R0, 0xffff, RZ, 0xc0, !PT ;  /* 0x0000ffff00007812 */ /* 0x000fc800078ec0ff */
[----:B------:R-:W-:-:S05]  /*198f0*/  SHF.R.U32.HI R0, RZ, 0x5, R0 ;  /* 0x00000005ff007819 */ /* 0x000fca0000011600 */
[----:B------:R-:W-:Y:S01]  /*19900*/  VIADD R2, R0, 0x10 ;  /* 0x0000001000027836 */ /* 0x000fe20000000000 */
[----:B------:R-:W-:Y:S01]  /*19910*/  SHF.L.U32 R0, R3, R0, RZ ;  /* 0x0000000003007219 */ /* 0x000fe200000006ff */
[----:B--2---:R-:W-:-:S03]  /*19920*/  ULEA UR6, UR5, UR4, 0x18 ;  /* 0x0000000405067291 */ /* 0x004fc6000f8ec0ff */
[----:B------:R-:W-:-:S04]  /*19930*/  SHF.L.U32 R3, R7, R2, RZ ;  /* 0x0000000207037219 */ /* 0x000fc800000006ff */
[----:B------:R-:W-:Y:S02]  /*19940*/  LOP3.LUT R0, R3, R0, RZ, 0xfc, !PT ;  /* 0x0000000003007212 */ /* 0x000fe400078efcff */
[----:B------:R-:W1:Y:S02]  /*19950*/  LDS R5, [UR6] ;  /* 0x00000006ff057984 */ /* 0x000e640008000800 */
[C---:B------:R-:W-:Y:S02]  /*19960*/  LOP3.LUT R2, R0.reuse, 0xffff, RZ, 0xc0, !PT ;  /* 0x0000ffff00027812 */ /* 0x040fe400078ec0ff */
[----:B-1----:R-:W-:-:S04]  /*19970*/  LOP3.LUT R3, R0, 0xffff, R5, 0x80, !PT ;  /* 0x0000ffff00037812 */ /* 0x002fc800078e8005 */
[----:B------:R-:W-:-:S13]  /*19980*/  ISETP.NE.AND P0, PT, R3, R2, PT ;  /* 0x000000020300720c */ /* 0x000fda0003f05270 */
[----:B------:R-:W-:Y:S05]  /*19990*/  @P0 BRA `(.L_x_15) ;  /* 0x0000000000500947 */ /* 0x000fea0003800000 */
[----:B------:R-:W-:Y:S02]  /*199a0*/  SHF.R.U32.HI R5, RZ, 0x10, R5 ;  /* 0x00000010ff057819 */ /* 0x000fe40000011605 */
[----:B------:R-:W-:-:S04]  /*199b0*/  SHF.R.U32.HI R2, RZ, 0x10, R0 ;  /* 0x00000010ff027819 */ /* 0x000fc80000011600 */
[----:B------:R-:W-:-:S04]  /*199c0*/  LOP3.LUT R5, R5, R2, RZ, 0xc0, !PT ;  /* 0x0000000205057212 */ /* 0x000fc800078ec0ff */
[----:B------:R-:W-:-:S13]  /*199d0*/  ISETP.NE.AND P0, PT, R5, R2, PT ;  /* 0x000000020500720c */ /* 0x000fda0003f05270 */
[----:B------:R-:W-:Y:S05]  /*199e0*/  @P0 BRA `(.L_x_16) ;  /* 0x0000000000300947 */ /* 0x000fea0003800000 */
[----:B------:R-:W-:Y:S01]  /*199f0*/  R2UR UR4, R0 ;  /* 0x00000000000472ca */ /* 0x000fe200000e0000 */
[----:B------:R-:W-:Y:S01]  /*19a00*/  VOTEU.ANY UR5, UPT, PT ;  /* 0x0000000000057886 */ /* 0x000fe200038e0100 */
[----:B------:R-:W1:Y:S01]  /*19a10*/  S2R R0, SR_LANEID ;  /* 0x0000000000007919 */ /* 0x000e620000000000 */
[----:B------:R-:W-:-:S10]  /*19a20*/  UFLO.U32 UR5, UR5 ;  /* 0x00000005000572bd */ /* 0x000fd400080e0000 */
[----:B------:R-:W-:-:S06]  /*19a30*/  ULOP3.LUT UR4, URZ, UR4, URZ, 0x33, !UPT ;  /* 0x00000004ff047292 */ /* 0x000fcc000f8e33ff */
[----:B------:R-:W-:-:S04]  /*19a40*/  IMAD.U32 R2, RZ, RZ, UR4 ;  /* 0x00000004ff027e24 */ /* 0x000fc8000f8e00ff */
[----:B------:R-:W2:Y:S02]  /*19a50*/  REDUX UR7, R2 ;  /* 0x00000000020773c4 */ /* 0x000ea40000000000 */
[----:B------:R3:W-:Y:S01]  /*19a60*/  UTCATOMSWS.AND URZ, UR4 ;  /* 0x0000000400ff79e3 */ /* 0x0007e20008000000 */
[----:B-1----:R-:W-:Y:S01]  /*19a70*/  ISETP.EQ.U32.AND P0, PT, R0, UR5, PT ;  /* 0x0000000500007c0c */ /* 0x002fe2000bf02070 */
[----:B--2---:R-:W-:-:S12]  /*19a80*/  IMAD.U32 R0, RZ, RZ, UR7 ;  /* 0x00000007ff007e24 */ /* 0x004fd8000f8e00ff */
[----:B------:R3:W-:Y:S01]  /*19a90*/  @P0 ATOMS.AND RZ, [UR6], R0 ;  /* 0x00000000ffff098c */ /* 0x0007e2000a800006 */
[----:B------:R-:W-:Y:S05]  /*19aa0*/  BRA `(.L_x_14) ;  /* 0x0000000000147947 */ /* 0x000fea0003800000 */
.L_x_16:
[----:B------:R-:W-:-:S07]  /*19ab0*/  MOV R2, 0x19ad0 ;  /* 0x00019ad000027802 */ /* 0x000fce0000000f00 */
[----:B------:R-:W-:Y:S05]  /*19ac0*/  CALL.REL.NOINC `($__internal_0_$__cuda_sm10x_tcgen05_guardrail_trap_col_being_dealloced_not_returned_by_alloc) ;  /* 0x00000000002c7944 */ /* 0x000fea0003c00000 */
[----:B------:R-:W-:Y:S05]  /*19ad0*/  BRA `(.L_x_14) ;  /* 0x0000000000087947 */ /* 0x000fea0003800000 */
.L_x_15:
[----:B------:R-:W-:-:S07]  /*19ae0*/  MOV R2, 0x19b00 ;  /* 0x00019b0000027802 */ /* 0x000fce0000000f00 */
[----:B------:R-:W-:Y:S05]  /*19af0*/  CALL.REL.NOINC `($__internal_2_$__cuda_sm10x_tcgen05_guardrail_trap_unallocated_columns_being_dealloced) ;  /* 0x0000000000387944 */ /* 0x000fea0003c00000 */
.L_x_14:
[----:B------:R-:W-:Y:S01]  /*19b00*/  NOP ;  /* 0x0000000000007918 */ /* 0x000fe20000000000 */
[----:B---3--:R-:W-:Y:S05]  /*19b10*/  EXIT ;  /* 0x000000000000794d */ /* 0x008fea0003800000 */
.L_x_9:
[----:B------:R-:W2:Y:S02]  /*19b20*/  SYNCS.PHASECHK.TRANS64.TRYWAIT P3, [UR4], R4 ;  /* 0x00000004ff0075a7 */ /* 0x000ea40008061104 */
[----:B--2---:R-:W-:Y:S05]  /*19b30*/  @!P3 BRA `(.L_x_9) ;  /* 0xfffffffc00f8b947 */ /* 0x004fea000383ffff */
[----:B------:R-:W-:Y:S05]  /*19b40*/  BRA `(.L_x_17) ;  /* 0xffffff64005c7947 */ /* 0x000fea000383ffff */
.L_x_13:
[----:B------:R-:W4:Y:S02]  /*19b50*/  SYNCS.PHASECHK.TRANS64.TRYWAIT P0, [UR4], R0 ;  /* 0x00000000ff0075a7 */ /* 0x000f240008001104 */
[----:B----4-:R-:W-:Y:S05]  /*19b60*/  @!P0 BRA `(.L_x_13) ;  /* 0xfffffffc00f88947 */ /* 0x010fea000383ffff */
[----:B------:R-:W-:Y:S05]  /*19b70*/  BRA `(.L_x_12) ;  /* 0xffffffa8001c7947 */ /* 0x000fea000383ffff */
        .weak           $__internal_0_$__cuda_sm10x_tcgen05_guardrail_trap_col_being_dealloced_not_returned_by_alloc
        .type           $__internal_0_$__cuda_sm10x_tcgen05_guardrail_trap_col_being_dealloced_not_returned_by_alloc,@function
        .size           $__internal_0_$__cuda_sm10x_tcgen05_guardrail_trap_col_being_dealloced_not_returned_by_alloc,($__internal_1_$__cuda_sm10x_tcgen05_guardrail_trap_phase_invalid_during_alloc - $__internal_0_$__cuda_sm10x_tcgen05_guardrail_trap_col_being_dealloced_not_returned_by_alloc)
$__internal_0_$__cuda_sm10x_tcgen05_guardrail_trap_col_being_dealloced_not_returned_by_alloc:
[----:B------:R-:W-:Y:S05]  /*19b80*/  BPT.TRAP 0x1 ;  /* 0x000000040000795c */ /* 0x000fea0000300000 */
[----:B------:R-:W-:-:S04]  /*19b90*/  MOV R3, 0x0 ;  /* 0x0000000000037802 */ /* 0x000fc80000000f00 */
[----:B------:R-:W-:Y:S05]  /*19ba0*/  RET.REL.NODEC R2 `(matmul_kernel) ;  /* 0xfffffe6402147950 */ /* 0x000fea0003c3ffff */
        .weak           $__internal_1_$__cuda_sm10x_tcgen05_guardrail_trap_phase_invalid_during_alloc
        .type           $__internal_1_$__cuda_sm10x_tcgen05_guardrail_trap_phase_invalid_during_alloc,@function
        .size           $__internal_1_$__cuda_sm10x_tcgen05_guardrail_trap_phase_invalid_during_alloc,($__internal_2_$__cuda_sm10x_tcgen05_guardrail_trap_unallocated_columns_being_dealloced - $__internal_1_$__cuda_sm10x_tcgen05_guardrail_trap_phase_invalid_during_alloc)
$__internal_1_$__cuda_sm10x_tcgen05_guardrail_trap_phase_invalid_during_alloc:
[----:B------:R-:W-:Y:S05]  /*19bb0*/  BPT.TRAP 0x1 ;  /* 0x000000040000795c */ /* 0x000fea0000300000 */
[----:B------:R-:W-:-:S04]  /*19bc0*/  IMAD.MOV.U32 R3, RZ, RZ, 0x0 ;  /* 0x00000000ff037424 */ /* 0x000fc800078e00ff */
[----:B------:R-:W-:Y:S05]  /*19bd0*/  RET.REL.NODEC R2 `(matmul_kernel) ;  /* 0xfffffe6402087950 */ /* 0x000fea0003c3ffff */
        .weak           $__internal_2_$__cuda_sm10x_tcgen05_guardrail_trap_unallocated_columns_being_dealloced
        .type           $__internal_2_$__cuda_sm10x_tcgen05_guardrail_trap_unallocated_columns_being_dealloced,@function
        .size           $__internal_2_$__cuda_sm10x_tcgen05_guardrail_trap_unallocated_columns_being_dealloced,(.L_x_21 - $__internal_2_$__cuda_sm10x_tcgen05_guardrail_trap_unallocated_columns_being_dealloced)
$__internal_2_$__cuda_sm10x_tcgen05_guardrail_trap_unallocated_columns_being_dealloced:
[----:B------:R-:W-:Y:S05]  /*19be0*/  BPT.TRAP 0x1 ;  /* 0x000000040000795c */ /* 0x000fea0000300000 */
[----:B------:R-:W-:-:S04]  /*19bf0*/  IMAD.MOV.U32 R3, RZ, RZ, 0x0 ;  /* 0x00000000ff037424 */ /* 0x000fc800078e00ff */
[----:B------:R-:W-:Y:S05]  /*19c00*/  RET.REL.NODEC R2 `(matmul_kernel) ;  /* 0xfffffe6002fc7950 */ /* 0x000fea0003c3ffff */
.L_x_18:
[----:B------:R-:W-:-:S00]  /*19c10*/  BRA `(.L_x_18) ;  /* 0xfffffffc00fc7947 */ /* 0x000fc0000383ffff */
[----:B------:R-:W-:-:S00]  /*19c20*/  NOP ;  /* 0x0000000000007918 */ /* 0x000fc00000000000 */
        /* <DEDUP_REMOVED lines=13> */
.L_x_21:


//--------------------- .nv.shared.matmul_kernel  --------------------------
	.section	.nv.shared.matmul_kernel,"aw",@nobits
	.sectionflags	@""
	.align	16
	.zero		1024


//--------------------- .nv.shared.reserved.0     --------------------------
	.section	.nv.shared.reserved.0,"aw",@nobits
	.align	8
	.weak		__nv_reservedSMEM_offset_0_alias
	.size		__nv_reservedSMEM_offset_0_alias, 0, 64
	.other		__nv_reservedSMEM_offset_0_alias,@"STO_CUDA_RESERVED_SHARED STV_DEFAULT"
__nv_reservedSMEM_offset_0_alias:
	.zero		0
.nv.shared.reserved.0:
	.zero		64
	.weak		__nv_reservedSMEM_allocation_phase
	.type		__nv_reservedSMEM_allocation_phase,@object
	.size		__nv_reservedSMEM_allocation_phase,(.L_0 - __nv_reservedSMEM_allocation_phase)
__nv_reservedSMEM_allocation_phase:
	.zero		1
.L_0:
	.zero		7
	.weak		__nv_reservedSMEM_devtool_atexit_pc
	.type		__nv_reservedSMEM_devtool_atexit_pc,@object
	.size		__nv_reservedSMEM_devtool_atexit_pc,(__nv_reservedSMEM_allocation_mask - __nv_reservedSMEM_devtool_atexit_pc)
__nv_reservedSMEM_devtool_atexit_pc:
	.zero		8
	.weak		__nv_reservedSMEM_allocation_mask
	.type		__nv_reservedSMEM_allocation_mask,@object
	.size		__nv_reservedSMEM_allocation_mask,(.L_2 - __nv_reservedSMEM_allocation_mask)
__nv_reservedSMEM_allocation_mask:
	.zero		4
.L_2:


//--------------------- .nv.constant0.matmul_kernel --------------------------
	.section	.nv.constant0.matmul_kernel,"a",@progbits
	.sectionflags	@""
	.align	4
.nv.constant0.matmul_kernel:
	.zero		976


//--------------------- SYMBOLS --------------------------

	.type		.nv.reservedSmem.offset0,@object
	.size		.nv.reservedSmem.offset0,0x4
	.type		.nv.reservedSmem.cap,@object
	.size		.nv.reservedSmem.cap,0x4
